// auto-generated by cutlass_sweep.gemm — config: {"arch": "sm_90", "cluster_m": 1, "cluster_n": 1, "dtype": "bf16", "dtype_b": "bf16", "layout": "nt", "stages": 0, "tile_k": 16, "tile_m": 512, "tile_n": 192}
#include "cutlass/cutlass.h"
#include "cutlass/gemm/collective/collective_builder.hpp"
#include "cutlass/gemm/device/gemm_universal_adapter.h"
#include "cutlass/gemm/kernel/gemm_universal.hpp"
#include "cutlass/epilogue/collective/collective_builder.hpp"

using ElemA = cutlass::bfloat16_t;
using ElemB = cutlass::bfloat16_t;
using ElemCD = cutlass::bfloat16_t;
using Acc  = float;
using TileShape    = cute::Shape<cute::_512, cute::_192, cute::_16>;
using ClusterShape = cute::Shape<cute::_1, cute::_1, cute::_1>;

using CollectiveEpilogue = typename cutlass::epilogue::collective::CollectiveBuilder<
    cutlass::arch::Sm90, cutlass::arch::OpClassTensorOp,
    TileShape, ClusterShape,
    cutlass::epilogue::collective::EpilogueTileAuto,
    Acc, Acc,
    ElemCD, cutlass::layout::RowMajor, 128 / cutlass::sizeof_bits<ElemCD>::value,
    ElemCD, cutlass::layout::RowMajor, 128 / cutlass::sizeof_bits<ElemCD>::value,
    cutlass::epilogue::collective::EpilogueScheduleAuto
  >::CollectiveOp;

using CollectiveMainloop = typename cutlass::gemm::collective::CollectiveBuilder<
    cutlass::arch::Sm90, cutlass::arch::OpClassTensorOp,
    ElemA, cutlass::layout::RowMajor, 128 / cutlass::sizeof_bits<ElemA>::value,
    ElemB, cutlass::layout::ColumnMajor, 128 / cutlass::sizeof_bits<ElemB>::value,
    Acc,
    TileShape, ClusterShape,
    cutlass::gemm::collective::StageCountAutoCarveout<static_cast<int>(sizeof(typename CollectiveEpilogue::SharedStorage))>,
    cutlass::gemm::collective::KernelScheduleAuto
  >::CollectiveOp;

using GemmKernel = cutlass::gemm::kernel::GemmUniversal<
    cute::Shape<int,int,int,int>,
    CollectiveMainloop,
    CollectiveEpilogue
>;
using Gemm = cutlass::gemm::device::GemmUniversalAdapter<GemmKernel>;

// Force the device kernel symbol into the cubin without needing a host main.
auto* _anchor = &cutlass::device_kernel<GemmKernel>;


// ===== COMPILED SASS (sm_90a) =====

	.target	sm_90a

	.elftype	@"ET_EXEC"


//--------------------- .note.nv.tkinfo           --------------------------
	.section	.note.nv.tkinfo,"",@"SHT_NOTE"
	.sectionflags	@"SHF_NOTE_NV_TKINFO"
	.tkinfo
        /*0018*/ 	.word	0x00000002
        /*0030*/ 	.string	""
        /*0030*/ 	.string	"ptxas"
        /*0030*/ 	.string	"Cuda compilation tools, release 13.0, V13.0.88"
        /*0030*/ 	.string	"Build cuda_13.0.r13.0/compiler.36424714_0"
        /*0030*/ 	.string	"-arch sm_90a -m 64 "



//--------------------- .note.nv.cuinfo           --------------------------
	.section	.note.nv.cuinfo,"",@"SHT_NOTE"
	.sectionflags	@"SHF_NOTE_NV_CUINFO"
        /*0018*/ 	.short	0x0002
        /*001a*/ 	.short	0x005a
        /*001c*/ 	.short	0x0082
	.zero		2


//--------------------- .nv.info                  --------------------------
	.section	.nv.info,"",@"SHT_CUDA_INFO"
	.align	4


	//----- nvinfo : EIATTR_REGCOUNT
	.align		4
        /*0000*/ 	.byte	0x04, 0x2f
        /*0002*/ 	.short	(.L_15 - .L_14)
	.align		4
.L_14:
        /*0004*/ 	.word	index@(_ZN7cutlass13device_kernelINS_4gemm6kernel13GemmUniversalIN4cute5tupleIJiiiiEEENS1_10collective13CollectiveMmaINS1_34MainloopSm90TmaGmmaWarpSpecializedILi10ENS5_IJNS4_1CILi1EEESB_SB_EEENS1_35KernelTmaWarpSpecializedCooperativeEEENS5_IJNSA_ILi512EEENSA_ILi192EEENSA_ILi16EEEEEENS_10bfloat16_tENS5_IJlSB_lEEESJ_SK_NS4_8TiledMMAINS4_8MMA_AtomIJNS4_4SM904GMMA28MMA_64x192x16_F32BF16BF16_SSILNSO_5MajorE0ELSQ_0ELNSO_7ScaleInE1ELSR_1EEEEEENS4_6LayoutINS5_IJNSA_ILi2EEESB_SB_EEENS5_IJSB_NSA_ILi0EEESX_EEEEENS5_IJNS4_10UnderscoreES10_S10_EEEEENS4_13SM90_TMA_LOADENS4_14ComposedLayoutINS4_7SwizzleILi1ELi4ELi3EEENS4_18smem_ptr_flag_bitsILi16EEENSU_INS5_IJNSA_ILi8EEESH_EEENS5_IJSH_SB_EEEEEEEvNS4_8identityES13_S1D_vS1E_EENS_8epilogue10collective6detail29Sm90TmaWarpSpecializedAdapterINS1H_15DefaultEpilogueISJ_SK_SK_NS1G_6thread17LinearCombinationISJ_Li1EffLNS1L_9ScaleType4KindE0ELNS_15FloatRoundStyleE2ESJ_EENS1_15EpilogueDefaultEEEEEvvEEEEvNT_6ParamsE)
        /*0008*/ 	.word	0x000000a8


	//----- nvinfo : EIATTR_FRAME_SIZE
	.align		4
.L_15:
        /*000c*/ 	.byte	0x04, 0x11
        /*000e*/ 	.short	(.L_17 - .L_16)
	.align		4
.L_16:
        /*0010*/ 	.word	index@(_ZN7cutlass13device_kernelINS_4gemm6kernel13GemmUniversalIN4cute5tupleIJiiiiEEENS1_10collective13CollectiveMmaINS1_34MainloopSm90TmaGmmaWarpSpecializedILi10ENS5_IJNS4_1CILi1EEESB_SB_EEENS1_35KernelTmaWarpSpecializedCooperativeEEENS5_IJNSA_ILi512EEENSA_ILi192EEENSA_ILi16EEEEEENS_10bfloat16_tENS5_IJlSB_lEEESJ_SK_NS4_8TiledMMAINS4_8MMA_AtomIJNS4_4SM904GMMA28MMA_64x192x16_F32BF16BF16_SSILNSO_5MajorE0ELSQ_0ELNSO_7ScaleInE1ELSR_1EEEEEENS4_6LayoutINS5_IJNSA_ILi2EEESB_SB_EEENS5_IJSB_NSA_ILi0EEESX_EEEEENS5_IJNS4_10UnderscoreES10_S10_EEEEENS4_13SM90_TMA_LOADENS4_14ComposedLayoutINS4_7SwizzleILi1ELi4ELi3EEENS4_18smem_ptr_flag_bitsILi16EEENSU_INS5_IJNSA_ILi8EEESH_EEENS5_IJSH_SB_EEEEEEEvNS4_8identityES13_S1D_vS1E_EENS_8epilogue10collective6detail29Sm90TmaWarpSpecializedAdapterINS1H_15DefaultEpilogueISJ_SK_SK_NS1G_6thread17LinearCombinationISJ_Li1EffLNS1L_9ScaleType4KindE0ELNS_15FloatRoundStyleE2ESJ_EENS1_15EpilogueDefaultEEEEEvvEEEEvNT_6ParamsE)
        /*0014*/ 	.word	0x000005b8


	//----- nvinfo : EIATTR_MIN_STACK_SIZE
	.align		4
.L_17:
        /*0018*/ 	.byte	0x04, 0x12
        /*001a*/ 	.short	(.L_19 - .L_18)
	.align		4
.L_18:
        /*001c*/ 	.word	index@(_ZN7cutlass13device_kernelINS_4gemm6kernel13GemmUniversalIN4cute5tupleIJiiiiEEENS1_10collective13CollectiveMmaINS1_34MainloopSm90TmaGmmaWarpSpecializedILi10ENS5_IJNS4_1CILi1EEESB_SB_EEENS1_35KernelTmaWarpSpecializedCooperativeEEENS5_IJNSA_ILi512EEENSA_ILi192EEENSA_ILi16EEEEEENS_10bfloat16_tENS5_IJlSB_lEEESJ_SK_NS4_8TiledMMAINS4_8MMA_AtomIJNS4_4SM904GMMA28MMA_64x192x16_F32BF16BF16_SSILNSO_5MajorE0ELSQ_0ELNSO_7ScaleInE1ELSR_1EEEEEENS4_6LayoutINS5_IJNSA_ILi2EEESB_SB_EEENS5_IJSB_NSA_ILi0EEESX_EEEEENS5_IJNS4_10UnderscoreES10_S10_EEEEENS4_13SM90_TMA_LOADENS4_14ComposedLayoutINS4_7SwizzleILi1ELi4ELi3EEENS4_18smem_ptr_flag_bitsILi16EEENSU_INS5_IJNSA_ILi8EEESH_EEENS5_IJSH_SB_EEEEEEEvNS4_8identityES13_S1D_vS1E_EENS_8epilogue10collective6detail29Sm90TmaWarpSpecializedAdapterINS1H_15DefaultEpilogueISJ_SK_SK_NS1G_6thread17LinearCombinationISJ_Li1EffLNS1L_9ScaleType4KindE0ELNS_15FloatRoundStyleE2ESJ_EENS1_15EpilogueDefaultEEEEEvvEEEEvNT_6ParamsE)
        /*0020*/ 	.word	0x000005b8
.L_19:


//--------------------- .nv.compat                --------------------------
	.section	.nv.compat,"",@"SHT_CUDA_COMPAT_INFO"
	.align	4
        /*0000*/ 	.byte	0x02, 0x09, 0x01, 0x00, 0x02, 0x02, 0x04, 0x00, 0x02, 0x05, 0x05, 0x00, 0x03, 0x07, 0x01, 0x01
        /*0010*/ 	.byte	0x02, 0x03, 0x01, 0x00, 0x02, 0x06, 0x01, 0x00, 0x04, 0x0b, 0x08, 0x00, 0x00, 0x00, 0x00, 0x00
        /*0020*/ 	.byte	0x00, 0x00, 0x00, 0x00


//--------------------- .nv.info._ZN7cutlass13device_kernelINS_4gemm6kernel13GemmUniversalIN4cute5tupleIJiiiiEEENS1_10collective13CollectiveMmaINS1_34MainloopSm90TmaGmmaWarpSpecializedILi10ENS5_IJNS4_1CILi1EEESB_SB_EEENS1_35KernelTmaWarpSpecializedCooperativeEEENS5_IJNSA_ILi512EEENSA_ILi192EEENSA_ILi16EEEEEENS_10bfloat16_tENS5_IJlSB_lEEESJ_SK_NS4_8TiledMMAINS4_8MMA_AtomIJNS4_4SM904GMMA28MMA_64x192x16_F32BF16BF16_SSILNSO_5MajorE0ELSQ_0ELNSO_7ScaleInE1ELSR_1EEEEEENS4_6LayoutINS5_IJNSA_ILi2EEESB_SB_EEENS5_IJSB_NSA_ILi0EEESX_EEEEENS5_IJNS4_10UnderscoreES10_S10_EEEEENS4_13SM90_TMA_LOADENS4_14ComposedLayoutINS4_7SwizzleILi1ELi4ELi3EEENS4_18smem_ptr_flag_bitsILi16EEENSU_INS5_IJNSA_ILi8EEESH_EEENS5_IJSH_SB_EEEEEEEvNS4_8identityES13_S1D_vS1E_EENS_8epilogue10collective6detail29Sm90TmaWarpSpecializedAdapterINS1H_15DefaultEpilogueISJ_SK_SK_NS1G_6thread17LinearCombinationISJ_Li1EffLNS1L_9ScaleType4KindE0ELNS_15FloatRoundStyleE2ESJ_EENS1_15EpilogueDefaultEEEEEvvEEEEvNT_6ParamsE --------------------------
	.section	.nv.info._ZN7cutlass13device_kernelINS_4gemm6kernel13GemmUniversalIN4cute5tupleIJiiiiEEENS1_10collective13CollectiveMmaINS1_34MainloopSm90TmaGmmaWarpSpecializedILi10ENS5_IJNS4_1CILi1EEESB_SB_EEENS1_35KernelTmaWarpSpecializedCooperativeEEENS5_IJNSA_ILi512EEENSA_ILi192EEENSA_ILi16EEEEEENS_10bfloat16_tENS5_IJlSB_lEEESJ_SK_NS4_8TiledMMAINS4_8MMA_AtomIJNS4_4SM904GMMA28MMA_64x192x16_F32BF16BF16_SSILNSO_5MajorE0ELSQ_0ELNSO_7ScaleInE1ELSR_1EEEEEENS4_6LayoutINS5_IJNSA_ILi2EEESB_SB_EEENS5_IJSB_NSA_ILi0EEESX_EEEEENS5_IJNS4_10UnderscoreES10_S10_EEEEENS4_13SM90_TMA_LOADENS4_14ComposedLayoutINS4_7SwizzleILi1ELi4ELi3EEENS4_18smem_ptr_flag_bitsILi16EEENSU_INS5_IJNSA_ILi8EEESH_EEENS5_IJSH_SB_EEEEEEEvNS4_8identityES13_S1D_vS1E_EENS_8epilogue10collective6detail29Sm90TmaWarpSpecializedAdapterINS1H_15DefaultEpilogueISJ_SK_SK_NS1G_6thread17LinearCombinationISJ_Li1EffLNS1L_9ScaleType4KindE0ELNS_15FloatRoundStyleE2ESJ_EENS1_15EpilogueDefaultEEEEEvvEEEEvNT_6ParamsE,"",@"SHT_CUDA_INFO"
	.sectionflags	@""
	.align	4


	//----- nvinfo : EIATTR_CUDA_API_VERSION
	.align		4
        /*0000*/ 	.byte	0x04, 0x37
        /*0002*/ 	.short	(.L_21 - .L_20)
.L_20:
        /*0004*/ 	.word	0x00000082


	//----- nvinfo : EIATTR_KPARAM_INFO
	.align		4
.L_21:
        /*0008*/ 	.byte	0x04, 0x17
        /*000a*/ 	.short	(.L_23 - .L_22)
.L_22:
        /*000c*/ 	.word	0x00000000
        /*0010*/ 	.short	0x0000
        /*0012*/ 	.short	0x0070
        /*0014*/ 	.byte	0x00, 0xf0, 0x01, 0x10


	//----- nvinfo : EIATTR_SPARSE_MMA_MASK
	.align		4
.L_23:
        /*0018*/ 	.byte	0x03, 0x50
        /*001a*/ 	.short	0x0000


	//----- nvinfo : EIATTR_MAXREG_COUNT
	.align		4
        /*001c*/ 	.byte	0x03, 0x1b
        /*001e*/ 	.short	0x00a8


	//----- nvinfo : EIATTR_NUM_BARRIERS
	.align		4
        /*0020*/ 	.byte	0x02, 0x4c
        /*0022*/ 	.byte	0x01
	.zero		1


	//----- nvinfo : EIATTR_EXTERNS
	.align		4
        /*0024*/ 	.byte	0x04, 0x0f
        /*0026*/ 	.short	(.L_25 - .L_24)


	//   ....[0]....
	.align		4
.L_24:
        /*0028*/ 	.word	index@(__assertfail)


	//----- nvinfo : EIATTR_ANNOTATIONS
	.align		4
.L_25:
        /*002c*/ 	.byte	0x04, 0x55
        /*002e*/ 	.short	(.L_27 - .L_26)


	//   ....[0]....
.L_26:
        /*0030*/ 	.word	0x00000001
        /*0034*/ 	.byte	0x80, 0x07, 0x00, 0x00, 0x01, 0x00, 0x00, 0x00, 0xa0, 0x07, 0x00, 0x00, 0x01, 0x00, 0x00, 0x00
        /* <DEDUP_REMOVED lines=554> */
        /*22e4*/ 	.byte	0x30, 0xe8, 0x01, 0x00, 0x01, 0x00, 0x00, 0x00, 0x50, 0xe8, 0x01, 0x00


	//----- nvinfo : EIATTR_MERCURY_ISA_VERSION
	.align		4
.L_27:
        /*22f0*/ 	.byte	0x03, 0x5f
        /*22f2*/ 	.short	0x0101


	//----- nvinfo : EIATTR_INT_WARP_WIDE_INSTR_OFFSETS
	.align		4
        /*22f4*/ 	.byte	0x04, 0x31
        /*22f6*/ 	.short	(.L_29 - .L_28)


	//   ....[0]....
.L_28:
        /*22f8*/ 	.word	0x000005f0


	//   ....[1]....
        /*22fc*/ 	.word	0x00000600


	//   ....[2]....
        /*2300*/ 	.word	0x00000690


	//----- nvinfo : EIATTR_COOP_GROUP_MASK_REGIDS
	.align		4
.L_29:
        /*2304*/ 	.byte	0x04, 0x29
        /*2306*/ 	.short	(.L_31 - .L_30)


	//   ....[0]....
.L_30:
        /*2308*/ 	.word	0xffffffff


	//   ....[1]....
        /*230c*/ 	.word	0xffffffff


	//   ....[2]....
        /*2310*/ 	.word	0xffffffff


	//   ....[3]....
        /*2314*/ 	.word	0xffffffff


	//   ....[4]....
        /*2318*/ 	.word	0xffffffff


	//----- nvinfo : EIATTR_COOP_GROUP_INSTR_OFFSETS
	.align		4
.L_31:
        /*231c*/ 	.byte	0x04, 0x28
        /*231e*/ 	.short	(.L_33 - .L_32)


	//   ....[0]....
.L_32:
        /*2320*/ 	.word	0x00000070


	//   ....[1]....
        /*2324*/ 	.word	0x00000080


	//   ....[2]....
        /*2328*/ 	.word	0x000001a0


	//   ....[3]....
        /*232c*/ 	.word	0x000004a0


	//   ....[4]....
        /*2330*/ 	.word	0x00001260


	//----- nvinfo : EIATTR_REG_RECONFIG
	.align		4
.L_33:
        /*2334*/ 	.byte	0x01, 0x54
	.zero		2


	//----- nvinfo : EIATTR_SYSCALL_OFFSETS
	.align		4
        /*2338*/ 	.byte	0x04, 0x46
        /*233a*/ 	.short	(.L_35 - .L_34)


	//   ....[0]....
.L_34:
        /*233c*/ 	.word	0x00001410


	//----- nvinfo : EIATTR_MBARRIER_INSTR_OFFSETS
	.align		4
.L_35:
        /*2340*/ 	.byte	0x04, 0x39
        /*2342*/ 	.short	(.L_37 - .L_36)


	//   ....[0]....
.L_36:
        /*2344*/ 	.word	0x00000340
        /*2348*/ 	.word	0x000000ff
        /*234c*/ 	.word	0x00000000
        /*2350*/ 	.short	0x0100
        /*2352*/ 	.byte	0x08
	.zero		1


	//   ....[1]....
        /*2354*/ 	.word	0x00000350
        /*2358*/ 	.word	0x000000ff
        /*235c*/ 	.word	0x00000050
        /*2360*/ 	.short	0x0100
        /*2362*/ 	.byte	0x08
	.zero		1


	//   ....[2]....
        /*2364*/ 	.word	0x00000360
        /*2368*/ 	.word	0x000000ff
        /*236c*/ 	.word	0x00000008
        /*2370*/ 	.short	0x0100
        /*2372*/ 	.byte	0x08
	.zero		1


	//   ....[3]....
        /*2374*/ 	.word	0x00000370
        /*2378*/ 	.word	0x000000ff
        /*237c*/ 	.word	0x00000058
        /*2380*/ 	.short	0x0100
        /*2382*/ 	.byte	0x08
	.zero		1


	//   ....[4]....
        /*2384*/ 	.word	0x00000380
        /*2388*/ 	.word	0x000000ff
        /*238c*/ 	.word	0x00000010
        /*2390*/ 	.short	0x0100
        /*2392*/ 	.byte	0x08
	.zero		1


	//   ....[5]....
        /*2394*/ 	.word	0x00000390
        /*2398*/ 	.word	0x000000ff
        /*239c*/ 	.word	0x00000060
        /*23a0*/ 	.short	0x0100
        /*23a2*/ 	.byte	0x08
	.zero		1


	//   ....[6]....
        /*23a4*/ 	.word	0x000003a0
        /*23a8*/ 	.word	0x000000ff
        /*23ac*/ 	.word	0x00000018
        /*23b0*/ 	.short	0x0100
        /*23b2*/ 	.byte	0x08
	.zero		1


	//   ....[7]....
        /*23b4*/ 	.word	0x000003b0
        /*23b8*/ 	.word	0x000000ff
        /*23bc*/ 	.word	0x00000068
        /*23c0*/ 	.short	0x0100
        /*23c2*/ 	.byte	0x08
	.zero		1


	//   ....[8]....
        /*23c4*/ 	.word	0x000003c0
        /*23c8*/ 	.word	0x000000ff
        /*23cc*/ 	.word	0x00000020
        /*23d0*/ 	.short	0x0100
        /*23d2*/ 	.byte	0x08
	.zero		1


	//   ....[9]....
        /*23d4*/ 	.word	0x000003d0
        /*23d8*/ 	.word	0x000000ff
        /*23dc*/ 	.word	0x00000070
        /*23e0*/ 	.short	0x0100
        /*23e2*/ 	.byte	0x08
	.zero		1


	//   ....[10]....
        /*23e4*/ 	.word	0x000003e0
        /*23e8*/ 	.word	0x000000ff
        /*23ec*/ 	.word	0x00000028
        /*23f0*/ 	.short	0x0100
        /*23f2*/ 	.byte	0x08
	.zero		1


	//   ....[11]....
        /*23f4*/ 	.word	0x000003f0
        /*23f8*/ 	.word	0x000000ff
        /*23fc*/ 	.word	0x00000078
        /*2400*/ 	.short	0x0100
        /*2402*/ 	.byte	0x08
	.zero		1


	//   ....[12]....
        /*2404*/ 	.word	0x00000400
        /*2408*/ 	.word	0x000000ff
        /*240c*/ 	.word	0x00000030
        /*2410*/ 	.short	0x0100
        /*2412*/ 	.byte	0x08
	.zero		1


	//   ....[13]....
        /*2414*/ 	.word	0x00000410
        /*2418*/ 	.word	0x000000ff
        /*241c*/ 	.word	0x00000080
        /*2420*/ 	.short	0x0100
        /*2422*/ 	.byte	0x08
	.zero		1


	//   ....[14]....
        /*2424*/ 	.word	0x00000420
        /*2428*/ 	.word	0x000000ff
        /*242c*/ 	.word	0x00000038
        /*2430*/ 	.short	0x0100
        /*2432*/ 	.byte	0x08
	.zero		1


	//   ....[15]....
        /*2434*/ 	.word	0x00000430
        /*2438*/ 	.word	0x000000ff
        /*243c*/ 	.word	0x00000088
        /*2440*/ 	.short	0x0100
        /*2442*/ 	.byte	0x08
	.zero		1


	//   ....[16]....
        /*2444*/ 	.word	0x00000440
        /*2448*/ 	.word	0x000000ff
        /*244c*/ 	.word	0x00000040
        /*2450*/ 	.short	0x0100
        /*2452*/ 	.byte	0x08
	.zero		1


	//   ....[17]....
        /*2454*/ 	.word	0x00000450
        /*2458*/ 	.word	0x000000ff
        /*245c*/ 	.word	0x00000090
        /*2460*/ 	.short	0x0100
        /*2462*/ 	.byte	0x08
	.zero		1


	//   ....[18]....
        /*2464*/ 	.word	0x00000460
        /*2468*/ 	.word	0x000000ff
        /*246c*/ 	.word	0x00000048
        /*2470*/ 	.short	0x0100
        /*2472*/ 	.byte	0x08
	.zero		1


	//   ....[19]....
        /*2474*/ 	.word	0x00000470
        /*2478*/ 	.word	0x000000ff
        /*247c*/ 	.word	0x00000098
        /*2480*/ 	.short	0x0100
        /*2482*/ 	.byte	0x08
	.zero		1


	//   ....[20]....
        /*2484*/ 	.word	0x00000710
        /*2488*/ 	.word	0x000000ff
        /*248c*/ 	.word	0x000000b0
        /*2490*/ 	.short	0x0100
        /*2492*/ 	.byte	0x10
	.zero		1


	//   ....[21]....
        /*2494*/ 	.word	0x000007b0
        /*2498*/ 	.word	0x000000ff
        /*249c*/ 	.word	0x000000b8
        /*24a0*/ 	.short	0x0100
        /*24a2*/ 	.byte	0x10
	.zero		1


	//   ....[22]....
        /*24a4*/ 	.word	0x000014b0
        /*24a8*/ 	.word	0x00000003
        /*24ac*/ 	.word	0x00000000
        /*24b0*/ 	.short	0x010a
        /*24b2*/ 	.byte	0x3f
	.zero		1


	//   ....[23]....
        /*24b4*/ 	.word	0x000014f0
        /*24b8*/ 	.word	0x00000003
        /*24bc*/ 	.word	0x00000000
        /*24c0*/ 	.short	0x010a
        /*24c2*/ 	.byte	0x3f
	.zero		1


	//   ....[24]....
        /*24c4*/ 	.word	0x00001e00
        /*24c8*/ 	.word	0x000000ff
        /*24cc*/ 	.word	0x00000000
        /*24d0*/ 	.short	0x010a
        /*24d2*/ 	.byte	0x04
	.zero		1


	//   ....[25]....
        /*24d4*/ 	.word	0x00001e40
        /*24d8*/ 	.word	0x000000ff
        /*24dc*/ 	.word	0x00000000
        /*24e0*/ 	.short	0x010a
        /*24e2*/ 	.byte	0x04
	.zero		1


	//   ....[26]....
        /*24e4*/ 	.word	0x00003700
        /*24e8*/ 	.word	0x000000ff
        /*24ec*/ 	.word	0x00000000
        /*24f0*/ 	.short	0x0101
        /*24f2*/ 	.byte	0x04
	.zero		1


	//   ....[27]....
        /*24f4*/ 	.word	0x000038c0
        /*24f8*/ 	.word	0x00000000
        /*24fc*/ 	.word	0x00000000
        /*2500*/ 	.short	0x0101
        /*2502*/ 	.byte	0x3f
	.zero		1


	//   ....[28]....
        /*2504*/ 	.word	0x0001e3f0
        /*2508*/ 	.word	0x0000000f
        /*250c*/ 	.word	0x00000050
        /*2510*/ 	.short	0x010a
        /*2512*/ 	.byte	0x3f
	.zero		1


	//   ....[29]....
        /*2514*/ 	.word	0x0001e750
        /*2518*/ 	.word	0x00000002
        /*251c*/ 	.word	0x000000b8
        /*2520*/ 	.short	0x0101
        /*2522*/ 	.byte	0x3f
	.zero		1


	//   ....[30]....
        /*2524*/ 	.word	0x0001ef60
        /*2528*/ 	.word	0x00000004
        /*252c*/ 	.word	0x00000000
        /*2530*/ 	.short	0x010a
        /*2532*/ 	.byte	0x3f
	.zero		1


	//   ....[31]....
        /*2534*/ 	.word	0x0001eff0
        /*2538*/ 	.word	0x00000003
        /*253c*/ 	.word	0x00000000
        /*2540*/ 	.short	0x010a
        /*2542*/ 	.byte	0x3f
	.zero		1


	//   ....[32]....
        /*2544*/ 	.word	0x0001f080
        /*2548*/ 	.word	0x00000003
        /*254c*/ 	.word	0x00000000
        /*2550*/ 	.short	0x010a
        /*2552*/ 	.byte	0x3f
	.zero		1


	//   ....[33]....
        /*2554*/ 	.word	0x0001f110
        /*2558*/ 	.word	0x00000003
        /*255c*/ 	.word	0x00000000
        /*2560*/ 	.short	0x010a
        /*2562*/ 	.byte	0x3f
	.zero		1


	//   ....[34]....
        /*2564*/ 	.word	0x0001f1a0
        /*2568*/ 	.word	0x00000003
        /*256c*/ 	.word	0x00000000
        /*2570*/ 	.short	0x010a
        /*2572*/ 	.byte	0x3f
	.zero		1


	//   ....[35]....
        /*2574*/ 	.word	0x0001f230
        /*2578*/ 	.word	0x00000003
        /*257c*/ 	.word	0x00000000
        /*2580*/ 	.short	0x010a
        /*2582*/ 	.byte	0x3f
	.zero		1


	//   ....[36]....
        /*2584*/ 	.word	0x0001f2c0
        /*2588*/ 	.word	0x00000003
        /*258c*/ 	.word	0x00000000
        /*2590*/ 	.short	0x010a
        /*2592*/ 	.byte	0x3f
	.zero		1


	//   ....[37]....
        /*2594*/ 	.word	0x0001f350
        /*2598*/ 	.word	0x00000003
        /*259c*/ 	.word	0x00000000
        /*25a0*/ 	.short	0x010a
        /*25a2*/ 	.byte	0x3f
	.zero		1


	//   ....[38]....
        /*25a4*/ 	.word	0x0001f3e0
        /*25a8*/ 	.word	0x00000003
        /*25ac*/ 	.word	0x00000000
        /*25b0*/ 	.short	0x010a
        /*25b2*/ 	.byte	0x3f
	.zero		1


	//   ....[39]....
        /*25b4*/ 	.word	0x0001f470
        /*25b8*/ 	.word	0x00000003
        /*25bc*/ 	.word	0x00000000
        /*25c0*/ 	.short	0x010a
        /*25c2*/ 	.byte	0x3f
	.zero		1


	//   ....[40]....
        /*25c4*/ 	.word	0x0001f4d0
        /*25c8*/ 	.word	0x00000003
        /*25cc*/ 	.word	0x00000000
        /*25d0*/ 	.short	0x010a
        /*25d2*/ 	.byte	0x3f
	.zero		1


	//   ....[41]....
        /*25d4*/ 	.word	0x0001f530
        /*25d8*/ 	.word	0x00000006
        /*25dc*/ 	.word	0x00000000
        /*25e0*/ 	.short	0x010a
        /*25e2*/ 	.byte	0x3f
	.zero		1


	//   ....[42]....
        /*25e4*/ 	.word	0x0001f600
        /*25e8*/ 	.word	0x0000000f
        /*25ec*/ 	.word	0x00000050
        /*25f0*/ 	.short	0x010a
        /*25f2*/ 	.byte	0x3f
	.zero		1


	//   ....[43]....
        /*25f4*/ 	.word	0x0001f6d0
        /*25f8*/ 	.word	0x00000004
        /*25fc*/ 	.word	0x00000000
        /*2600*/ 	.short	0x010a
        /*2602*/ 	.byte	0x3f
	.zero		1


	//   ....[44]....
        /*2604*/ 	.word	0x0001f720
        /*2608*/ 	.word	0x00000003
        /*260c*/ 	.word	0x00000000
        /*2610*/ 	.short	0x010a
        /*2612*/ 	.byte	0x3f
	.zero		1


	//   ....[45]....
        /*2614*/ 	.word	0x0001f770
        /*2618*/ 	.word	0x00000003
        /*261c*/ 	.word	0x00000000
        /*2620*/ 	.short	0x010a
        /*2622*/ 	.byte	0x3f
	.zero		1


	//   ....[46]....
        /*2624*/ 	.word	0x0001f7c0
        /*2628*/ 	.word	0x00000003
        /*262c*/ 	.word	0x00000000
        /*2630*/ 	.short	0x010a
        /*2632*/ 	.byte	0x3f
	.zero		1


	//   ....[47]....
        /*2634*/ 	.word	0x0001f810
        /*2638*/ 	.word	0x00000003
        /*263c*/ 	.word	0x00000000
        /*2640*/ 	.short	0x010a
        /*2642*/ 	.byte	0x3f
	.zero		1


	//   ....[48]....
        /*2644*/ 	.word	0x0001f860
        /*2648*/ 	.word	0x00000003
        /*264c*/ 	.word	0x00000000
        /*2650*/ 	.short	0x010a
        /*2652*/ 	.byte	0x3f
	.zero		1


	//   ....[49]....
        /*2654*/ 	.word	0x0001f8b0
        /*2658*/ 	.word	0x00000003
        /*265c*/ 	.word	0x00000000
        /*2660*/ 	.short	0x010a
        /*2662*/ 	.byte	0x3f
	.zero		1


	//   ....[50]....
        /*2664*/ 	.word	0x0001f900
        /*2668*/ 	.word	0x00000003
        /*266c*/ 	.word	0x00000000
        /*2670*/ 	.short	0x010a
        /*2672*/ 	.byte	0x3f
	.zero		1


	//   ....[51]....
        /*2674*/ 	.word	0x0001f950
        /*2678*/ 	.word	0x00000003
        /*267c*/ 	.word	0x00000000
        /*2680*/ 	.short	0x010a
        /*2682*/ 	.byte	0x3f
	.zero		1


	//----- nvinfo : EIATTR_NUM_MBARRIERS
	.align		4
.L_37:
        /*2684*/ 	.byte	0x03, 0x38
        /*2686*/ 	.short	0x0016


	//----- nvinfo : EIATTR_EXIT_INSTR_OFFSETS
	.align		4
        /*2688*/ 	.byte	0x04, 0x1c
        /*268a*/ 	.short	(.L_39 - .L_38)


	//   ....[0]....
.L_38:
        /*268c*/ 	.word	0x00000810


	//   ....[1]....
        /*2690*/ 	.word	0x00001180


	//   ....[2]....
        /*2694*/ 	.word	0x0001d970


	//   ....[3]....
        /*2698*/ 	.word	0x0001e080


	//   ....[4]....
        /*269c*/ 	.word	0x0001f4c0


	//----- nvinfo : EIATTR_MAX_THREADS
	.align		4
.L_39:
        /*26a0*/ 	.byte	0x04, 0x05
        /*26a2*/ 	.short	(.L_41 - .L_40)
.L_40:
        /*26a4*/ 	.word	0x00000180
        /*26a8*/ 	.word	0x00000001
        /*26ac*/ 	.word	0x00000001


	//----- nvinfo : EIATTR_CRS_STACK_SIZE
	.align		4
.L_41:
        /*26b0*/ 	.byte	0x04, 0x1e
        /*26b2*/ 	.short	(.L_43 - .L_42)
.L_42:
        /*26b4*/ 	.word	0x00000000


	//----- nvinfo : EIATTR_CBANK_PARAM_SIZE
	.align		4
.L_43:
        /*26b8*/ 	.byte	0x03, 0x19
        /*26ba*/ 	.short	0x0470


	//----- nvinfo : EIATTR_PARAM_CBANK
	.align		4
        /*26bc*/ 	.byte	0x04, 0x0a
        /*26be*/ 	.short	(.L_45 - .L_44)
	.align		4
.L_44:
        /*26c0*/ 	.word	index@(.nv.constant0._ZN7cutlass13device_kernelINS_4gemm6kernel13GemmUniversalIN4cute5tupleIJiiiiEEENS1_10collective13CollectiveMmaINS1_34MainloopSm90TmaGmmaWarpSpecializedILi10ENS5_IJNS4_1CILi1EEESB_SB_EEENS1_35KernelTmaWarpSpecializedCooperativeEEENS5_IJNSA_ILi512EEENSA_ILi192EEENSA_ILi16EEEEEENS_10bfloat16_tENS5_IJlSB_lEEESJ_SK_NS4_8TiledMMAINS4_8MMA_AtomIJNS4_4SM904GMMA28MMA_64x192x16_F32BF16BF16_SSILNSO_5MajorE0ELSQ_0ELNSO_7ScaleInE1ELSR_1EEEEEENS4_6LayoutINS5_IJNSA_ILi2EEESB_SB_EEENS5_IJSB_NSA_ILi0EEESX_EEEEENS5_IJNS4_10UnderscoreES10_S10_EEEEENS4_13SM90_TMA_LOADENS4_14ComposedLayoutINS4_7SwizzleILi1ELi4ELi3EEENS4_18smem_ptr_flag_bitsILi16EEENSU_INS5_IJNSA_ILi8EEESH_EEENS5_IJSH_SB_EEEEEEEvNS4_8identityES13_S1D_vS1E_EENS_8epilogue10collective6detail29Sm90TmaWarpSpecializedAdapterINS1H_15DefaultEpilogueISJ_SK_SK_NS1G_6thread17LinearCombinationISJ_Li1EffLNS1L_9ScaleType4KindE0ELNS_15FloatRoundStyleE2ESJ_EENS1_15EpilogueDefaultEEEEEvvEEEEvNT_6ParamsE)
        /*26c4*/ 	.short	0x0210
        /*26c6*/ 	.short	0x0470


	//----- nvinfo : EIATTR_SW_WAR
	.align		4
.L_45:
        /*26c8*/ 	.byte	0x04, 0x36
        /*26ca*/ 	.short	(.L_47 - .L_46)
.L_46:
        /*26cc*/ 	.word	0x00000008
.L_47:


//--------------------- .nv.callgraph             --------------------------
	.section	.nv.callgraph,"",@"SHT_CUDA_CALLGRAPH"
	.align	4
	.sectionentsize	8
	.align		4
        /*0000*/ 	.word	0x00000000
	.align		4
        /*0004*/ 	.word	0xffffffff
	.align		4
        /*0008*/ 	.word	index@(_ZN7cutlass13device_kernelINS_4gemm6kernel13GemmUniversalIN4cute5tupleIJiiiiEEENS1_10collective13CollectiveMmaINS1_34MainloopSm90TmaGmmaWarpSpecializedILi10ENS5_IJNS4_1CILi1EEESB_SB_EEENS1_35KernelTmaWarpSpecializedCooperativeEEENS5_IJNSA_ILi512EEENSA_ILi192EEENSA_ILi16EEEEEENS_10bfloat16_tENS5_IJlSB_lEEESJ_SK_NS4_8TiledMMAINS4_8MMA_AtomIJNS4_4SM904GMMA28MMA_64x192x16_F32BF16BF16_SSILNSO_5MajorE0ELSQ_0ELNSO_7ScaleInE1ELSR_1EEEEEENS4_6LayoutINS5_IJNSA_ILi2EEESB_SB_EEENS5_IJSB_NSA_ILi0EEESX_EEEEENS5_IJNS4_10UnderscoreES10_S10_EEEEENS4_13SM90_TMA_LOADENS4_14ComposedLayoutINS4_7SwizzleILi1ELi4ELi3EEENS4_18smem_ptr_flag_bitsILi16EEENSU_INS5_IJNSA_ILi8EEESH_EEENS5_IJSH_SB_EEEEEEEvNS4_8identityES13_S1D_vS1E_EENS_8epilogue10collective6detail29Sm90TmaWarpSpecializedAdapterINS1H_15DefaultEpilogueISJ_SK_SK_NS1G_6thread17LinearCombinationISJ_Li1EffLNS1L_9ScaleType4KindE0ELNS_15FloatRoundStyleE2ESJ_EENS1_15EpilogueDefaultEEEEEvvEEEEvNT_6ParamsE)
	.align		4
        /*000c*/ 	.word	index@(__assertfail)
	.align		4
        /*0010*/ 	.word	0x00000000
	.align		4
        /*0014*/ 	.word	0xfffffffe
	.align		4
        /*0018*/ 	.word	0x00000000
	.align		4
        /*001c*/ 	.word	0xfffffffd
	.align		4
        /*0020*/ 	.word	0x00000000
	.align		4
        /*0024*/ 	.word	0xfffffffc


//--------------------- .nv.constant4             --------------------------
	.section	.nv.constant4,"a",@progbits
	.align	8
	.align		8
.nv.constant4:
        /*0000*/ 	.dword	__assertfail
	.align		8
        /*0008*/ 	.dword	__unnamed_1
	.align		8
        /*0010*/ 	.dword	_ZN39_INTERNAL_9d2934d3_4_k_cu_c791107c_95774cuda3std3__45__cpo5beginE
	.align		8
        /*0018*/ 	.dword	_ZN39_INTERNAL_9d2934d3_4_k_cu_c791107c_95774cuda3std3__45__cpo3endE
	.align		8
        /*0020*/ 	.dword	_ZN39_INTERNAL_9d2934d3_4_k_cu_c791107c_95774cuda3std3__45__cpo6cbeginE
	.align		8
        /*0028*/ 	.dword	_ZN39_INTERNAL_9d2934d3_4_k_cu_c791107c_95774cuda3std3__45__cpo4cendE
	.align		8
        /*0030*/ 	.dword	_ZN39_INTERNAL_9d2934d3_4_k_cu_c791107c_95774cuda3std3__441_GLOBAL__N__9d2934d3_4_k_cu_c791107c_95776ignoreE
	.align		8
        /*0038*/ 	.dword	_ZN39_INTERNAL_9d2934d3_4_k_cu_c791107c_95774cuda3std3__419piecewise_constructE
	.align		8
        /*0040*/ 	.dword	_ZN39_INTERNAL_9d2934d3_4_k_cu_c791107c_95774cuda3std3__48in_placeE
	.align		8
        /*0048*/ 	.dword	_ZN39_INTERNAL_9d2934d3_4_k_cu_c791107c_95774cuda3std6ranges3__45__cpo4swapE
	.align		8
        /*0050*/ 	.dword	_ZN39_INTERNAL_9d2934d3_4_k_cu_c791107c_95774cuda3std6ranges3__45__cpo9iter_moveE
	.align		8
        /*0058*/ 	.dword	_ZN39_INTERNAL_9d2934d3_4_k_cu_c791107c_95774cute7productE
	.align		8
        /*0060*/ 	.dword	_ZN39_INTERNAL_9d2934d3_4_k_cu_c791107c_95774cute1_E
	.align		8
        /*0068*/ 	.dword	$str$22
	.align		8
        /*0070*/ 	.dword	$str$23


//--------------------- .text._ZN7cutlass13device_kernelINS_4gemm6kernel13GemmUniversalIN4cute5tupleIJiiiiEEENS1_10collective13CollectiveMmaINS1_34MainloopSm90TmaGmmaWarpSpecializedILi10ENS5_IJNS4_1CILi1EEESB_SB_EEENS1_35KernelTmaWarpSpecializedCooperativeEEENS5_IJNSA_ILi512EEENSA_ILi192EEENSA_ILi16EEEEEENS_10bfloat16_tENS5_IJlSB_lEEESJ_SK_NS4_8TiledMMAINS4_8MMA_AtomIJNS4_4SM904GMMA28MMA_64x192x16_F32BF16BF16_SSILNSO_5MajorE0ELSQ_0ELNSO_7ScaleInE1ELSR_1EEEEEENS4_6LayoutINS5_IJNSA_ILi2EEESB_SB_EEENS5_IJSB_NSA_ILi0EEESX_EEEEENS5_IJNS4_10UnderscoreES10_S10_EEEEENS4_13SM90_TMA_LOADENS4_14ComposedLayoutINS4_7SwizzleILi1ELi4ELi3EEENS4_18smem_ptr_flag_bitsILi16EEENSU_INS5_IJNSA_ILi8EEESH_EEENS5_IJSH_SB_EEEEEEEvNS4_8identityES13_S1D_vS1E_EENS_8epilogue10collective6detail29Sm90TmaWarpSpecializedAdapterINS1H_15DefaultEpilogueISJ_SK_SK_NS1G_6thread17LinearCombinationISJ_Li1EffLNS1L_9ScaleType4KindE0ELNS_15FloatRoundStyleE2ESJ_EENS1_15EpilogueDefaultEEEEEvvEEEEvNT_6ParamsE --------------------------
	.section	.text._ZN7cutlass13device_kernelINS_4gemm6kernel13GemmUniversalIN4cute5tupleIJiiiiEEENS1_10collective13CollectiveMmaINS1_34MainloopSm90TmaGmmaWarpSpecializedILi10ENS5_IJNS4_1CILi1EEESB_SB_EEENS1_35KernelTmaWarpSpecializedCooperativeEEENS5_IJNSA_ILi512EEENSA_ILi192EEENSA_ILi16EEEEEENS_10bfloat16_tENS5_IJlSB_lEEESJ_SK_NS4_8TiledMMAINS4_8MMA_AtomIJNS4_4SM904GMMA28MMA_64x192x16_F32BF16BF16_SSILNSO_5MajorE0ELSQ_0ELNSO_7ScaleInE1ELSR_1EEEEEENS4_6LayoutINS5_IJNSA_ILi2EEESB_SB_EEENS5_IJSB_NSA_ILi0EEESX_EEEEENS5_IJNS4_10UnderscoreES10_S10_EEEEENS4_13SM90_TMA_LOADENS4_14ComposedLayoutINS4_7SwizzleILi1ELi4ELi3EEENS4_18smem_ptr_flag_bitsILi16EEENSU_INS5_IJNSA_ILi8EEESH_EEENS5_IJSH_SB_EEEEEEEvNS4_8identityES13_S1D_vS1E_EENS_8epilogue10collective6detail29Sm90TmaWarpSpecializedAdapterINS1H_15DefaultEpilogueISJ_SK_SK_NS1G_6thread17LinearCombinationISJ_Li1EffLNS1L_9ScaleType4KindE0ELNS_15FloatRoundStyleE2ESJ_EENS1_15EpilogueDefaultEEEEEvvEEEEvNT_6ParamsE,"ax",@progbits
	.align	128
.text._ZN7cutlass13device_kernelINS_4gemm6kernel13GemmUniversalIN4cute5tupleIJiiiiEEENS1_10collective13CollectiveMmaINS1_34MainloopSm90TmaGmmaWarpSpecializedILi10ENS5_IJNS4_1CILi1EEESB_SB_EEENS1_35KernelTmaWarpSpecializedCooperativeEEENS5_IJNSA_ILi512EEENSA_ILi192EEENSA_ILi16EEEEEENS_10bfloat16_tENS5_IJlSB_lEEESJ_SK_NS4_8TiledMMAINS4_8MMA_AtomIJNS4_4SM904GMMA28MMA_64x192x16_F32BF16BF16_SSILNSO_5MajorE0ELSQ_0ELNSO_7ScaleInE1ELSR_1EEEEEENS4_6LayoutINS5_IJNSA_ILi2EEESB_SB_EEENS5_IJSB_NSA_ILi0EEESX_EEEEENS5_IJNS4_10UnderscoreES10_S10_EEEEENS4_13SM90_TMA_LOADENS4_14ComposedLayoutINS4_7SwizzleILi1ELi4ELi3EEENS4_18smem_ptr_flag_bitsILi16EEENSU_INS5_IJNSA_ILi8EEESH_EEENS5_IJSH_SB_EEEEEEEvNS4_8identityES13_S1D_vS1E_EENS_8epilogue10collective6detail29Sm90TmaWarpSpecializedAdapterINS1H_15DefaultEpilogueISJ_SK_SK_NS1G_6thread17LinearCombinationISJ_Li1EffLNS1L_9ScaleType4KindE0ELNS_15FloatRoundStyleE2ESJ_EENS1_15EpilogueDefaultEEEEEvvEEEEvNT_6ParamsE:
        .type           _ZN7cutlass13device_kernelINS_4gemm6kernel13GemmUniversalIN4cute5tupleIJiiiiEEENS1_10collective13CollectiveMmaINS1_34MainloopSm90TmaGmmaWarpSpecializedILi10ENS5_IJNS4_1CILi1EEESB_SB_EEENS1_35KernelTmaWarpSpecializedCooperativeEEENS5_IJNSA_ILi512EEENSA_ILi192EEENSA_ILi16EEEEEENS_10bfloat16_tENS5_IJlSB_lEEESJ_SK_NS4_8TiledMMAINS4_8MMA_AtomIJNS4_4SM904GMMA28MMA_64x192x16_F32BF16BF16_SSILNSO_5MajorE0ELSQ_0ELNSO_7ScaleInE1ELSR_1EEEEEENS4_6LayoutINS5_IJNSA_ILi2EEESB_SB_EEENS5_IJSB_NSA_ILi0EEESX_EEEEENS5_IJNS4_10UnderscoreES10_S10_EEEEENS4_13SM90_TMA_LOADENS4_14ComposedLayoutINS4_7SwizzleILi1ELi4ELi3EEENS4_18smem_ptr_flag_bitsILi16EEENSU_INS5_IJNSA_ILi8EEESH_EEENS5_IJSH_SB_EEEEEEEvNS4_8identityES13_S1D_vS1E_EENS_8epilogue10collective6detail29Sm90TmaWarpSpecializedAdapterINS1H_15DefaultEpilogueISJ_SK_SK_NS1G_6thread17LinearCombinationISJ_Li1EffLNS1L_9ScaleType4KindE0ELNS_15FloatRoundStyleE2ESJ_EENS1_15EpilogueDefaultEEEEEvvEEEEvNT_6ParamsE,@function
        .size           _ZN7cutlass13device_kernelINS_4gemm6kernel13GemmUniversalIN4cute5tupleIJiiiiEEENS1_10collective13CollectiveMmaINS1_34MainloopSm90TmaGmmaWarpSpecializedILi10ENS5_IJNS4_1CILi1EEESB_SB_EEENS1_35KernelTmaWarpSpecializedCooperativeEEENS5_IJNSA_ILi512EEENSA_ILi192EEENSA_ILi16EEEEEENS_10bfloat16_tENS5_IJlSB_lEEESJ_SK_NS4_8TiledMMAINS4_8MMA_AtomIJNS4_4SM904GMMA28MMA_64x192x16_F32BF16BF16_SSILNSO_5MajorE0ELSQ_0ELNSO_7ScaleInE1ELSR_1EEEEEENS4_6LayoutINS5_IJNSA_ILi2EEESB_SB_EEENS5_IJSB_NSA_ILi0EEESX_EEEEENS5_IJNS4_10UnderscoreES10_S10_EEEEENS4_13SM90_TMA_LOADENS4_14ComposedLayoutINS4_7SwizzleILi1ELi4ELi3EEENS4_18smem_ptr_flag_bitsILi16EEENSU_INS5_IJNSA_ILi8EEESH_EEENS5_IJSH_SB_EEEEEEEvNS4_8identityES13_S1D_vS1E_EENS_8epilogue10collective6detail29Sm90TmaWarpSpecializedAdapterINS1H_15DefaultEpilogueISJ_SK_SK_NS1G_6thread17LinearCombinationISJ_Li1EffLNS1L_9ScaleType4KindE0ELNS_15FloatRoundStyleE2ESJ_EENS1_15EpilogueDefaultEEEEEvvEEEEvNT_6ParamsE,(.L_x_841 - _ZN7cutlass13device_kernelINS_4gemm6kernel13GemmUniversalIN4cute5tupleIJiiiiEEENS1_10collective13CollectiveMmaINS1_34MainloopSm90TmaGmmaWarpSpecializedILi10ENS5_IJNS4_1CILi1EEESB_SB_EEENS1_35KernelTmaWarpSpecializedCooperativeEEENS5_IJNSA_ILi512EEENSA_ILi192EEENSA_ILi16EEEEEENS_10bfloat16_tENS5_IJlSB_lEEESJ_SK_NS4_8TiledMMAINS4_8MMA_AtomIJNS4_4SM904GMMA28MMA_64x192x16_F32BF16BF16_SSILNSO_5MajorE0ELSQ_0ELNSO_7ScaleInE1ELSR_1EEEEEENS4_6LayoutINS5_IJNSA_ILi2EEESB_SB_EEENS5_IJSB_NSA_ILi0EEESX_EEEEENS5_IJNS4_10UnderscoreES10_S10_EEEEENS4_13SM90_TMA_LOADENS4_14ComposedLayoutINS4_7SwizzleILi1ELi4ELi3EEENS4_18smem_ptr_flag_bitsILi16EEENSU_INS5_IJNSA_ILi8EEESH_EEENS5_IJSH_SB_EEEEEEEvNS4_8identityES13_S1D_vS1E_EENS_8epilogue10collective6detail29Sm90TmaWarpSpecializedAdapterINS1H_15DefaultEpilogueISJ_SK_SK_NS1G_6thread17LinearCombinationISJ_Li1EffLNS1L_9ScaleType4KindE0ELNS_15FloatRoundStyleE2ESJ_EENS1_15EpilogueDefaultEEEEEvvEEEEvNT_6ParamsE)
        .other          _ZN7cutlass13device_kernelINS_4gemm6kernel13GemmUniversalIN4cute5tupleIJiiiiEEENS1_10collective13CollectiveMmaINS1_34MainloopSm90TmaGmmaWarpSpecializedILi10ENS5_IJNS4_1CILi1EEESB_SB_EEENS1_35KernelTmaWarpSpecializedCooperativeEEENS5_IJNSA_ILi512EEENSA_ILi192EEENSA_ILi16EEEEEENS_10bfloat16_tENS5_IJlSB_lEEESJ_SK_NS4_8TiledMMAINS4_8MMA_AtomIJNS4_4SM904GMMA28MMA_64x192x16_F32BF16BF16_SSILNSO_5MajorE0ELSQ_0ELNSO_7ScaleInE1ELSR_1EEEEEENS4_6LayoutINS5_IJNSA_ILi2EEESB_SB_EEENS5_IJSB_NSA_ILi0EEESX_EEEEENS5_IJNS4_10UnderscoreES10_S10_EEEEENS4_13SM90_TMA_LOADENS4_14ComposedLayoutINS4_7SwizzleILi1ELi4ELi3EEENS4_18smem_ptr_flag_bitsILi16EEENSU_INS5_IJNSA_ILi8EEESH_EEENS5_IJSH_SB_EEEEEEEvNS4_8identityES13_S1D_vS1E_EENS_8epilogue10collective6detail29Sm90TmaWarpSpecializedAdapterINS1H_15DefaultEpilogueISJ_SK_SK_NS1G_6thread17LinearCombinationISJ_Li1EffLNS1L_9ScaleType4KindE0ELNS_15FloatRoundStyleE2ESJ_EENS1_15EpilogueDefaultEEEEEvvEEEEvNT_6ParamsE,@"STO_CUDA_ENTRY STV_DEFAULT"
_ZN7cutlass13device_kernelINS_4gemm6kernel13GemmUniversalIN4cute5tupleIJiiiiEEENS1_10collective13CollectiveMmaINS1_34MainloopSm90TmaGmmaWarpSpecializedILi10ENS5_IJNS4_1CILi1EEESB_SB_EEENS1_35KernelTmaWarpSpecializedCooperativeEEENS5_IJNSA_ILi512EEENSA_ILi192EEENSA_ILi16EEEEEENS_10bfloat16_tENS5_IJlSB_lEEESJ_SK_NS4_8TiledMMAINS4_8MMA_AtomIJNS4_4SM904GMMA28MMA_64x192x16_F32BF16BF16_SSILNSO_5MajorE0ELSQ_0ELNSO_7ScaleInE1ELSR_1EEEEEENS4_6LayoutINS5_IJNSA_ILi2EEESB_SB_EEENS5_IJSB_NSA_ILi0EEESX_EEEEENS5_IJNS4_10UnderscoreES10_S10_EEEEENS4_13SM90_TMA_LOADENS4_14ComposedLayoutINS4_7SwizzleILi1ELi4ELi3EEENS4_18smem_ptr_flag_bitsILi16EEENSU_INS5_IJNSA_ILi8EEESH_EEENS5_IJSH_SB_EEEEEEEvNS4_8identityES13_S1D_vS1E_EENS_8epilogue10collective6detail29Sm90TmaWarpSpecializedAdapterINS1H_15DefaultEpilogueISJ_SK_SK_NS1G_6thread17LinearCombinationISJ_Li1EffLNS1L_9ScaleType4KindE0ELNS_15FloatRoundStyleE2ESJ_EENS1_15EpilogueDefaultEEEEEvvEEEEvNT_6ParamsE:
[----:B------:R-:W0:Y:S02]  /*0000*/  LDC R1, c[0x0][0x28] ;  /* 0x00000a00ff017b82 */ /* 0x000e240000000800 */
[----:B0-----:R-:W-:Y:S01]  /*0010*/  VIADD R1, R1, 0xfffffa48 ;  /* 0xfffffa4801017836 */ /* 0x001fe20000000000 */
[----:B------:R-:W0:Y:S01]  /*0020*/  S2R R2, SR_TID.X ;  /* 0x0000000000027919 */ /* 0x000e220000002100 */
[----:B------:R-:W-:Y:S01]  /*0030*/  ELECT P0, URZ, PT ;  /* 0x00000000003f782f */ /* 0x000fe20003800000 */
[----:B------:R-:W-:Y:S01]  /*0040*/  BSSY B0, `(.L_x_0) ;  /* 0x0000015000007945 */ /* 0x000fe20003800000 */
[--C-:B0-----:R-:W-:Y:S02]  /*0050*/  SHF.R.U32.HI R0, RZ, 0x5, R2.reuse ;  /* 0x00000005ff007819 */ /* 0x101fe40000011602 */
[----:B------:R-:W-:-:S03]  /*0060*/  SHF.R.U32.HI R2, RZ, 0x7, R2 ;  /* 0x00000007ff027819 */ /* 0x000fc60000011602 */
[----:B------:R-:W0:Y:S04]  /*0070*/  SHFL.IDX PT, R3, R0, RZ, 0x1f ;  /* 0x00001fff00037589 */ /* 0x000e2800000e0000 */
[----:B------:R-:W1:Y:S01]  /*0080*/  SHFL.IDX PT, R2, R2, RZ, 0x1f ;  /* 0x00001fff02027589 */ /* 0x000e6200000e0000 */
[----:B0-----:R-:W-:Y:S02]  /*0090*/  R2UR UR10, R3 ;  /* 0x00000000030a72ca */ /* 0x001fe400000e0000 */
[----:B-1----:R-:W-:-:S11]  /*00a0*/  R2UR UR5, R2 ;  /* 0x00000000020572ca */ /* 0x002fd600000e0000 */
[----:B------:R-:W-:Y:S02]  /*00b0*/  USHF.R.S32.HI UR4, URZ, 0x1f, UR10 ;  /* 0x0000001f3f047899 */ /* 0x000fe4000801140a */
[----:B------:R-:W-:Y:S02]  /*00c0*/  ISETP.NE.OR P0, PT, RZ, UR10, !P0 ;  /* 0x0000000aff007c0c */ /* 0x000fe4000c705670 */
[----:B------:R-:W-:-:S04]  /*00d0*/  ULEA.HI UR4, UR4, UR10, URZ, 0x2 ;  /* 0x0000000a04047291 */ /* 0x000fc8000f8f103f */
[----:B------:R-:W-:-:S04]  /*00e0*/  ULOP3.LUT UR4, UR4, 0xfffffffc, URZ, 0xc0, !UPT ;  /* 0xfffffffc04047892 */ /* 0x000fc8000f8ec03f */
[----:B------:R-:W-:-:S03]  /*00f0*/  UIADD3 UR10, UR10, -UR4, URZ ;  /* 0x800000040a0a7290 */ /* 0x000fc6000fffe03f */
[----:B------:R-:W-:Y:S09]  /*0100*/  @P0 BRA `(.L_x_1) ;  /* 0x0000000000200947 */ /* 0x000ff20003800000 */
[----:B------:R-:W-:Y:S02]  /*0110*/  ULDC.64 UR6, c[0x0][0x198] ;  /* 0x0000660000067ab9 */ /* 0x000fe40000000a00 */
[----:B------:R-:W-:Y:S02]  /*0120*/  UIADD3 UR8, UP0, UR6, 0xf0, URZ ;  /* 0x000000f006087890 */ /* 0x000fe4000ff1e03f */
[----:B------:R-:W-:Y:S02]  /*0130*/  UIADD3 UR6, UP1, UR6, 0x1f0, URZ ;  /* 0x000001f006067890 */ /* 0x000fe4000ff3e03f */
[----:B------:R-:W-:Y:S02]  /*0140*/  UIADD3.X UR9, URZ, UR7, URZ, UP0, !UPT ;  /* 0x000000073f097290 */ /* 0x000fe400087fe43f */
[----:B------:R-:W-:-:S07]  /*0150*/  UIADD3.X UR7, URZ, UR7, URZ, UP1, !UPT ;  /* 0x000000073f077290 */ /* 0x000fce0008ffe43f */
[----:B------:R0:W-:Y:S02]  /*0160*/  UTMACCTL.PF [UR8] ;  /* 0x00000000080079b9 */ /* 0x0001e40008040000 */
[----:B------:R0:W-:Y:S02]  /*0170*/  UTMACCTL.PF [UR6] ;  /* 0x00000000060079b9 */ /* 0x0001e40008040000 */
[----:B0-----:R-:W-:Y:S01]  /*0180*/  NOP ;  /* 0x0000000000007918 */ /* 0x001fe20000000000 */
.L_x_1:
[----:B------:R-:W-:Y:S05]  /*0190*/  BSYNC B0 ;  /* 0x0000000000007941 */ /* 0x000fea0003800000 */
.L_x_0:
[----:B------:R-:W0:Y:S01]  /*01a0*/  SHFL.IDX PT, R2, R0, RZ, 0x1f ;  /* 0x00001fff00027589 */ /* 0x000e2200000e0000 */
[----:B------:R-:W-:Y:S01]  /*01b0*/  UISETP.NE.AND UP0, UPT, UR10, 0x3, UPT ;  /* 0x000000030a00788c */ /* 0x000fe2000bf05270 */
[----:B------:R-:W-:Y:S01]  /*01c0*/  ISETP.NE.AND P1, PT, RZ, UR5, PT ;  /* 0x00000005ff007c0c */ /* 0x000fe2000bf25270 */
[----:B------:R-:W-:Y:S02]  /*01d0*/  UIADD3 UR18, UR5, -0x1, URZ ;  /* 0xffffffff05127890 */ /* 0x000fe4000fffe03f */
[----:B------:R-:W-:Y:S02]  /*01e0*/  UISETP.EQ.OR UP0, UPT, UR10, URZ, !UP0 ;  /* 0x0000003f0a00728c */ /* 0x000fe4000c702670 */
[----:B------:R-:W-:Y:S02]  /*01f0*/  UISETP.GE.U32.AND UP1, UPT, UR18, 0x2, UPT ;  /* 0x000000021200788c */ /* 0x000fe4000bf26070 */
[----:B------:R-:W-:-:S04]  /*0200*/  UISETP.EQ.AND UP0, UPT, UR5, URZ, UP0 ;  /* 0x0000003f0500728c */ /* 0x000fc80008702270 */
[----:B------:R-:W-:-:S04]  /*0210*/  USEL UR40, URZ, 0x1, !UP0 ;  /* 0x000000013f287887 */ /* 0x000fc8000c000000 */
[----:B------:R-:W-:Y:S01]  /*0220*/  USEL UR40, UR40, 0x2, UP1 ;  /* 0x0000000228287887 */ /* 0x000fe20008800000 */
[----:B0-----:R-:W-:-:S13]  /*0230*/  ISETP.NE.AND P0, PT, R2, RZ, PT ;  /* 0x000000ff0200720c */ /* 0x001fda0003f05270 */
[----:B------:R-:W-:Y:S05]  /*0240*/  @P0 BRA `(.L_x_2) ;  /* 0x0000000000940947 */ /* 0x000fea0003800000 */
[----:B------:R-:W-:Y:S01]  /*0250*/  ELECT P0, URZ, PT ;  /* 0x00000000003f782f */ /* 0x000fe20003800000 */
[----:B------:R-:W-:-:S12]  /*0260*/  BSSY B0, `(.L_x_2) ;  /* 0x0000023000007945 */ /* 0x000fd80003800000 */
[----:B------:R-:W-:Y:S05]  /*0270*/  @!P0 BRA `(.L_x_3) ;  /* 0x0000000000848947 */ /* 0x000fea0003800000 */
[----:B------:R-:W0:Y:S01]  /*0280*/  S2UR UR8, SR_CgaCtaId ;  /* 0x00000000000879c3 */ /* 0x000e220000008800 */
[----:B------:R-:W-:Y:S01]  /*0290*/  UMOV UR4, 0x400 ;  /* 0x0000040000047882 */ /* 0x000fe20000000000 */
[----:B------:R-:W-:Y:S01]  /*02a0*/  UMOV UR5, 0x1 ;  /* 0x0000000100057882 */ /* 0x000fe20000000000 */
[----:B------:R-:W-:Y:S02]  /*02b0*/  UMOV UR6, 0x100 ;  /* 0x0000010000067882 */ /* 0x000fe40000000000 */
[----:B------:R-:W-:-:S04]  /*02c0*/  UIADD3 UR6, -UR6, 0x100000, URZ ;  /* 0x0010000006067890 */ /* 0x000fc8000fffe13f */
[----:B------:R-:W-:Y:S02]  /*02d0*/  USHF.L.U32 UR7, UR6, 0xb, URZ ;  /* 0x0000000b06077899 */ /* 0x000fe4000800063f */
[----:B------:R-:W-:Y:S02]  /*02e0*/  USHF.L.U32 UR6, UR6, 0x1, URZ ;  /* 0x0000000106067899 */ /* 0x000fe4000800063f */
[----:B0-----:R-:W-:Y:S02]  /*02f0*/  ULEA UR8, UR8, UR4, 0x18 ;  /* 0x0000000408087291 */ /* 0x001fe4000f8ec03f */
[----:B------:R-:W-:-:S04]  /*0300*/  UIADD3 UR4, -UR5, 0x100000, URZ ;  /* 0x0010000005047890 */ /* 0x000fc8000fffe13f */
[----:B------:R-:W-:Y:S02]  /*0310*/  USHF.L.U32 UR5, UR4, 0xb, URZ ;  /* 0x0000000b04057899 */ /* 0x000fe4000800063f */
[----:B------:R-:W-:Y:S01]  /*0320*/  USHF.L.U32 UR4, UR4, 0x1, URZ ;  /* 0x0000000104047899 */ /* 0x000fe2000800063f */
[----:B------:R-:W0:Y:S11]  /*0330*/  FENCE.VIEW.ASYNC.S ;  /* 0x00000000000073c6 */ /* 0x000e360000000000 */
[----:B0-----:R0:W1:Y:S01]  /*0340*/  SYNCS.EXCH.64 URZ, [UR8], UR4 ;  /* 0x00000004083f75b2 */ /* 0x0010620008000100 */
[----:B------:R0:W2:Y:S01]  /*0350*/  SYNCS.EXCH.64 URZ, [UR8+0x50], UR6 ;  /* 0x00005006083f75b2 */ /* 0x0000a20008000100 */
[----:B------:R0:W3:Y:S01]  /*0360*/  SYNCS.EXCH.64 URZ, [UR8+0x8], UR4 ;  /* 0x00000804083f75b2 */ /* 0x0000e20008000100 */
[----:B------:R0:W4:Y:S01]  /*0370*/  SYNCS.EXCH.64 URZ, [UR8+0x58], UR6 ;  /* 0x00005806083f75b2 */ /* 0x0001220008000100 */
[----:B------:R0:W0:Y:S01]  /*0380*/  SYNCS.EXCH.64 URZ, [UR8+0x10], UR4 ;  /* 0x00001004083f75b2 */ /* 0x0000220008000100 */
        /* <DEDUP_REMOVED lines=15> */
[----:B------:R-:W-:Y:S01]  /*0480*/  NOP ;  /* 0x0000000000007918 */ /* 0x000fe20000000000 */
.L_x_3:
[----:B0-----:R-:W-:Y:S05]  /*0490*/  BSYNC B0 ;  /* 0x0000000000007941 */ /* 0x001fea0003800000 */
.L_x_2:
[----:B------:R-:W0:Y:S01]  /*04a0*/  SHFL.IDX PT, R0, R0, RZ, 0x1f ;  /* 0x00001fff00007589 */ /* 0x000e2200000e0000 */
[----:B------:R-:W-:Y:S01]  /*04b0*/  ELECT P0, URZ, PT ;  /* 0x00000000003f782f */ /* 0x000fe20003800000 */
[----:B------:R-:W5:Y:S01]  /*04c0*/  S2UR UR17, SR_CTAID.Y ;  /* 0x00000000001179c3 */ /* 0x000f620000002600 */
[----:B------:R-:W-:Y:S01]  /*04d0*/  ULDC UR5, c[0x0][0x65c] ;  /* 0x0001970000057ab9 */ /* 0x000fe20000000800 */
[----:B------:R-:W-:Y:S01]  /*04e0*/  UMOV UR12, 0x20 ;  /* 0x00000020000c7882 */ /* 0x000fe20000000000 */
[----:B------:R-:W-:Y:S01]  /*04f0*/  UISETP.NE.AND UP2, UPT, UR5, 0x1, UPT ;  /* 0x000000010500788c */ /* 0x000fe2000bf45270 */
[----:B------:R-:W-:Y:S01]  /*0500*/  NOP ;  /* 0x0000000000007918 */ /* 0x000fe20000000000 */
[----:B------:R-:W-:Y:S02]  /*0510*/  NOP ;  /* 0x0000000000007918 */ /* 0x000fe40000000000 */
[----:B------:R-:W-:Y:S01]  /*0520*/  UP2UR UR46, UPR, URZ, 0x4 ;  /* 0x000000043f2e7883 */ /* 0x000fe20008000000 */
[----:B------:R-:W1:Y:S01]  /*0530*/  S2UR UR4, SR_CTAID.X ;  /* 0x00000000000479c3 */ /* 0x000e620000002500 */
[----:B------:R-:W-:-:S02]  /*0540*/  PLOP3.LUT P2, PT, PT, PT, UP2, 0x80, 0x0 ;  /* 0x000000000000781c */ /* 0x000fc40003f4f028 */
[----:B------:R-:W-:Y:S02]  /*0550*/  PLOP3.LUT P4, PT, PT, PT, UP2, 0x80, 0x0 ;  /* 0x000000000000781c */ /* 0x000fe40003f8f028 */
[----:B------:R-:W-:Y:S01]  /*0560*/  PLOP3.LUT P3, PT, PT, PT, UP2, 0x80, 0x0 ;  /* 0x000000000000781c */ /* 0x000fe20003f6f028 */
[----:B------:R-:W-:Y:S01]  /*0570*/  @UP2 ULDC UR14, c[0x0][0x10] ;  /* 0x00000400000e2ab9 */ /* 0x000fe20000000800 */
[----:B------:R-:W-:Y:S01]  /*0580*/  @UP2 UMOV UR9, URZ ;  /* 0x0000003f00092c82 */ /* 0x000fe20008000000 */
[----:B------:R-:W-:Y:S01]  /*0590*/  @!UP2 ULDC UR11, c[0x0][0xc] ;  /* 0x00000300000baab9 */ /* 0x000fe20000000800 */
[----:B0-----:R-:W-:Y:S01]  /*05a0*/  ISETP.NE.OR P0, PT, R0, RZ, !P0 ;  /* 0x000000ff0000720c */ /* 0x001fe20004705670 */
[----:B-----5:R-:W-:Y:S02]  /*05b0*/  @UP2 UMOV UR7, UR17 ;  /* 0x0000001100072c82 */ /* 0x020fe40008000000 */
[----:B------:R-:W-:Y:S01]  /*05c0*/  @UP2 UMOV UR8, UR7 ;  /* 0x0000000700082c82 */ /* 0x000fe20008000000 */
[----:B------:R-:W-:Y:S01]  /*05d0*/  @!UP2 UMOV UR7, UR17 ;  /* 0x000000110007ac82 */ /* 0x000fe20008000000 */
[----:B-1----:R-:W-:-:S08]  /*05e0*/  @UP2 UIMAD.WIDE.U32 UR14, UR4, UR14, UR8 ;  /* 0x0000000e040e22a5 */ /* 0x002fd0000f8e0008 */
[----:B------:R-:W-:Y:S01]  /*05f0*/  VOTEU.ALL UP0, P0 ;  /* 0x00000000003f7886 */ /* 0x000fe20000000000 */
[----:B------:R-:W-:Y:S01]  /*0600*/  VOTEU.ALL UP1, P0 ;  /* 0x00000000003f7886 */ /* 0x000fe20000020000 */
[----:B------:R-:W-:-:S03]  /*0610*/  IMAD.U32 R2, RZ, RZ, UR14 ;  /* 0x0000000eff027e24 */ /* 0x000fc6000f8e00ff */
[----:B------:R-:W0:Y:S01]  /*0620*/  @!UP0 S2UR UR6, SR_CgaCtaId ;  /* 0x00000000000689c3 */ /* 0x000e220000008800 */
[----:B------:R-:W-:Y:S01]  /*0630*/  @!UP0 UMOV UR5, 0x400 ;  /* 0x0000040000058882 */ /* 0x000fe20000000000 */
[----:B------:R-:W-:-:S04]  /*0640*/  @!UP0 UIADD3 UR12, -UR12, 0x100000, URZ ;  /* 0x001000000c0c8890 */ /* 0x000fc8000fffe13f */
[----:B------:R-:W-:Y:S02]  /*0650*/  @!UP0 USHF.L.U32 UR13, UR12, 0xb, URZ ;  /* 0x0000000b0c0d8899 */ /* 0x000fe4000800063f */
[----:B------:R-:W-:Y:S01]  /*0660*/  @!UP0 USHF.L.U32 UR12, UR12, 0x1, URZ ;  /* 0x000000010c0c8899 */ /* 0x000fe2000800063f */
[----:B------:R-:W-:Y:S01]  /*0670*/  IMAD.U32 R3, RZ, RZ, UR15 ;  /* 0x0000000fff037e24 */ /* 0x000fe2000f8e00ff */
[----:B0-----:R-:W-:Y:S01]  /*0680*/  @!UP0 ULEA UR16, UR6, UR5, 0x18 ;  /* 0x0000000506108291 */ /* 0x001fe2000f8ec03f */
[----:B------:R-:W-:Y:S01]  /*0690*/  VOTEU.ALL UP0, P0 ;  /* 0x00000000003f7886 */ /* 0x000fe20000000000 */
[----:B------:R-:W-:Y:S01]  /*06a0*/  PLOP3.LUT P0, PT, PT, PT, UP2, 0x80, 0x0 ;  /* 0x000000000000781c */ /* 0x000fe20003f0f028 */
[----:B------:R-:W-:Y:S01]  /*06b0*/  UMOV UR5, URZ ;  /* 0x0000003f00057c82 */ /* 0x000fe20008000000 */
[----:B------:R-:W-:Y:S01]  /*06c0*/  @UP2 UMOV UR6, URZ ;  /* 0x0000003f00062c82 */ /* 0x000fe20008000000 */
[----:B------:R-:W-:Y:S02]  /*06d0*/  @!UP2 UIMAD.WIDE.U32 UR8, UR11, UR7, UR4 ;  /* 0x000000070b08a2a5 */ /* 0x000fe4000f8e0004 */
[----:B------:R-:W-:-:S04]  /*06e0*/  @UP2 UIADD3 UR6, UR15, UR6, URZ ;  /* 0x000000060f062290 */ /* 0x000fc8000fffe03f */
[----:B------:R-:W-:Y:S01]  /*06f0*/  IMAD.U32 R5, RZ, RZ, UR9 ;  /* 0x00000009ff057e24 */ /* 0x000fe2000f8e00ff */
[----:B------:R-:W0:Y:S02]  /*0700*/  FENCE.VIEW.ASYNC.S ;  /* 0x00000000000073c6 */ /* 0x000e240000000000 */
[----:B0-----:R0:W2:Y:S01]  /*0710*/  @!UP0 SYNCS.EXCH.64 URZ, [UR16+0xb0], UR12 ;  /* 0x0000b00c103f85b2 */ /* 0x0010a20008000100 */
[----:B------:R-:W-:Y:S02]  /*0720*/  @P2 IMAD.U32 R6, RZ, RZ, UR6 ;  /* 0x00000006ff062e24 */ /* 0x000fe4000f8e00ff */
[----:B------:R-:W-:Y:S02]  /*0730*/  @P0 IMAD.MOV.U32 R7, RZ, RZ, R2 ;  /* 0x000000ffff070224 */ /* 0x000fe400078e0002 */
[----:B------:R-:W-:Y:S02]  /*0740*/  IMAD.U32 R2, RZ, RZ, UR8 ;  /* 0x00000008ff027e24 */ /* 0x000fe4000f8e00ff */
[----:B------:R-:W-:-:S02]  /*0750*/  @!P4 IMAD.MOV.U32 R6, RZ, RZ, R5 ;  /* 0x000000ffff06c224 */ /* 0x000fc400078e0005 */
[----:B------:R-:W-:Y:S02]  /*0760*/  @!P3 IMAD.MOV.U32 R7, RZ, RZ, R2 ;  /* 0x000000ffff07b224 */ /* 0x000fe400078e0002 */
[----:B------:R-:W-:Y:S01]  /*0770*/  IMAD.U32 R3, RZ, RZ, UR9 ;  /* 0x00000009ff037e24 */ /* 0x000fe2000f8e00ff */
[----:B------:R0:W-:Y:S01]  /*0780*/  STL [R1+0x300], R6 ;  /* 0x0003000601007387 */ /* 0x0001e20000100800 */
[----:B------:R-:W-:-:S03]  /*0790*/  IMAD.U32 R4, RZ, RZ, UR8 ;  /* 0x00000008ff047e24 */ /* 0x000fc6000f8e00ff */
[----:B------:R0:W-:Y:S01]  /*07a0*/  STL [R1+0x304], R7 ;  /* 0x0003040701007387 */ /* 0x0001e20000100800 */
[----:B------:R0:W2:Y:S01]  /*07b0*/  @!UP1 SYNCS.EXCH.64 URZ, [UR16+0xb8], UR12 ;  /* 0x0000b80c103f95b2 */ /* 0x0000a20008000100 */
[----:B------:R-:W-:Y:S01]  /*07c0*/  NOP ;  /* 0x0000000000007918 */ /* 0x000fe20000000000 */
[----:B--234-:R-:W-:Y:S06]  /*07d0*/  BAR.SYNC.DEFER_BLOCKING 0x0 ;  /* 0x0000000000007b1d */ /* 0x01cfec0000010000 */
[----:B------:R-:W-:Y:S05]  /*07e0*/  @!P1 BRA `(.L_x_4) ;  /* 0x000001d000649947 */ /* 0x000fea0003800000 */
[----:B------:R-:W-:-:S06]  /*07f0*/  UISETP.GT.U32.AND UP0, UPT, UR18, 0x1, UPT ;  /* 0x000000011200788c */ /* 0x000fcc000bf04070 */
[----:B------:R-:W-:-:S13]  /*0800*/  PLOP3.LUT P0, PT, PT, PT, UP0, 0x80, 0x0 ;  /* 0x000000000000781c */ /* 0x000fda0003f0f008 */
[----:B0-----:R-:W-:Y:S05]  /*0810*/  @P0 EXIT ;  /* 0x000000000000094d */ /* 0x001fea0003800000 */
[----:B------:R-:W-:Y:S01]  /*0820*/  ULDC.64 UR8, c[0x0][0x650] ;  /* 0x0001940000087ab9 */ /* 0x000fe20000000a00 */
[----:B------:R-:W-:Y:S01]  /*0830*/  UMOV UR41, 0xffffffff ;  /* 0xffffffff00297882 */ /* 0x000fe20000000000 */
[----:B------:R-:W-:Y:S01]  /*0840*/  ISETP.GE.U32.AND P0, PT, R7, UR8, PT ;  /* 0x0000000807007c0c */ /* 0x000fe2000bf06070 */
[----:B------:R-:W-:Y:S01]  /*0850*/  UMOV UR42, 0xffffffff ;  /* 0xffffffff002a7882 */ /* 0x000fe20000000000 */
[----:B------:R-:W-:Y:S01]  /*0860*/  UMOV UR43, 0xffffffff ;  /* 0xffffffff002b7882 */ /* 0x000fe20000000000 */
[----:B------:R-:W-:Y:S02]  /*0870*/  PRMT R0, RZ, 0x7610, R0 ;  /* 0x00007610ff007816 */ /* 0x000fe40000000000 */
[----:B------:R-:W-:-:S13]  /*0880*/  ISETP.GE.U32.AND.EX P0, PT, R6, UR9, PT, P0 ;  /* 0x0000000906007c0c */ /* 0x000fda000bf06100 */
[----:B------:R-:W-:Y:S05]  /*0890*/  @P0 BRA `(.L_x_5) ;  /* 0x0000000400800947 */ /* 0x000fea0003800000 */
[----:B------:R-:W-:Y:S01]  /*08a0*/  I2FP.F32.U32 R0, UR4 ;  /* 0x0000000400007c45 */ /* 0x000fe20008201000 */
[----:B------:R-:W-:Y:S01]  /*08b0*/  ULDC.64 UR16, c[0x0][0x628] ;  /* 0x00018a0000107ab9 */ /* 0x000fe20000000a00 */
[----:B------:R-:W-:Y:S01]  /*08c0*/  ULDC UR6, c[0x0][0x150] ;  /* 0x0000540000067ab9 */ /* 0x000fe20000000800 */
[----:B------:R-:W-:Y:S01]  /*08d0*/  ISETP.NE.U32.AND P0, PT, RZ, UR16, PT ;  /* 0x00000010ff007c0c */ /* 0x000fe2000bf05070 */
[----:B------:R-:W-:Y:S01]  /*08e0*/  ULDC UR15, c[0x0][0x630] ;  /* 0x00018c00000f7ab9 */ /* 0x000fe20000000800 */
[----:B------:R-:W-:Y:S01]  /*08f0*/  FMUL R0, R0, UR6 ;  /* 0x0000000600007c20 */ /* 0x000fe20008400000 */
[----:B------:R-:W-:Y:S01]  /*0900*/  R2UR UR18, R7 ;  /* 0x00000000071272ca */ /* 0x000fe200000e0000 */
[----:B------:R-:W-:Y:S01]  /*0910*/  ULDC UR20, c[0x0][0x154] ;  /* 0x0000550000147ab9 */ /* 0x000fe20000000800 */
[----:B------:R-:W-:Y:S01]  /*0920*/  ISETP.NE.AND.EX P0, PT, RZ, UR17, PT, P0 ;  /* 0x00000011ff007c0c */ /* 0x000fe2000bf05300 */
[----:B------:R0:W1:Y:S01]  /*0930*/  F2I.U32.TRUNC.NTZ R2, R0 ;  /* 0x0000000000027305 */ /* 0x000062000020f000 */
[----:B------:R-:W-:-:S02]  /*0940*/  R2UR UR19, R6 ;  /* 0x00000000061372ca */ /* 0x000fc400000e0000 */
[----:B------:R-:W-:Y:S02]  /*0950*/  R2UR UR8, R7 ;  /* 0x00000000070872ca */ /* 0x000fe400000e0000 */
[----:B------:R-:W-:-:S07]  /*0960*/  R2UR UR9, R6 ;  /* 0x00000000060972ca */ /* 0x000fce00000e0000 */
[----:B0-----:R-:W-:Y:S08]  /*0970*/  @!P0 BRA `(.L_x_6) ;  /* 0x0000000000308947 */ /* 0x001ff00003800000 */
[----:B------:R-:W-:Y:S01]  /*0980*/  R2UR UR8, R7 ;  /* 0x00000000070872ca */ /* 0x000fe200000e0000 */
[----:B------:R-:W-:Y:S01]  /*0990*/  ULDC UR6, c[0x0][0x634] ;  /* 0x00018d0000067ab9 */ /* 0x000fe20000000800 */
[----:B------:R-:W-:-:S11]  /*09a0*/  R2UR UR14, R6 ;  /* 0x00000000060e72ca */ /* 0x000fd600000e0000 */
[----:B------:R-:W-:-:S04]  /*09b0*/  UIADD3 UR6, UP0, UR8, UR6, URZ ;  /* 0x0000000608067290 */ /* 0x000fc8000ff1e03f */
[----:B------:R-:W-:-:S04]  /*09c0*/  UIADD3.X UR14, URZ, UR14, URZ, UP0, !UPT ;  /* 0x0000000e3f0e7290 */ /* 0x000fc800087fe43f */
[----:B------:R-:W-:-:S04]  /*09d0*/  UIMAD.WIDE.U32 UR8, UR14, UR16, URZ ;  /* 0x000000100e0872a5 */ /* 0x000fc8000f8e003f */
[----:B------:R-:W-:Y:S02]  /*09e0*/  UIMAD.WIDE.U32 UR10, UP0, UR6, UR17, UR8 ;  /* 0x00000011060a72a5 */ /* 0x000fe4000f800008 */
[----:B------:R-:W-:Y:S02]  /*09f0*/  UIMAD.WIDE.U32 UR8, UR6, UR16, URZ ;  /* 0x00000010060872a5 */ /* 0x000fe4000f8e003f */
[----:B------:R-:W-:Y:S02]  /*0a00*/  UIADD3.X UR13, URZ, URZ, URZ, UP0, !UPT ;  /* 0x0000003f3f0d7290 */ /* 0x000fe400087fe43f */
[----:B------:R-:W-:Y:S01]  /*0a10*/  UIADD3 URZ, UP0, UR9, UR10, URZ ;  /* 0x0000000a093f7290 */ /* 0x000fe2000ff1e03f */
[----:B------:R-:W-:-:S03]  /*0a20*/  UMOV UR12, UR11 ;  /* 0x0000000b000c7c82 */ /* 0x000fc60008000000 */
[----:B------:R-:W-:-:S12]  /*0a30*/  UIMAD.WIDE.U32.X UR8, UR14, UR17, UR12, UP0 ;  /* 0x000000110e0872a5 */ /* 0x000fd800080e040c */
.L_x_6:
[----:B------:R-:W-:Y:S01]  /*0a40*/  USHF.R.U64 UR43, UR8, UR15, UR9 ;  /* 0x0000000f082b7299 */ /* 0x000fe20008001209 */
[----:B------:R-:W-:Y:S01]  /*0a50*/  I2FP.F32.U32 R0, UR7 ;  /* 0x0000000700007c45 */ /* 0x000fe20008201000 */
[----:B------:R-:W-:Y:S01]  /*0a60*/  USHF.R.U32.HI UR5, URZ, UR15, UR9 ;  /* 0x0000000f3f057299 */ /* 0x000fe20008011609 */
[----:B-1----:R-:W-:Y:S01]  /*0a70*/  R2UR UR12, R2 ;  /* 0x00000000020c72ca */ /* 0x002fe200000e0000 */
[----:B------:R-:W-:Y:S02]  /*0a80*/  UIADD3 UR6, UP0, URZ, -UR43, URZ ;  /* 0x8000002b3f067290 */ /* 0x000fe4000ff1e03f */
[----:B------:R-:W-:Y:S01]  /*0a90*/  FMUL R0, R0, UR20 ;  /* 0x0000001400007c20 */ /* 0x000fe20008400000 */
[----:B------:R-:W-:Y:S01]  /*0aa0*/  ULDC.64 UR8, c[0x0][0x620] ;  /* 0x0001880000087ab9 */ /* 0x000fe20000000a00 */
[----:B------:R-:W-:Y:S01]  /*0ab0*/  UIADD3.X UR5, URZ, ~UR5, URZ, UP0, !UPT ;  /* 0x800000053f057290 */ /* 0x000fe200087fe43f */
[----:B------:R-:W-:Y:S01]  /*0ac0*/  UMOV UR10, UR18 ;  /* 0x00000012000a7c82 */ /* 0x000fe20008000000 */
[----:B------:R-:W-:-:S02]  /*0ad0*/  UMOV UR11, UR19 ;  /* 0x00000013000b7c82 */ /* 0x000fc40008000000 */
[----:B------:R-:W-:Y:S01]  /*0ae0*/  UIMAD UR5, UR5, UR8, URZ ;  /* 0x00000008050572a4 */ /* 0x000fe2000f8e023f */
[----:B------:R-:W0:Y:S01]  /*0af0*/  F2I.U32.TRUNC.NTZ R0, R0 ;  /* 0x0000000000007305 */ /* 0x000e22000020f000 */
[----:B------:R-:W-:Y:S02]  /*0b00*/  UIMAD.WIDE.U32 UR10, UR6, UR8, UR10 ;  /* 0x00000008060a72a5 */ /* 0x000fe4000f8e000a */
[----:B------:R-:W-:Y:S01]  /*0b10*/  UIMAD UR6, UR6, UR9, UR5 ;  /* 0x00000009060672a4 */ /* 0x000fe2000f8e0205 */
[----:B------:R-:W-:Y:S01]  /*0b20*/  ULDC UR21, c[0x0][0x658] ;  /* 0x0001960000157ab9 */ /* 0x000fe20000000800 */
[----:B------:R-:W-:Y:S02]  /*0b30*/  UMOV UR19, 0xffffffff ;  /* 0xffffffff00137882 */ /* 0x000fe40000000000 */
[----:B------:R-:W-:Y:S01]  /*0b40*/  UIADD3 UR6, UR11, UR6, URZ ;  /* 0x000000060b067290 */ /* 0x000fe2000fffe03f */
[----:B------:R-:W-:Y:S01]  /*0b50*/  ULDC UR15, c[0x0][0x618] ;  /* 0x00018600000f7ab9 */ /* 0x000fe20000000800 */
[----:B------:R-:W-:Y:S01]  /*0b60*/  ULDC.64 UR8, c[0x0][0x640] ;  /* 0x0001900000087ab9 */ /* 0x000fe20000000a00 */
[----:B------:R-:W-:Y:S01]  /*0b70*/  USHF.L.U32 UR11, UR19, UR21, URZ ;  /* 0x00000015130b7299 */ /* 0x000fe2000800063f */
[----:B------:R-:W-:Y:S01]  /*0b80*/  ISETP.NE.U32.AND P0, PT, RZ, UR8, PT ;  /* 0x00000008ff007c0c */ /* 0x000fe2000bf05070 */
[----:B------:R-:W-:-:S02]  /*0b90*/  USHF.R.U64 UR19, UR10, UR15, UR6 ;  /* 0x0000000f0a137299 */ /* 0x000fc40008001206 */
[----:B------:R-:W-:Y:S01]  /*0ba0*/  USHF.R.U32.HI UR10, URZ, UR15, UR6 ;  /* 0x0000000f3f0a7299 */ /* 0x000fe20008011606 */
[----:B0-----:R-:W-:Y:S01]  /*0bb0*/  R2UR UR14, R0 ;  /* 0x00000000000e72ca */ /* 0x001fe200000e0000 */
[----:B------:R-:W-:Y:S01]  /*0bc0*/  ULDC UR17, c[0x0][0x608] ;  /* 0x0001820000117ab9 */ /* 0x000fe20000000800 */
[----:B------:R-:W-:Y:S01]  /*0bd0*/  ISETP.NE.AND.EX P0, PT, RZ, UR9, PT, P0 ;  /* 0x00000009ff007c0c */ /* 0x000fe2000bf05300 */
[----:B------:R-:W-:Y:S02]  /*0be0*/  USHF.R.U64 UR23, UR19, UR17, UR10 ;  /* 0x0000001113177299 */ /* 0x000fe4000800120a */
[----:B------:R-:W-:Y:S01]  /*0bf0*/  USHF.R.U32.HI UR10, URZ, UR17, UR10 ;  /* 0x000000113f0a7299 */ /* 0x000fe2000801160a */
[----:B------:R-:W-:Y:S01]  /*0c00*/  UMOV UR16, 0x1 ;  /* 0x0000000100107882 */ /* 0x000fe20000000000 */
[----:B------:R-:W-:Y:S02]  /*0c10*/  UIADD3 UR12, -UR12, URZ, URZ ;  /* 0x0000003f0c0c7290 */ /* 0x000fe4000fffe13f */
[----:B------:R-:W-:-:S02]  /*0c20*/  USHF.R.U64 UR24, UR23, UR21, UR10 ;  /* 0x0000001517187299 */ /* 0x000fc4000800120a */
[----:B------:R-:W-:Y:S01]  /*0c30*/  USHF.L.U32 UR6, UR16, UR21, URZ ;  /* 0x0000001510067299 */ /* 0x000fe2000800063f */
[----:B------:R-:W-:Y:S01]  /*0c40*/  ULDC UR13, c[0x0][0x144] ;  /* 0x00005100000d7ab9 */ /* 0x000fe20000000800 */
[----:B------:R-:W-:Y:S01]  /*0c50*/  ULDC UR5, c[0x0][0x600] ;  /* 0x0001800000057ab9 */ /* 0x000fe20000000800 */
[----:B------:R-:W-:Y:S02]  /*0c60*/  ULOP3.LUT UR16, URZ, UR11, URZ, 0x33, !UPT ;  /* 0x0000000b3f107292 */ /* 0x000fe4000f8e333f */
[----:B------:R-:W-:Y:S02]  /*0c70*/  USHF.R.U32.HI UR11, URZ, UR21, UR10 ;  /* 0x000000153f0b7299 */ /* 0x000fe4000801160a */
[----:B------:R-:W-:Y:S02]  /*0c80*/  UIADD3 UR18, UR5, -0x1, URZ ;  /* 0xffffffff05127890 */ /* 0x000fe4000fffe03f */
[----:B------:R-:W-:Y:S02]  /*0c90*/  UIADD3 UR20, -UR14, URZ, URZ ;  /* 0x0000003f0e147290 */ /* 0x000fe4000fffe13f */
[----:B------:R-:W-:Y:S01]  /*0ca0*/  UIMAD UR4, UR13, UR12, UR4 ;  /* 0x0000000c0d0472a4 */ /* 0x000fe2000f8e0204 */
[----:B------:R-:W-:Y:S01]  /*0cb0*/  ULDC UR25, c[0x0][0x148] ;  /* 0x0000520000197ab9 */ /* 0x000fe20000000800 */
[----:B------:R-:W-:Y:S01]  /*0cc0*/  ULDC UR21, c[0x0][0x648] ;  /* 0x0001920000157ab9 */ /* 0x000fe20000000800 */
[----:B------:R-:W-:Y:S01]  /*0cd0*/  ULDC UR22, c[0x0][0x638] ;  /* 0x00018e0000167ab9 */ /* 0x000fe20000000800 */
[----:B------:R-:W-:Y:S01]  /*0ce0*/  UMOV UR10, UR24 ;  /* 0x00000018000a7c82 */ /* 0x000fe20008000000 */
[----:B------:R-:W-:Y:S07]  /*0cf0*/  @!P0 BRA `(.L_x_7) ;  /* 0x0000000000308947 */ /* 0x000fee0003800000 */
[----:B------:R-:W-:Y:S02]  /*0d00*/  ULDC UR14, c[0x0][0x64c] ;  /* 0x00019300000e7ab9 */ /* 0x000fe40000000800 */
        /* <DEDUP_REMOVED lines=8> */
[----:B------:R-:W-:-:S07]  /*0d90*/  UIMAD.WIDE.U32.X UR8, UR17, UR9, UR14, UP0 ;  /* 0x00000009110872a5 */ /* 0x000fce00080e040e */
[----:B------:R-:W-:Y:S01]  /*0da0*/  UMOV UR10, UR8 ;  /* 0x00000008000a7c82 */ /* 0x000fe20008000000 */
[----:B------:R-:W-:-:S05]  /*0db0*/  UMOV UR11, UR9 ;  /* 0x00000009000b7c82 */ /* 0x000fca0008000000 */
.L_x_7:
[----:B------:R-:W-:Y:S01]  /*0dc0*/  UISETP.NE.AND UP0, UPT, UR46, URZ, UPT ;  /* 0x0000003f2e00728c */ /* 0x000fe2000bf05270 */
[----:B------:R-:W-:Y:S01]  /*0dd0*/  IMAD.MOV.U32 R0, RZ, RZ, 0x1 ;  /* 0x00000001ff007424 */ /* 0x000fe200078e00ff */
[----:B------:R-:W-:Y:S02]  /*0de0*/  USHF.R.U64 UR8, UR10, UR21, UR11 ;  /* 0x000000150a087299 */ /* 0x000fe4000800120b */
[----:B------:R-:W-:Y:S02]  /*0df0*/  ULOP3.LUT UR16, UR23, UR16, URZ, 0xc0, !UPT ;  /* 0x0000001017107292 */ /* 0x000fe4000f8ec03f */
[----:B------:R-:W-:Y:S02]  /*0e00*/  ULOP3.LUT UR18, UR19, UR18, URZ, 0xc0, !UPT ;  /* 0x0000001213127292 */ /* 0x000fe4000f8ec03f */
[----:B------:R-:W-:-:S03]  /*0e10*/  UIMAD UR16, UR6, UR8, UR16 ;  /* 0x00000008061072a4 */ /* 0x000fc6000f8e0210 */
[----:B------:R-:W-:Y:S02]  /*0e20*/  @UP0 UIMAD UR4, UR25, UR20, UR7 ;  /* 0x00000014190402a4 */ /* 0x000fe4000f8e0207 */
[----:B------:R-:W-:-:S04]  /*0e30*/  UIADD3 UR7, -UR8, URZ, URZ ;  /* 0x0000003f08077290 */ /* 0x000fc8000fffe13f */
[----:B------:R-:W-:-:S03]  /*0e40*/  UIMAD UR6, UR7, UR22, UR24 ;  /* 0x00000016070672a4 */ /* 0x000fc6000f8e0218 */
[----:B------:R-:W-:Y:S01]  /*0e50*/  ULDC UR7, c[0x0][0x610] ;  /* 0x0001840000077ab9 */ /* 0x000fe20000000800 */
[----:B------:R-:W-:Y:S02]  /*0e60*/  UIMAD UR6, UR6, UR5, UR18 ;  /* 0x00000005060672a4 */ /* 0x000fe4000f8e0212 */
[----:B------:R-:W-:-:S04]  /*0e70*/  UIMAD UR4, UR16, UR7, UR4 ;  /* 0x00000007100472a4 */ /* 0x000fc8000f8e0204 */
[----:B------:R-:W-:Y:S02]  /*0e80*/  USEL UR42, UR6, UR4, !UP0 ;  /* 0x00000004062a7287 */ /* 0x000fe4000c000000 */
[----:B------:R-:W-:-:S12]  /*0e90*/  USEL UR41, UR4, UR6, !UP0 ;  /* 0x0000000604297287 */ /* 0x000fd8000c000000 */
.L_x_5:
[----:B------:R-:W-:-:S08]  /*0ea0*/  NOP ;  /* 0x0000000000007918 */ /* 0x000fd00000000000 */
[----:B------:R-:W0:Y:S02]  /*0eb0*/  USETMAXREG.TRY_ALLOC.CTAPOOL UP0, 0xf0 ;  /* 0x000000f0000079c8 */ /* 0x000e240008000600 */
[----:B0-----:R-:W-:-:S13]  /*0ec0*/  PLOP3.LUT P0, PT, PT, PT, UP0, 0x80, 0x0 ;  /* 0x000000000000781c */ /* 0x001fda0003f0f008 */
[----:B------:R-:W-:Y:S05]  /*0ed0*/  @!P0 BRA `(.L_x_5) ;  /* 0xfffffffc00f08947 */ /* 0x000fea000383ffff */
[----:B------:R-:W-:Y:S01]  /*0ee0*/  ULDC.64 UR4, c[0x0][0x598] ;  /* 0x0001660000047ab9 */ /* 0x000fe20000000a00 */
[----:B------:R-:W-:Y:S01]  /*0ef0*/  ULDC.64 UR36, c[0x0][0x208] ;  /* 0x0000820000247ab9 */ /* 0x000fe20000000a00 */
[----:B------:R-:W-:-:S04]  /*0f00*/  ISETP.NE.U32.AND P0, PT, RZ, UR4, PT ;  /* 0x00000004ff007c0c */ /* 0x000fc8000bf05070 */
[----:B------:R-:W-:-:S13]  /*0f10*/  ISETP.NE.AND.EX P0, PT, RZ, UR5, PT, P0 ;  /* 0x00000005ff007c0c */ /* 0x000fda000bf05300 */
[----:B------:R-:W-:Y:S05]  /*0f20*/  @!P0 BRA `(.L_x_8) ;  /* 0x00000000001c8947 */ /* 0x000fea0003800000 */
[----:B------:R-:W0:Y:S02]  /*0f30*/  LDC.64 R2, c[0x0][0x598] ;  /* 0x00016600ff027b82 */ /* 0x000e240000000a00 */
[----:B0-----:R-:W2:Y:S02]  /*0f40*/  LDG.E.64 R2, desc[UR36][R2.64] ;  /* 0x0000002402027981 */ /* 0x001ea4000c1e1b00 */
[----:B--2---:R-:W-:-:S04]  /*0f50*/  ISETP.NE.U32.AND P0, PT, R2, RZ, PT ;  /* 0x000000ff0200720c */ /* 0x004fc80003f05070 */
[----:B------:R-:W-:-:S13]  /*0f60*/  ISETP.NE.AND.EX P0, PT, R3, RZ, PT, P0 ;  /* 0x000000ff0300720c */ /* 0x000fda0003f05300 */
[----:B------:R-:W-:Y:S05]  /*0f70*/  @!P0 BRA `(.L_x_8) ;  /* 0x0000000000088947 */ /* 0x000fea0003800000 */
[----:B------:R0:W5:Y:S01]  /*0f80*/  LD.E R2, desc[UR36][R2.64] ;  /* 0x0000002402027980 */ /* 0x000162000c101900 */
[----:B------:R-:W-:Y:S05]  /*0f90*/  BRA `(.L_x_9) ;  /* 0x0000000000247947 */ /* 0x000fea0003800000 */
.L_x_8:
[----:B------:R-:W-:Y:S02]  /*0fa0*/  ULDC.64 UR4, c[0x0][0x588] ;  /* 0x0001620000047ab9 */ /* 0x000fe40000000a00 */
[----:B------:R-:W-:-:S04]  /*0fb0*/  ISETP.NE.U32.AND P0, PT, RZ, UR4, PT ;  /* 0x00000004ff007c0c */ /* 0x000fc8000bf05070 */
[----:B------:R-:W-:-:S13]  /*0fc0*/  ISETP.NE.AND.EX P0, PT, RZ, UR5, PT, P0 ;  /* 0x00000005ff007c0c */ /* 0x000fda000bf05300 */
[----:B------:R-:W-:Y:S05]  /*0fd0*/  @!P0 BRA `(.L_x_10) ;  /* 0x00000000000c8947 */ /* 0x000fea0003800000 */
[----:B------:R-:W0:Y:S02]  /*0fe0*/  LDC.64 R2, c[0x0][0x588] ;  /* 0x00016200ff027b82 */ /* 0x000e240000000a00 */
[----:B0-----:R1:W5:Y:S01]  /*0ff0*/  LDG.E R2, desc[UR36][R2.64] ;  /* 0x0000002402027981 */ /* 0x001362000c1e1900 */
[----:B------:R-:W-:Y:S05]  /*1000*/  BRA `(.L_x_9) ;  /* 0x0000000000087947 */ /* 0x000fea0003800000 */
.L_x_10:
[----:B------:R-:W-:Y:S02]  /*1010*/  ULDC UR4, c[0x0][0x580] ;  /* 0x0001600000047ab9 */ /* 0x000fe40000000800 */
[----:B------:R-:W-:-:S07]  /*1020*/  IMAD.U32 R2, RZ, RZ, UR4 ;  /* 0x00000004ff027e24 */ /* 0x000fce000f8e00ff */
.L_x_9:
[----:B------:R-:W-:Y:S02]  /*1030*/  ULDC.64 UR4, c[0x0][0x5a0] ;  /* 0x0001680000047ab9 */ /* 0x000fe40000000a00 */
[----:B------:R-:W-:-:S04]  /*1040*/  ISETP.NE.U32.AND P0, PT, RZ, UR4, PT ;  /* 0x00000004ff007c0c */ /* 0x000fc8000bf05070 */
[----:B------:R-:W-:-:S13]  /*1050*/  ISETP.NE.AND.EX P0, PT, RZ, UR5, PT, P0 ;  /* 0x00000005ff007c0c */ /* 0x000fda000bf05300 */
[----:B------:R-:W-:Y:S05]  /*1060*/  @!P0 BRA `(.L_x_11) ;  /* 0x00000000001c8947 */ /* 0x000fea0003800000 */
[----:B------:R-:W2:Y:S02]  /*1070*/  LDC.64 R4, c[0x0][0x5a0] ;  /* 0x00016800ff047b82 */ /* 0x000ea40000000a00 */
[----:B--2---:R-:W2:Y:S02]  /*1080*/  LDG.E.64 R4, desc[UR36][R4.64] ;  /* 0x0000002404047981 */ /* 0x004ea4000c1e1b00 */
[----:B--2---:R-:W-:-:S04]  /*1090*/  ISETP.NE.U32.AND P0, PT, R4, RZ, PT ;  /* 0x000000ff0400720c */ /* 0x004fc80003f05070 */
[----:B------:R-:W-:-:S13]  /*10a0*/  ISETP.NE.AND.EX P0, PT, R5, RZ, PT, P0 ;  /* 0x000000ff0500720c */ /* 0x000fda0003f05300 */
[----:B------:R-:W-:Y:S05]  /*10b0*/  @!P0 BRA `(.L_x_11) ;  /* 0x0000000000088947 */ /* 0x000fea0003800000 */
[----:B------:R2:W5:Y:S01]  /*10c0*/  LD.E R16, desc[UR36][R4.64] ;  /* 0x0000002404107980 */ /* 0x000562000c101900 */
[----:B------:R-:W-:Y:S05]  /*10d0*/  BRA `(.L_x_12) ;  /* 0x0000000000247947 */ /* 0x000fea0003800000 */
.L_x_11:
[----:B------:R-:W-:Y:S02]  /*10e0*/  ULDC.64 UR4, c[0x0][0x590] ;  /* 0x0001640000047ab9 */ /* 0x000fe40000000a00 */
[----:B------:R-:W-:-:S04]  /*10f0*/  ISETP.NE.U32.AND P0, PT, RZ, UR4, PT ;  /* 0x00000004ff007c0c */ /* 0x000fc8000bf05070 */
[----:B------:R-:W-:-:S13]  /*1100*/  ISETP.NE.AND.EX P0, PT, RZ, UR5, PT, P0 ;  /* 0x00000005ff007c0c */ /* 0x000fda000bf05300 */
[----:B------:R-:W-:Y:S05]  /*1110*/  @!P0 BRA `(.L_x_13) ;  /* 0x00000000000c8947 */ /* 0x000fea0003800000 */
[----:B------:R-:W2:Y:S02]  /*1120*/  LDC.64 R16, c[0x0][0x590] ;  /* 0x00016400ff107b82 */ /* 0x000ea40000000a00 */
[----:B--2---:R3:W5:Y:S01]  /*1130*/  LDG.E R16, desc[UR36][R16.64] ;  /* 0x0000002410107981 */ /* 0x004762000c1e1900 */
[----:B------:R-:W-:Y:S05]  /*1140*/  BRA `(.L_x_12) ;  /* 0x0000000000087947 */ /* 0x000fea0003800000 */
.L_x_13:
[----:B------:R-:W-:Y:S02]  /*1150*/  ULDC UR4, c[0x0][0x584] ;  /* 0x0001610000047ab9 */ /* 0x000fe40000000800 */
[----:B------:R-:W-:-:S07]  /*1160*/  IMAD.U32 R16, RZ, RZ, UR4 ;  /* 0x00000004ff107e24 */ /* 0x000fce000f8e00ff */
.L_x_12:
[----:B------:R-:W-:-:S13]  /*1170*/  LOP3.LUT P0, RZ, R0, 0xff, RZ, 0xc0, !PT ;  /* 0x000000ff00ff7812 */ /* 0x000fda000780c0ff */
[----:B------:R-:W-:Y:S05]  /*1180*/  @!P0 EXIT ;  /* 0x000000000000894d */ /* 0x000fea0003800000 */
[----:B------:R-:W-:Y:S01]  /*1190*/  ULDC UR4, c[0x0][0x28c] ;  /* 0x0000a30000047ab9 */ /* 0x000fe20000000800 */
[----:B------:R-:W-:Y:S01]  /*11a0*/  UMOV UR38, URZ ;  /* 0x0000003f00267c82 */ /* 0x000fe20008000000 */
[----:B------:R-:W-:Y:S01]  /*11b0*/  UIADD3 UR4, UR4, 0xf, URZ ;  /* 0x0000000f04047890 */ /* 0x000fe2000fffe03f */
[----:B------:R-:W-:-:S03]  /*11c0*/  UMOV UR39, URZ ;  /* 0x0000003f00277c82 */ /* 0x000fc60008000000 */
[----:B------:R-:W-:-:S04]  /*11d0*/  USHF.R.S32.HI UR5, URZ, 0x1f, UR4 ;  /* 0x0000001f3f057899 */ /* 0x000fc80008011404 */
[----:B------:R-:W-:-:S04]  /*11e0*/  ULEA.HI UR5, UR5, UR4, URZ, 0x4 ;  /* 0x0000000405057291 */ /* 0x000fc8000f8f203f */
[----:B------:R-:W-:-:S12]  /*11f0*/  USHF.R.S32.HI UR44, URZ, 0x4, UR5 ;  /* 0x000000043f2c7899 */ /* 0x000fd80008011405 */
.L_x_793:
[----:B------:R-:W4:Y:S01]  /*1200*/  S2R R0, SR_TID.X ;  /* 0x0000000000007919 */ /* 0x000f220000002100 */
[----:B------:R-:W0:Y:S01]  /*1210*/  S2UR UR6, SR_CgaCtaId ;  /* 0x00000000000679c3 */ /* 0x000e220000008800 */
[----:B------:R-:W-:Y:S02]  /*1220*/  UMOV UR45, 0x400 ;  /* 0x00000400002d7882 */ /* 0x000fe40000000000 */
[----:B0-----:R-:W-:Y:S01]  /*1230*/  ULEA UR45, UR6, UR45, 0x18 ;  /* 0x0000002d062d7291 */ /* 0x001fe2000f8ec03f */
[----:B----4-:R-:W-:-:S04]  /*1240*/  LOP3.LUT R0, R0, 0x80, RZ, 0xc0, !PT ;  /* 0x0000008000007812 */ /* 0x010fc800078ec0ff */
[----:B------:R-:W-:-:S06]  /*1250*/  SHF.R.U32.HI R0, RZ, 0x7, R0 ;  /* 0x00000007ff007819 */ /* 0x000fcc0000011600 */
[----:B------:R-:W0:Y:S02]  /*1260*/  SHFL.IDX PT, R0, R0, RZ, 0x1f ;  /* 0x00001fff00007589 */ /* 0x000e2400000e0000 */
[----:B0-----:R-:W-:-:S13]  /*1270*/  R2UR UR4, R0 ;  /* 0x00000000000472ca */ /* 0x001fda00000e0000 */
[----:B------:R-:W-:-:S04]  /*1280*/  ULEA.HI UR5, UR4, UR4, URZ, 0x1 ;  /* 0x0000000404057291 */ /* 0x000fc8000f8f083f */
[----:B------:R-:W-:-:S04]  /*1290*/  ULOP3.LUT UR5, UR5, 0x1ffffe, URZ, 0xc0, !UPT ;  /* 0x001ffffe05057892 */ /* 0x000fc8000f8ec03f */
[----:B------:R-:W-:-:S03]  /*12a0*/  UIADD3 UR5, UR4, -UR5, URZ ;  /* 0x8000000504057290 */ /* 0x000fc6000fffe03f */
[----:B------:R-:W-:Y:S01]  /*12b0*/  ULDC UR4, c[0x0][0x28c] ;  /* 0x0000a30000047ab9 */ /* 0x000fe20000000800 */
[----:B------:R-:W-:Y:S01]  /*12c0*/  ULEA UR5, UR5, UR45, 0xb ;  /* 0x0000002d05057291 */ /* 0x000fe2000f8e583f */
[----:B------:R-:W-:-:S03]  /*12d0*/  ISETP.LT.AND P0, PT, RZ, UR4, PT ;  /* 0x00000004ff007c0c */ /* 0x000fc6000bf01270 */
[----:B------:R-:W-:-:S04]  /*12e0*/  UIADD3 UR5, UR5, 0x180, URZ ;  /* 0x0000018005057890 */ /* 0x000fc8000fffe03f */
[----:B------:R-:W-:-:S04]  /*12f0*/  USHF.R.U32.HI UR5, URZ, 0x4, UR5 ;  /* 0x000000043f057899 */ /* 0x000fc80008011605 */
[----:B------:R-:W-:Y:S02]  /*1300*/  ULOP3.LUT UR47, UR5, 0x3fff, URZ, 0xc0, !UPT ;  /* 0x00003fff052f7892 */ /* 0x000fe4000f8ec03f */
[----:B--2--5:R-:W-:Y:S10]  /*1310*/  @P0 BRA `(.L_x_14) ;  /* 0x0000000000400947 */ /* 0x024ff40003800000 */
[----:B------:R-:W-:Y:S01]  /*1320*/  MOV R0, 0x0 ;  /* 0x0000000000007802 */ /* 0x000fe20000000f00 */
[----:B------:R-:W-:Y:S01]  /*1330*/  ULDC.64 UR4, c[0x4][0x68] ;  /* 0x01001a0000047ab9 */ /* 0x000fe20000000a00 */
[----:B------:R-:W-:Y:S01]  /*1340*/  ULDC.64 UR6, c[0x4][0x8] ;  /* 0x0100020000067ab9 */ /* 0x000fe20000000a00 */
[----:B--2---:R-:W-:Y:S01]  /*1350*/  IMAD.U32 R4, RZ, RZ, UR4 ;  /* 0x00000004ff047e24 */ /* 0x004fe2000f8e00ff */
[----:B------:R0:W2:Y:S01]  /*1360*/  LDC.64 R14, c[0x4][R0] ;  /* 0x01000000000e7b82 */ /* 0x0000a20000000a00 */
[----:B------:R-:W-:Y:S01]  /*1370*/  IMAD.U32 R5, RZ, RZ, UR5 ;  /* 0x00000005ff057e24 */ /* 0x000fe2000f8e00ff */
[----:B------:R-:W-:Y:S01]  /*1380*/  ULDC.64 UR4, c[0x4][0x70] ;  /* 0x01001c0000047ab9 */ /* 0x000fe20000000a00 */
[----:B------:R-:W-:Y:S02]  /*1390*/  IMAD.U32 R10, RZ, RZ, UR6 ;  /* 0x00000006ff0a7e24 */ /* 0x000fe4000f8e00ff */
[----:B------:R-:W-:Y:S02]  /*13a0*/  IMAD.U32 R6, RZ, RZ, UR4 ;  /* 0x00000004ff067e24 */ /* 0x000fe4000f8e00ff */
[----:B------:R-:W-:-:S02]  /*13b0*/  IMAD.U32 R7, RZ, RZ, UR5 ;  /* 0x00000005ff077e24 */ /* 0x000fc4000f8e00ff */
[----:B------:R-:W-:Y:S02]  /*13c0*/  IMAD.U32 R11, RZ, RZ, UR7 ;  /* 0x00000007ff0b7e24 */ /* 0x000fe4000f8e00ff */
[----:B------:R-:W-:Y:S02]  /*13d0*/  IMAD.MOV.U32 R8, RZ, RZ, 0x1e1 ;  /* 0x000001e1ff087424 */ /* 0x000fe400078e00ff */
[----:B------:R-:W-:Y:S02]  /*13e0*/  IMAD.MOV.U32 R12, RZ, RZ, 0x1 ;  /* 0x00000001ff0c7424 */ /* 0x000fe400078e00ff */
[----:B0-----:R-:W-:-:S07]  /*13f0*/  IMAD.MOV.U32 R13, RZ, RZ, RZ ;  /* 0x000000ffff0d7224 */ /* 0x001fce00078e00ff */
[----:B------:R-:W-:-:S07]  /*1400*/  LEPC R20, `(.L_x_14) ;  /* 0x000000001014794e */ /* 0x000fce0000000000 */
[----:B-123-5:R-:W-:Y:S05]  /*1410*/  CALL.ABS.NOINC R14 ;  /* 0x000000000e007343 */ /* 0x02efea0003c00000 */
.L_x_14:
[----:B------:R-:W-:-:S06]  /*1420*/  ULOP3.LUT UR4, UR40, 0x1, URZ, 0xfc, !UPT ;  /* 0x0000000128047892 */ /* 0x000fcc000f8efc3f */
[----:B------:R-:W-:-:S05]  /*1430*/  IMAD.U32 R0, RZ, RZ, UR4 ;  /* 0x00000004ff007e24 */ /* 0x000fca000f8e00ff */
[----:B------:R-:W-:-:S13]  /*1440*/  ISETP.NE.AND P0, PT, R0, 0x3, PT ;  /* 0x000000030000780c */ /* 0x000fda0003f05270 */
[----:B------:R-:W-:Y:S05]  /*1450*/  @!P0 BRA `(.L_x_15) ;  /* 0x0000000000048947 */ /* 0x000fea0003800000 */
[----:B------:R-:W-:Y:S01]  /*1460*/  BPT.TRAP 0x1 ;  /* 0x000000040000795c */ /* 0x000fe20000300000 */
.L_x_15:
[----:B-1----:R-:W-:Y:S02]  /*1470*/  IMAD.U32 R3, RZ, RZ, UR39 ;  /* 0x00000027ff037e24 */ /* 0x002fe4000f8e00ff */
[----:B------:R-:W-:-:S03]  /*1480*/  IMAD.U32 R0, RZ, RZ, UR38 ;  /* 0x00000026ff007e24 */ /* 0x000fc6000f8e00ff */
[----:B------:R-:W-:Y:S02]  /*1490*/  LEA R3, R3, UR45, 0x3 ;  /* 0x0000002d03037c11 */ /* 0x000fe4000f8e18ff */
[----:B------:R-:W-:-:S04]  /*14a0*/  SHF.L.U32 R0, R0, 0x1f, RZ ;  /* 0x0000001f00007819 */ /* 0x000fc800000006ff */
[----:B------:R0:W1:Y:S01]  /*14b0*/  SYNCS.PHASECHK.TRANS64.TRYWAIT P1, [R3+URZ], R0 ;  /* 0x00000000030075a7 */ /* 0x000062000802017f */
[----:B------:R-:W-:Y:S05]  /*14c0*/  @!P0 BRA `(.L_x_16) ;  /* 0x0000000000048947 */ /* 0x000fea0003800000 */
[----:B------:R-:W-:Y:S01]  /*14d0*/  BPT.TRAP 0x1 ;  /* 0x000000040000795c */ /* 0x000fe20000300000 */
.L_x_16:
[----:B-1----:R-:W-:Y:S05]  /*14e0*/  @P1 BRA `(.L_x_17) ;  /* 0x0000000000081947 */ /* 0x002fea0003800000 */
[----:B------:R-:W1:Y:S02]  /*14f0*/  SYNCS.PHASECHK.TRANS64.TRYWAIT P1, [R3+URZ], R0 ;  /* 0x00000000030075a7 */ /* 0x000e64000802017f */
[----:B-1----:R-:W-:Y:S05]  /*1500*/  @!P1 BRA `(.L_x_18) ;  /* 0x000001dc00f09947 */ /* 0x002fea0003800000 */
.L_x_17:
[----:B------:R-:W-:-:S04]  /*1510*/  UISETP.LT.AND UP0, UPT, UR44, 0x1, UPT ;  /* 0x000000012c00788c */ /* 0x000fc8000bf01270 */
[----:B------:R-:W-:-:S06]  /*1520*/  USEL UR4, UR44, 0x1, UP0 ;  /* 0x000000012c047887 */ /* 0x000fcc0008000000 */
[----:B--2---:R-:W-:Y:S01]  /*1530*/  IMAD.U32 R5, RZ, RZ, UR4 ;  /* 0x00000004ff057e24 */ /* 0x004fe2000f8e00ff */
[----:B------:R-:W-:Y:S05]  /*1540*/  WARPSYNC.ALL ;  /* 0x0000000000007948 */ /* 0x000fea0003800000 */
[----:B------:R-:W-:-:S04]  /*1550*/  IADD3 R5, -R5, UR44, RZ ;  /* 0x0000002c05057c10 */ /* 0x000fc8000fffe1ff */
[----:B------:R-:W-:Y:S01]  /*1560*/  ISETP.GE.AND P1, PT, R5, 0x1, PT ;  /* 0x000000010500780c */ /* 0x000fe20003f26270 */
[----:B------:R-:W-:Y:S01]  /*1570*/  UIADD3 UR4, UR45, 0x28180, URZ ;  /* 0x000281802d047890 */ /* 0x000fe2000fffe03f */
[----:B------:R-:W-:Y:S01]  /*1580*/  WARPGROUP.ARRIVE ;  /* 0x00000000000079c5 */ /* 0x000fe20000000000 */
[----:B------:R-:W-:Y:S02]  /*1590*/  ULOP3.LUT UR8, UR47, 0x10000, URZ, 0xfc, !UPT ;  /* 0x000100002f087892 */ /* 0x000fe4000f8efc3f */
[----:B------:R-:W-:Y:S02]  /*15a0*/  USHF.R.U32.HI UR4, URZ, 0x4, UR4 ;  /* 0x000000043f047899 */ /* 0x000fe40008011604 */
[----:B------:R-:W-:Y:S02]  /*15b0*/  ULEA UR10, UR39, UR8, 0xa ;  /* 0x00000008270a7291 */ /* 0x000fe4000f8e503f */
[----:B------:R-:W-:Y:S01]  /*15c0*/  ULOP3.LUT UR4, UR4, 0x3fff, URZ, 0xc0, !UPT ;  /* 0x00003fff04047892 */ /* 0x000fe2000f8ec03f */
[----:B------:R-:W-:Y:S01]  /*15d0*/  UMOV UR5, 0xc0000010 ;  /* 0xc000001000057882 */ /* 0x000fe20000000000 */
[----:B------:R-:W-:-:S02]  /*15e0*/  UMOV UR7, 0xc0000010 ;  /* 0xc000001000077882 */ /* 0x000fc40000000000 */
[----:B------:R-:W-:-:S03]  /*15f0*/  ULOP3.LUT UR9, UR4, 0x10000, URZ, 0xfc, !UPT ;  /* 0x0001000004097892 */ /* 0x000fc6000f8efc3f */
[----:B------:R-:W-:Y:S01]  /*1600*/  UMOV UR4, UR10 ;  /* 0x0000000a00047c82 */ /* 0x000fe20008000000 */
[----:B------:R-:W-:-:S09]  /*1610*/  UIMAD UR6, UR39, 0x180, UR9 ;  /* 0x00000180270678a4 */ /* 0x000fd2000f8e0209 */
[----:B------:R-:W-:Y:S01]  /*1620*/  HGMMA.64x192x16.F32.BF16 R24, gdesc[UR4], RZ, !UPT, gsb0 ;  /* 0x02e00000041879f0 */ /* 0x000fe2000c0018ff */
[----:B------:R-:W-:Y:S01]  /*1630*/  UIADD3 UR4, UR10, 0x100, URZ ;  /* 0x000001000a047890 */ /* 0x000fe2000fffe03f */
[----:B------:R-:W-:Y:S01]  /*1640*/  UMOV UR5, 0xc0000010 ;  /* 0xc000001000057882 */ /* 0x000fe20000000000 */
[----:B------:R-:W-:Y:S02]  /*1650*/  WARPGROUP.DEPBAR.LE gsb0, 0x0 ;  /* 0x00008000000079c5 */ /* 0x000fe40000010000 */
[----:B------:R-:W-:Y:S04]  /*1660*/  STL.64 [R1+0x180], R24 ;  /* 0x0001801801007387 */ /* 0x000fe80000100a00 */
        /* <DEDUP_REMOVED lines=46> */
[----:B------:R2:W-:Y:S02]  /*1950*/  STL.64 [R1+0x2f8], R118 ;  /* 0x0002f87601007387 */ /* 0x0005e40000100a00 */
[----:B--2---:R-:W-:-:S06]  /*1960*/  WARPGROUP.ARRIVE ;  /* 0x00000000000079c5 */ /* 0x004fcc0000000000 */
[----:B------:R-:W-:Y:S01]  /*1970*/  HGMMA.64x192x16.F32.BF16 R24, gdesc[UR4], RZ, !UPT, gsb0 ;  /* 0x02e00000041879f0 */ /* 0x000fe2000c0018ff */
[----:B------:R-:W-:Y:S01]  /*1980*/  UIADD3 UR4, UR10, 0x200, URZ ;  /* 0x000002000a047890 */ /* 0x000fe2000fffe03f */
[----:B------:R-:W-:Y:S01]  /*1990*/  UMOV UR5, 0xc0000010 ;  /* 0xc000001000057882 */ /* 0x000fe20000000000 */
[----:B------:R-:W-:Y:S02]  /*19a0*/  WARPGROUP.DEPBAR.LE gsb0, 0x0 ;  /* 0x00008000000079c5 */ /* 0x000fe40000010000 */
[----:B------:R-:W-:Y:S01]  /*19b0*/  WARPGROUP.ARRIVE ;  /* 0x00000000000079c5 */ /* 0x000fe20000000000 */
[----:B------:R-:W-:Y:S04]  /*19c0*/  STL.64 [R1], R24 ;  /* 0x0000001801007387 */ /* 0x000fe80000100a00 */
[----:B------:R-:W-:Y:S10]  /*19d0*/  STL.64 [R1+0x8], R26 ;  /* 0x0000081a01007387 */ /* 0x000ff40000100a00 */
[----:B------:R-:W-:Y:S01]  /*19e0*/  HGMMA.64x192x16.F32.BF16 R120, gdesc[UR4], RZ, !UPT, gsb0 ;  /* 0x02e00000047879f0 */ /* 0x000fe2000c0018ff */
[----:B------:R-:W-:Y:S01]  /*19f0*/  UIADD3 UR4, UR10, 0x300, URZ ;  /* 0x000003000a047890 */ /* 0x000fe2000fffe03f */
[----:B------:R-:W-:Y:S01]  /*1a00*/  STL.64 [R1+0x10], R28 ;  /* 0x0000101c01007387 */ /* 0x000fe20000100a00 */
[----:B------:R-:W-:-:S03]  /*1a10*/  UMOV UR5, 0xc0000010 ;  /* 0xc000001000057882 */ /* 0x000fc60000000000 */
        /* <DEDUP_REMOVED lines=44> */
[----:B------:R2:W-:Y:S01]  /*1ce0*/  STL.64 [R1+0x178], R118 ;  /* 0x0001787601007387 */ /* 0x0005e20000100a00 */
[----:B------:R-:W-:-:S02]  /*1cf0*/  WARPGROUP.DEPBAR.LE gsb0, 0x0 ;  /* 0x00008000000079c5 */ /* 0x000fc40000010000 */
[----:B--2---:R-:W-:-:S06]  /*1d00*/  WARPGROUP.ARRIVE ;  /* 0x00000000000079c5 */ /* 0x004fcc0000000000 */
[----:B------:R-:W-:Y:S03]  /*1d10*/  HGMMA.64x192x16.F32.BF16 R24, gdesc[UR4], RZ, !UPT, gsb0 ;  /* 0x02e00000041879f0 */ /* 0x000fe6000c0018ff */
[----:B------:R-:W-:Y:S02]  /*1d20*/  WARPGROUP.DEPBAR.LE gsb0, 0x0 ;  /* 0x00008000000079c5 */ /* 0x000fe40000010000 */
[----:B------:R-:W-:Y:S05]  /*1d30*/  @!P1 BRA `(.L_x_19) ;  /* 0x0000001800a89947 */ /* 0x000fea0003800000 */
[----:B------:R-:W-:Y:S01]  /*1d40*/  UIADD3 UR4, UR39, 0x1, URZ ;  /* 0x0000000127047890 */ /* 0x000fe2000fffe03f */
[----:B01----:R-:W-:Y:S01]  /*1d50*/  IMAD.MOV.U32 R0, RZ, RZ, R5 ;  /* 0x000000ffff007224 */ /* 0x003fe200078e0005 */
[----:B------:R-:W-:Y:S02]  /*1d60*/  UMOV UR11, UR39 ;  /* 0x00000027000b7c82 */ /* 0x000fe40008000000 */
[----:B------:R-:W-:-:S04]  /*1d70*/  UISETP.NE.AND UP0, UPT, UR4, 0xa, UPT ;  /* 0x0000000a0400788c */ /* 0x000fc8000bf05270 */
[----:B------:R-:W-:Y:S02]  /*1d80*/  USEL UR5, URZ, 0x1, UP0 ;  /* 0x000000013f057887 */ /* 0x000fe40008000000 */
[----:B------:R-:W-:Y:S02]  /*1d90*/  USEL UR10, UR4, URZ, UP0 ;  /* 0x0000003f040a7287 */ /* 0x000fe40008000000 */
[----:B------:R-:W-:-:S06]  /*1da0*/  ULOP3.LUT UR5, UR38, UR5, URZ, 0x3c, !UPT ;  /* 0x0000000526057292 */ /* 0x000fcc000f8e3c3f */
[----:B------:R-:W-:-:S07]  /*1db0*/  IMAD.U32 R3, RZ, RZ, UR5 ;  /* 0x00000005ff037e24 */ /* 0x000fce000f8e00ff */
.L_x_26:
[----:B01----:R-:W-:Y:S05]  /*1dc0*/  @!P0 BRA `(.L_x_20) ;  /* 0x0000000000048947 */ /* 0x003fea0003800000 */
[----:B------:R-:W-:Y:S01]  /*1dd0*/  BPT.TRAP 0x1 ;  /* 0x000000040000795c */ /* 0x000fe20000300000 */
.L_x_20:
[----:B------:R-:W-:Y:S01]  /*1de0*/  ULEA UR4, UR10, UR45, 0x3 ;  /* 0x0000002d0a047291 */ /* 0x000fe2000f8e183f */
[----:B------:R-:W-:-:S08]  /*1df0*/  SHF.L.U32 R4, R3, 0x1f, RZ ;  /* 0x0000001f03047819 */ /* 0x000fd000000006ff */
[----:B------:R0:W1:Y:S01]  /*1e00*/  SYNCS.PHASECHK.TRANS64.TRYWAIT P1, [UR4], R4 ;  /* 0x00000004ff0075a7 */ /* 0x0000620008020144 */
[----:B------:R-:W-:Y:S05]  /*1e10*/  @!P0 BRA `(.L_x_21) ;  /* 0x0000000000048947 */ /* 0x000fea0003800000 */
[----:B------:R-:W-:Y:S01]  /*1e20*/  BPT.TRAP 0x1 ;  /* 0x000000040000795c */ /* 0x000fe20000300000 */
.L_x_21:
[----:B-1----:R-:W-:Y:S05]  /*1e30*/  @P1 BRA `(.L_x_22) ;  /* 0x0000000000081947 */ /* 0x002fea0003800000 */
[----:B------:R-:W1:Y:S02]  /*1e40*/  SYNCS.PHASECHK.TRANS64.TRYWAIT P1, [UR4], R4 ;  /* 0x00000004ff0075a7 */ /* 0x000e640008020144 */
[----:B-1----:R-:W-:Y:S05]  /*1e50*/  @!P1 BRA `(.L_x_23) ;  /* 0x000001d400b09947 */ /* 0x002fea0003800000 */
.L_x_22:
        /* <DEDUP_REMOVED lines=37> */
[----:B------:R2:W-:Y:S04]  /*20b0*/  STL.64 [R1+0x488], R140 ;  /* 0x0004888c01007387 */ /* 0x0005e80000100a00 */
[----:B--2---:R-:W2:Y:S04]  /*20c0*/  LDL.LU.64 R140, [R1+0x180] ;  /* 0x00018000018c7983 */ /* 0x004ea80000300a00 */
[----:B------:R-:W2:Y:S04]  /*20d0*/  LDL.LU.64 R142, [R1+0x188] ;  /* 0x00018800018e7983 */ /* 0x000ea80000300a00 */
        /* <DEDUP_REMOVED lines=94> */
[----:B----4-:R-:W4:Y:S04]  /*26c0*/  LDL.LU.64 R24, [R1] ;  /* 0x0000000001187983 */ /* 0x010f280000300a00 */
[----:B------:R-:W4:Y:S04]  /*26d0*/  LDL.LU.64 R26, [R1+0x8] ;  /* 0x00000800011a7983 */ /* 0x000f280000300a00 */
        /* <DEDUP_REMOVED lines=45> */
[----:B------:R-:W4:Y:S01]  /*29b0*/  LDL.LU.64 R118, [R1+0x178] ;  /* 0x0001780001767983 */ /* 0x000f220000300a00 */
[----:B------:R-:W-:Y:S01]  /*29c0*/  ULEA UR12, UR10, UR8, 0xa ;  /* 0x000000080a0c7291 */ /* 0x000fe2000f8e503f */
[----:B--2---:R-:W-:Y:S01]  /*29d0*/  WARPGROUP.ARRIVE ;  /* 0x00000000000079c5 */ /* 0x004fe20000000000 */
[----:B------:R-:W-:Y:S01]  /*29e0*/  UIMAD UR6, UR10, 0x180, UR9 ;  /* 0x000001800a0678a4 */ /* 0x000fe2000f8e0209 */
[----:B------:R-:W-:Y:S01]  /*29f0*/  UMOV UR5, 0xc0000010 ;  /* 0xc000001000057882 */ /* 0x000fe20000000000 */
[----:B------:R-:W-:-:S03]  /*2a00*/  UMOV UR7, 0xc0000010 ;  /* 0xc000001000077882 */ /* 0x000fc60000000000 */
[----:B------:R-:W-:-:S04]  /*2a10*/  UMOV UR4, UR12 ;  /* 0x0000000c00047c82 */ /* 0x000fc80008000000 */
[----:B------:R-:W-:Y:S01]  /*2a20*/  HGMMA.64x192x16.F32.BF16 R140, gdesc[UR4], R140, gsb0 ;  /* 0x02e00000048c79f0 */ /* 0x000fe2000800188c */
        /* <DEDUP_REMOVED lines=24> */
[----:B------:R-:W-:Y:S01]  /*2bb0*/  STL.64 [R1+0x228], R182 ;  /* 0x000228b601007387 */ /* 0x000fe20000100a00 */
[----:B----4-:R-:W-:-:S03]  /*2bc0*/  WARPGROUP.ARRIVE ;  /* 0x00000000000079c5 */ /* 0x010fc60000000000 */
[----:B------:R-:W-:Y:S04]  /*2bd0*/  STL.64 [R1+0x230], R184 ;  /* 0x000230b801007387 */ /* 0x000fe80000100a00 */
[----:B------:R-:W-:Y:S01]  /*2be0*/  STL.64 [R1+0x238], R186 ;  /* 0x000238ba01007387 */ /* 0x000fe20000100a00 */
[----:B------:R-:W-:Y:S03]  /*2bf0*/  HGMMA.64x192x16.F32.BF16 R24, gdesc[UR4], R24, gsb0 ;  /* 0x02e00000041879f0 */ /* 0x000fe60008001818 */
        /* <DEDUP_REMOVED lines=61> */
[----:B------:R-:W2:Y:S01]  /*2fd0*/  LDL.LU.64 R140, [R1+0x488] ;  /* 0x00048800018c7983 */ /* 0x000ea20000300a00 */
[----:B------:R-:W-:-:S03]  /*2fe0*/  WARPGROUP.DEPBAR.LE gsb0, 0x0 ;  /* 0x00008000000079c5 */ /* 0x000fc60000010000 */
[----:B------:R-:W-:Y:S04]  /*2ff0*/  STL.64 [R1], R24 ;  /* 0x0000001801007387 */ /* 0x000fe80000100a00 */
        /* <DEDUP_REMOVED lines=47> */
[----:B----4-:R-:W4:Y:S04]  /*32f0*/  LDL.LU.64 R118, [R1+0x480] ;  /* 0x0004800001767983 */ /* 0x010f280000300a00 */
        /* <DEDUP_REMOVED lines=47> */
[----:B------:R-:W-:Y:S01]  /*35f0*/  UIADD3 UR4, UR12, 0x200, URZ ;  /* 0x000002000c047890 */ /* 0x000fe2000fffe03f */
[----:B--2---:R-:W-:Y:S01]  /*3600*/  WARPGROUP.ARRIVE ;  /* 0x00000000000079c5 */ /* 0x004fe20000000000 */
[----:B------:R-:W-:-:S07]  /*3610*/  UMOV UR5, 0xc0000010 ;  /* 0xc000001000057882 */ /* 0x000fce0000000000 */
[----:B------:R-:W-:Y:S01]  /*3620*/  HGMMA.64x192x16.F32.BF16 R120, gdesc[UR4], R120, gsb0 ;  /* 0x02e00000047879f0 */ /* 0x000fe20008001878 */
[----:B------:R-:W-:Y:S01]  /*3630*/  UIADD3 UR4, UR12, 0x300, URZ ;  /* 0x000003000c047890 */ /* 0x000fe2000fffe03f */
[----:B------:R-:W-:Y:S01]  /*3640*/  UMOV UR5, 0xc0000010 ;  /* 0xc000001000057882 */ /* 0x000fe20000000000 */
[----:B------:R-:W-:Y:S02]  /*3650*/  WARPGROUP.DEPBAR.LE gsb0, 0x0 ;  /* 0x00008000000079c5 */ /* 0x000fe40000010000 */
[----:B----4-:R-:W-:-:S15]  /*3660*/  WARPGROUP.ARRIVE ;  /* 0x00000000000079c5 */ /* 0x010fde0000000000 */
[----:B------:R-:W-:Y:S03]  /*3670*/  HGMMA.64x192x16.F32.BF16 R24, gdesc[UR4], R24, gsb0 ;  /* 0x02e00000041879f0 */ /* 0x000fe60008001818 */
[----:B------:R-:W-:Y:S02]  /*3680*/  WARPGROUP.DEPBAR.LE gsb0, 0x0 ;  /* 0x00008000000079c5 */ /* 0x000fe40000010000 */
[----:B------:R-:W-:Y:S05]  /*3690*/  @!P0 BRA `(.L_x_24) ;  /* 0x0000000000048947 */ /* 0x000fea0003800000 */
[----:B------:R-:W-:Y:S01]  /*36a0*/  BPT.TRAP 0x1 ;  /* 0x000000040000795c */ /* 0x000fe20000300000 */
.L_x_24:
[----:B------:R-:W-:Y:S02]  /*36b0*/  UISETP.GT.U32.AND UP0, UPT, UR40, 0x1, UPT ;  /* 0x000000012800788c */ /* 0x000fe4000bf04070 */
[----:B------:R-:W-:-:S04]  /*36c0*/  ULEA UR4, UR11, UR45, 0x3 ;  /* 0x0000002d0b047291 */ /* 0x000fc8000f8e183f */
[----:B------:R-:W-:Y:S01]  /*36d0*/  UIADD3 UR4, UR4, 0x50, URZ ;  /* 0x0000005004047890 */ /* 0x000fe2000fffe03f */
[----:B------:R-:W-:-:S03]  /*36e0*/  PLOP3.LUT P1, PT, PT, PT, UP0, 0x80, 0x0 ;  /* 0x000000000000781c */ /* 0x000fc60003f2f008 */
[----:B------:R-:W-:-:S09]  /*36f0*/  UPRMT UR4, URZ, 0x654, UR4 ;  /* 0x000006543f047896 */ /* 0x000fd20008000004 */
[----:B------:R-:W-:Y:S01]  /*3700*/  SYNCS.ARRIVE.TRANS64.RED.A1T0 RZ, [UR4], RZ ;  /* 0x000000ffffff79a7 */ /* 0x000fe20008100404 */
[----:B------:R-:W-:Y:S05]  /*3710*/  @P1 BRA `(.L_x_25) ;  /* 0x0000000000041947 */ /* 0x000fea0003800000 */
[----:B------:R-:W-:Y:S01]  /*3720*/  BPT.TRAP 0x1 ;  /* 0x000000040000795c */ /* 0x000fe20000300000 */
.L_x_25:
[----:B------:R-:W-:Y:S01]  /*3730*/  UIADD3 UR10, UR10, 0x1, URZ ;  /* 0x000000010a0a7890 */ /* 0x000fe2000fffe03f */
[C---:B------:R-:W-:Y:S01]  /*3740*/  ISETP.GT.AND P1, PT, R0.reuse, 0x1, PT ;  /* 0x000000010000780c */ /* 0x040fe20003f24270 */
[----:B------:R-:W-:Y:S01]  /*3750*/  UIADD3 UR11, UR11, 0x1, URZ ;  /* 0x000000010b0b7890 */ /* 0x000fe2000fffe03f */
[----:B------:R-:W-:Y:S01]  /*3760*/  VIADD R0, R0, 0xffffffff ;  /* 0xffffffff00007836 */ /* 0x000fe20000000000 */
[----:B------:R-:W-:Y:S02]  /*3770*/  UISETP.NE.AND UP0, UPT, UR10, 0xa, UPT ;  /* 0x0000000a0a00788c */ /* 0x000fe4000bf05270 */
[----:B------:R-:W-:Y:S02]  /*3780*/  UISETP.NE.AND UP1, UPT, UR11, 0xa, UPT ;  /* 0x0000000a0b00788c */ /* 0x000fe4000bf25270 */
[----:B------:R-:W-:Y:S02]  /*3790*/  USEL UR4, URZ, 0x1, UP0 ;  /* 0x000000013f047887 */ /* 0x000fe40008000000 */
[----:B------:R-:W-:-:S02]  /*37a0*/  USEL UR10, UR10, URZ, UP0 ;  /* 0x0000003f0a0a7287 */ /* 0x000fc40008000000 */
[----:B------:R-:W-:Y:S02]  /*37b0*/  USEL UR11, UR11, URZ, UP1 ;  /* 0x0000003f0b0b7287 */ /* 0x000fe40008800000 */
[----:B------:R-:W-:Y:S01]  /*37c0*/  LOP3.LUT R3, R3, UR4, RZ, 0x3c, !PT ;  /* 0x0000000403037c12 */ /* 0x000fe2000f8e3cff */
[----:B------:R-:W-:Y:S09]  /*37d0*/  @P1 BRA `(.L_x_26) ;  /* 0xffffffe400781947 */ /* 0x000ff2000383ffff */
.L_x_19:
[----:B01----:R-:W0:Y:S02]  /*37e0*/  LDC R0, c[0x0][0x28c] ;  /* 0x0000a300ff007b82 */ /* 0x003e240000000800 */
[----:B0-----:R-:W-:-:S13]  /*37f0*/  ISETP.GE.AND P1, PT, R0, 0x1, PT ;  /* 0x000000010000780c */ /* 0x001fda0003f26270 */
[----:B------:R-:W-:Y:S05]  /*3800*/  @!P1 BRA `(.L_x_27) ;  /* 0x0000000000389947 */ /* 0x000fea0003800000 */
[----:B------:R-:W-:Y:S05]  /*3810*/  @!P0 BRA `(.L_x_28) ;  /* 0x0000000000048947 */ /* 0x000fea0003800000 */
[----:B------:R-:W-:Y:S01]  /*3820*/  BPT.TRAP 0x1 ;  /* 0x000000040000795c */ /* 0x000fe20000300000 */
.L_x_28:
[----:B------:R-:W-:Y:S01]  /*3830*/  VIADD R0, R5, UR39 ;  /* 0x0000002705007c36 */ /* 0x000fe20008000000 */
[----:B------:R-:W-:-:S03]  /*3840*/  UISETP.GT.U32.AND UP0, UPT, UR40, 0x1, UPT ;  /* 0x000000012800788c */ /* 0x000fc6000bf04070 */
[----:B------:R-:W-:-:S03]  /*3850*/  IMAD.WIDE.U32 R4, R0, -0x33333333, RZ ;  /* 0xcccccccd00047825 */ /* 0x000fc600078e00ff */
[----:B------:R-:W-:Y:S02]  /*3860*/  PLOP3.LUT P0, PT, PT, PT, UP0, 0x80, 0x0 ;  /* 0x000000000000781c */ /* 0x000fe40003f0f008 */
[----:B------:R-:W-:-:S05]  /*3870*/  SHF.R.U32.HI R4, RZ, 0x3, R5 ;  /* 0x00000003ff047819 */ /* 0x000fca0000011605 */
[----:B------:R-:W-:-:S05]  /*3880*/  IMAD R0, R4, -0xa, R0 ;  /* 0xfffffff604007824 */ /* 0x000fca00078e0200 */
[----:B------:R-:W-:-:S05]  /*3890*/  LEA R0, R0, UR45, 0x3 ;  /* 0x0000002d00007c11 */ /* 0x000fca000f8e18ff */
[----:B------:R-:W-:-:S05]  /*38a0*/  VIADD R0, R0, 0x50 ;  /* 0x0000005000007836 */ /* 0x000fca0000000000 */
[----:B------:R-:W-:-:S04]  /*38b0*/  PRMT R0, RZ, 0x654, R0 ;  /* 0x00000654ff007816 */ /* 0x000fc80000000000 */
[----:B------:R0:W-:Y:S01]  /*38c0*/  SYNCS.ARRIVE.TRANS64.RED.A1T0 RZ, [R0+URZ], RZ ;  /* 0x000000ff00ff79a7 */ /* 0x0001e2000810043f */
[----:B------:R-:W-:Y:S05]  /*38d0*/  @P0 BRA `(.L_x_27) ;  /* 0x0000000000040947 */ /* 0x000fea0003800000 */
[----:B------:R-:W-:Y:S01]  /*38e0*/  BPT.TRAP 0x1 ;  /* 0x000000040000795c */ /* 0x000fe20000300000 */
.L_x_27:
[----:B------:R-:W1:Y:S01]  /*38f0*/  S2R R5, SR_TID.X ;  /* 0x0000000000057919 */ /* 0x000e620000002100 */
[----:B------:R-:W-:Y:S02]  /*3900*/  UIMAD UR42, UR42, 0xc0, URZ ;  /* 0x000000c02a2a78a4 */ /* 0x000fe4000f8e023f */
[----:B------:R-:W-:Y:S01]  /*3910*/  USHF.R.S32.HI UR10, URZ, 0x1f, UR43 ;  /* 0x0000001f3f0a7899 */ /* 0x000fe2000801142b */
[----:B0-----:R-:W0:Y:S01]  /*3920*/  S2R R0, SR_TID.X ;  /* 0x0000000000007919 */ /* 0x001e220000002100 */
[----:B------:R-:W-:Y:S01]  /*3930*/  ULDC.64 UR8, c[0x0][0x5d0] ;  /* 0x0001740000087ab9 */ /* 0x000fe20000000a00 */
[----:B------:R-:W-:Y:S01]  /*3940*/  UIMAD.WIDE UR6, UR41, 0x200, URZ ;  /* 0x00000200290678a5 */ /* 0x000fe2000f8e023f */
[----:B------:R-:W-:Y:S01]  /*3950*/  IMAD.U32 R22, RZ, RZ, UR42 ;  /* 0x0000002aff167e24 */ /* 0x000fe2000f8e00ff */
[----:B------:R-:W-:Y:S02]  /*3960*/  UIMAD UR4, UR10, UR8, URZ ;  /* 0x000000080a0472a4 */ /* 0x000fe4000f8e023f */
[----:B------:R-:W-:Y:S01]  /*3970*/  IMAD.U32 R6, RZ, RZ, UR8 ;  /* 0x00000008ff067e24 */ /* 0x000fe2000f8e00ff */
[----:B------:R-:W-:-:S02]  /*3980*/  USHF.L.U32 UR41, UR41, 0x9, URZ ;  /* 0x0000000929297899 */ /* 0x000fc4000800063f */
[----:B------:R-:W-:Y:S01]  /*3990*/  UIMAD UR4, UR43, UR9, UR4 ;  /* 0x000000092b0472a4 */ /* 0x000fe2000f8e0204 */
[----:B------:R-:W-:Y:S01]  /*39a0*/  ULDC UR8, c[0x0][0x284] ;  /* 0x0000a10000087ab9 */ /* 0x000fe20000000800 */
[----:B------:R-:W-:Y:S02]  /*39b0*/  UIADD3 UR39, UR44, UR39, URZ ;  /* 0x000000272c277290 */ /* 0x000fe4000fffe03f */
[----:B------:R-:W-:Y:S02]  /*39c0*/  UISETP.GE.U32.AND UP2, UPT, UR44, 0xa, UPT ;  /* 0x0000000a2c00788c */ /* 0x000fe4000bf46070 */
[----:B------:R-:W-:-:S04]  /*39d0*/  UISETP.GT.U32.AND UP1, UPT, UR39, 0x9, UPT ;  /* 0x000000092700788c */ /* 0x000fc8000bf24070 */
[----:B------:R-:W-:Y:S01]  /*39e0*/  UISETP.LT.U32.AND UP1, UPT, UR44, 0xa, UP1 ;  /* 0x0000000a2c00788c */ /* 0x000fe20008f21070 */
[C---:B-1----:R-:W-:Y:S01]  /*39f0*/  IMAD.SHL.U32 R23, R5.reuse, 0x2, RZ ;  /* 0x0000000205177824 */ /* 0x042fe200078e00ff */
[----:B------:R-:W-:Y:S02]  /*3a00*/  LOP3.LUT R4, R5, 0x60, RZ, 0xc0, !PT ;  /* 0x0000006005047812 */ /* 0x000fe400078ec0ff */
[----:B0-----:R-:W-:Y:S02]  /*3a10*/  SHF.R.U32.HI R3, RZ, 0x7, R0 ;  /* 0x00000007ff037819 */ /* 0x001fe40000011600 */
[----:B------:R-:W-:Y:S02]  /*3a20*/  LOP3.LUT R22, R22, 0x6, R23, 0xf8, !PT ;  /* 0x0000000616167812 */ /* 0x000fe400078ef817 */
[----:B------:R-:W-:Y:S02]  /*3a30*/  LOP3.LUT R3, R3, 0x1, RZ, 0xc0, !PT ;  /* 0x0000000103037812 */ /* 0x000fe400078ec0ff */
[----:B------:R-:W-:-:S02]  /*3a40*/  SHF.R.U32.HI R0, RZ, 0x2, R5 ;  /* 0x00000002ff007819 */ /* 0x000fc40000011605 */
[----:B------:R-:W-:Y:S01]  /*3a50*/  SHF.R.S32.HI R23, RZ, 0x1f, R22 ;  /* 0x0000001fff177819 */ /* 0x000fe20000011416 */
[----:B---3--:R-:W-:Y:S01]  /*3a60*/  IMAD.SHL.U32 R17, R3, 0x40, RZ ;  /* 0x0000004003117824 */ /* 0x008fe200078e00ff */
[----:B------:R-:W-:Y:S02]  /*3a70*/  LOP3.LUT R0, R0, 0x7, RZ, 0xc0, !PT ;  /* 0x0000000700007812 */ /* 0x000fe400078ec0ff */
[----:B------:R-:W-:Y:S01]  /*3a80*/  SHF.R.U32.HI R4, RZ, 0x1, R4 ;  /* 0x00000001ff047819 */ /* 0x000fe20000011604 */
[----:B------:R-:W-:Y:S01]  /*3a90*/  IMAD.WIDE.U32 R6, R6, UR43, R22 ;  /* 0x0000002b06067c25 */ /* 0x000fe2000f8e0016 */
[--C-:B------:R-:W-:Y:S02]  /*3aa0*/  LOP3.LUT R17, R17, 0x40, R0.reuse, 0xe2, !PT ;  /* 0x0000004011117812 */ /* 0x100fe400078ee200 */
[----:B------:R-:W-:Y:S01]  /*3ab0*/  IADD3 R0, RZ, -R4, -R0 ;  /* 0x80000004ff007210 */ /* 0x000fe20007ffe800 */
[----:B------:R-:W-:Y:S01]  /*3ac0*/  VIADD R7, R7, UR4 ;  /* 0x0000000407077c36 */ /* 0x000fe20008000000 */
[----:B------:R-:W-:Y:S01]  /*3ad0*/  ULDC UR4, c[0x0][0x288] ;  /* 0x0000a20000047ab9 */ /* 0x000fe20000000800 */
[----:B------:R-:W-:Y:S01]  /*3ae0*/  LOP3.LUT R17, R17, UR6, R4, 0xfe, !PT ;  /* 0x0000000611117c12 */ /* 0x000fe2000f8efe04 */
[----:B------:R-:W-:Y:S01]  /*3af0*/  UISETP.GE.AND UP0, UPT, UR42, UR4, UPT ;  /* 0x000000042a00728c */ /* 0x000fe2000bf06270 */
[----:B------:R-:W-:-:S02]  /*3b00*/  IMAD R0, R3, -0x40, R0 ;  /* 0xffffffc003007824 */ /* 0x000fc400078e0200 */
[----:B------:R-:W-:Y:S01]  /*3b10*/  IMAD.U32 R3, RZ, RZ, UR8 ;  /* 0x00000008ff037e24 */ /* 0x000fe2000f8e00ff */
[----:B------:R-:W-:Y:S01]  /*3b20*/  UISETP.GE.OR UP0, UPT, UR41, UR8, UP0 ;  /* 0x000000082900728c */ /* 0x000fe20008706670 */
[----:B------:R-:W-:Y:S01]  /*3b30*/  IMAD.MOV.U32 R4, RZ, RZ, -0x2 ;  /* 0xfffffffeff047424 */ /* 0x000fe200078e00ff */
[----:B------:R-:W-:Y:S02]  /*3b40*/  USEL UR8, URZ, 0x1, !UP1 ;  /* 0x000000013f087887 */ /* 0x000fe4000c800000 */
[----:B------:R-:W-:Y:S01]  /*3b50*/  IADD3 R3, R3, -UR41, R0 ;  /* 0x8000002903037c10 */ /* 0x000fe2000fffe000 */
[----:B------:R-:W-:Y:S01]  /*3b60*/  UMOV UR41, 0xffffffff ;  /* 0xffffffff00297882 */ /* 0x000fe20000000000 */
[----:B------:R-:W-:Y:S01]  /*3b70*/  LOP3.LUT R0, R5, 0x3, RZ, 0xc0, !PT ;  /* 0x0000000305007812 */ /* 0x000fe200078ec0ff */
[----:B------:R-:W-:Y:S01]  /*3b80*/  ULOP3.LUT UR38, UR38, UR8, URZ, 0x3c, !UPT ;  /* 0x0000000826267292 */ /* 0x000fe2000f8e3c3f */
[----:B------:R-:W-:-:S03]  /*3b90*/  PLOP3.LUT P0, PT, PT, PT, UP0, 0x80, 0x0 ;  /* 0x000000000000781c */ /* 0x000fc60003f0f008 */
[----:B------:R-:W-:Y:S01]  /*3ba0*/  IMAD R0, R0, R4, UR4 ;  /* 0x0000000400007e24 */ /* 0x000fe2000f8e0204 */
[----:B------:R-:W-:-:S03]  /*3bb0*/  UIMAD.WIDE.U32 UR4, UR39, -0x33333333, URZ ;  /* 0xcccccccd270478a5 */ /* 0x000fc6000f8e003f */
[----:B------:R-:W-:Y:S01]  /*3bc0*/  VIADD R0, R0, -UR42 ;  /* 0x8000002a00007c36 */ /* 0x000fe20008000000 */
[----:B------:R-:W-:-:S04]  /*3bd0*/  USHF.R.U32.HI UR4, URZ, 0x3, UR5 ;  /* 0x000000033f047899 */ /* 0x000fc80008011605 */
[----:B------:R-:W-:Y:S02]  /*3be0*/  UIMAD UR39, UR4, -0xa, UR39 ;  /* 0xfffffff6042778a4 */ /* 0x000fe4000f8e0227 */
[----:B------:R-:W-:Y:S01]  /*3bf0*/  @UP2 ULOP3.LUT UR38, UR38, 0x1, UR4, 0x78, !UPT ;  /* 0x0000000126262892 */ /* 0x000fe2000f8e7804 */
[----:B------:R-:W-:Y:S11]  /*3c00*/  @P0 BRA `(.L_x_29) ;  /* 0x00000194007c0947 */ /* 0x000ff60003800000 */
[----:B-----5:R-:W-:Y:S01]  /*3c10*/  FSETP.NEU.AND P1, PT, R16, RZ, PT ;  /* 0x000000ff1000720b */ /* 0x020fe20003f2d000 */
[----:B------:R-:W-:Y:S01]  /*3c20*/  ULDC.64 UR8, c[0x0][0x5c8] ;  /* 0x0001720000087ab9 */ /* 0x000fe20000000a00 */
[----:B------:R-:W-:Y:S01]  /*3c30*/  ISETP.GT.AND P0, PT, R3, RZ, PT ;  /* 0x000000ff0300720c */ /* 0x000fe20003f04270 */
[----:B------:R-:W-:Y:S01]  /*3c40*/  UIMAD UR4, UR7, UR8, URZ ;  /* 0x00000008070472a4 */ /* 0x000fe2000f8e023f */
[----:B------:R-:W-:Y:S01]  /*3c50*/  IMAD.U32 R10, RZ, RZ, UR9 ;  /* 0x00000009ff0a7e24 */ /* 0x000fe2000f8e00ff */
[----:B------:R-:W-:Y:S01]  /*3c60*/  BSSY B0, `(.L_x_29) ;  /* 0x0001959000007945 */ /* 0x000fe20003800000 */
[----:B------:R-:W-:Y:S01]  /*3c70*/  IMAD.WIDE.U32 R6, R17, UR8, R6 ;  /* 0x0000000811067c25 */ /* 0x000fe2000f8e0006 */
[----:B------:R-:W-:-:S03]  /*3c80*/  ISETP.GT.AND P2, PT, R0, RZ, P0 ;  /* 0x000000ff0000720c */ /* 0x000fc60000744270 */
[----:B------:R-:W-:-:S04]  /*3c90*/  IMAD R10, R17, R10, UR4 ;  /* 0x00000004110a7e24 */ /* 0x000fc8000f8e020a */
[----:B------:R-:W-:Y:S01]  /*3ca0*/  IMAD.IADD R10, R7, 0x1, R10 ;  /* 0x00000001070a7824 */ /* 0x000fe200078e020a */
[----:B------:R-:W-:Y:S06]  /*3cb0*/  @!P1 BRA `(.L_x_30) ;  /* 0x00000114000c9947 */ /* 0x000fec0003800000 */
[----:B------:R-:W0:Y:S01]  /*3cc0*/  LDC.64 R218, c[0x0][0x5b8] ;  /* 0x00016e00ffda7b82 */ /* 0x000e220000000a00 */
[----:B------:R-:W2:Y:S01]  /*3cd0*/  LDL.LU R11, [R1+0x180] ;  /* 0x00018000010b7983 */ /* 0x000ea20000300800 */
[----:B------:R-:W-:-:S06]  /*3ce0*/  ULDC.64 UR4, c[0x0][0x5c0] ;  /* 0x0001700000047ab9 */ /* 0x000fcc0000000a00 */
[----:B------:R-:W1:Y:S08]  /*3cf0*/  LDC.64 R20, c[0x0][0x5b0] ;  /* 0x00016c00ff147b82 */ /* 0x000e700000000a00 */
[----:B------:R-:W3:Y:S01]  /*3d00*/  LDC.64 R18, c[0x0][0x5a8] ;  /* 0x00016a00ff127b82 */ /* 0x000ee20000000a00 */
[C---:B0-----:R-:W-:Y:S02]  /*3d10*/  IMAD R4, R218.reuse, UR10, RZ ;  /* 0x0000000ada047c24 */ /* 0x041fe4000f8e02ff */
[----:B------:R-:W-:-:S04]  /*3d20*/  IMAD.WIDE.U32 R220, R218, UR43, R22 ;  /* 0x0000002bdadc7c25 */ /* 0x000fc8000f8e0016 */
[----:B------:R-:W-:Y:S02]  /*3d30*/  IMAD R219, R219, UR43, R4 ;  /* 0x0000002bdbdb7c24 */ /* 0x000fe4000f8e0204 */
[----:B-1----:R-:W-:Y:S02]  /*3d40*/  IMAD R7, R20, UR7, RZ ;  /* 0x0000000714077c24 */ /* 0x002fe4000f8e02ff */
[----:B------:R-:W-:Y:S02]  /*3d50*/  IMAD.IADD R217, R221, 0x1, R219 ;  /* 0x00000001ddd97824 */ /* 0x000fe400078e02db */
[----:B------:R-:W-:Y:S02]  /*3d60*/  IMAD.MOV.U32 R216, RZ, RZ, R220 ;  /* 0x000000ffffd87224 */ /* 0x000fe400078e00dc */
[C---:B------:R-:W-:Y:S02]  /*3d70*/  IMAD R7, R17.reuse, R21, R7 ;  /* 0x0000001511077224 */ /* 0x040fe400078e0207 */
[----:B------:R-:W-:-:S04]  /*3d80*/  IMAD.WIDE.U32 R4, R17, R20, R216 ;  /* 0x0000001411047225 */ /* 0x000fc800078e00d8 */
[----:B------:R-:W-:Y:S01]  /*3d90*/  IMAD.IADD R5, R5, 0x1, R7 ;  /* 0x0000000105057824 */ /* 0x000fe200078e0207 */
[----:B---3--:R-:W-:-:S04]  /*3da0*/  LEA R8, P1, R4, R18, 0x1 ;  /* 0x0000001204087211 */ /* 0x008fc800078208ff */
[----:B------:R-:W-:-:S05]  /*3db0*/  LEA.HI.X R9, R4, R19, R5, 0x1, P1 ;  /* 0x0000001304097211 */ /* 0x000fca00008f0c05 */
[----:B------:R0:W3:Y:S01]  /*3dc0*/  @P2 LDG.E.LTC128B.U16 R12, desc[UR36][R8.64] ;  /* 0x00000024080c2981 */ /* 0x0000e2000c1e1520 */
[----:B------:R-:W-:Y:S01]  /*3dd0*/  BSSY B1, `(.L_x_31) ;  /* 0x0000011000017945 */ /* 0x000fe20003800000 */
[----:B0-----:R-:W-:-:S04]  /*3de0*/  LEA R8, P1, R6, UR4, 0x1 ;  /* 0x0000000406087c11 */ /* 0x001fc8000f8208ff */
[----:B------:R-:W-:Y:S01]  /*3df0*/  LEA.HI.X R9, R6, UR5, R10, 0x1, P1 ;  /* 0x0000000506097c11 */ /* 0x000fe200088f0c0a */
[----:B---3--:R-:W-:-:S04]  /*3e00*/  IMAD.U32 R4, R12, 0x10000, RZ ;  /* 0x000100000c047824 */ /* 0x008fc800078e00ff */
[----:B------:R-:W-:-:S04]  /*3e10*/  FMUL R4, R4, R16 ;  /* 0x0000001004047220 */ /* 0x000fc80000400000 */
[----:B--2---:R-:W-:-:S05]  /*3e20*/  FFMA R4, R11, R2, R4 ;  /* 0x000000020b047223 */ /* 0x004fca0000000004 */
[----:B------:R-:W-:-:S05]  /*3e30*/  F2FP.BF16.F32.PACK_AB R4, RZ, R4 ;  /* 0x00000004ff04723e */ /* 0x000fca00000010ff */
[----:B------:R0:W-:Y:S02]  /*3e40*/  @P2 STG.E.U16 desc[UR36][R8.64], R4 ;  /* 0x0000000408002986 */ /* 0x0001e4000c101524 */
[----:B0-----:R-:W-:-:S04]  /*3e50*/  IMAD.WIDE.U32 R4, R17, R20, R22 ;  /* 0x0000001411047225 */ /* 0x001fc800078e0016 */
[----:B------:R-:W-:Y:S02]  /*3e60*/  IMAD.IADD R5, R7, 0x1, R5 ;  /* 0x0000000107057824 */ /* 0x000fe400078e0205 */
[----:B------:R-:W-:-:S05]  /*3e70*/  IMAD.WIDE.U32 R4, R218, UR43, R4 ;  /* 0x0000002bda047c25 */ /* 0x000fca000f8e0004 */
[----:B------:R-:W-:Y:S02]  /*3e80*/  IADD3 R5, R219, R5, RZ ;  /* 0x00000005db057210 */ /* 0x000fe40007ffe0ff */
[----:B------:R-:W-:-:S04]  /*3e90*/  LEA R10, P1, R4, R18, 0x1 ;  /* 0x00000012040a7211 */ /* 0x000fc800078208ff */
[----:B------:R-:W-:Y:S02]  /*3ea0*/  LEA.HI.X R11, R4, R19, R5, 0x1, P1 ;  /* 0x00000013040b7211 */ /* 0x000fe400008f0c05 */
[----:B------:R-:W-:-:S13]  /*3eb0*/  ISETP.GT.AND P1, PT, R0, 0x1, P0 ;  /* 0x000000010000780c */ /* 0x000fda0000724270 */
[----:B------:R-:W-:Y:S05]  /*3ec0*/  @!P1 BRA `(.L_x_32) ;  /* 0x0000000000049947 */ /* 0x000fea0003800000 */
[----:B------:R0:W5:Y:S02]  /*3ed0*/  LDG.E.LTC128B.U16 R12, desc[UR36][R10.64+0x2] ;  /* 0x000002240a0c7981 */ /* 0x000164000c1e1520 */
.L_x_32:
[----:B------:R-:W-:Y:S05]  /*3ee0*/  BSYNC B1 ;  /* 0x0000000000017941 */ /* 0x000fea0003800000 */
.L_x_31:
[----:B------:R-:W2:Y:S01]  /*3ef0*/  LDL.LU R5, [R1+0x184] ;  /* 0x0001840001057983 */ /* 0x000ea20000300800 */
[----:B-----5:R-:W-:Y:S01]  /*3f00*/  IMAD.U32 R4, R12, 0x10000, RZ ;  /* 0x000100000c047824 */ /* 0x020fe200078e00ff */
[C---:B------:R-:W-:Y:S01]  /*3f10*/  SHF.L.U64.HI R227, R20.reuse, 0x3, R21 ;  /* 0x0000000314e37819 */ /* 0x040fe20000010215 */
[----:B------:R-:W-:Y:S01]  /*3f20*/  IMAD.SHL.U32 R226, R20, 0x8, RZ ;  /* 0x0000000814e27824 */ /* 0x000fe200078e00ff */
[----:B------:R-:W3:Y:S01]  /*3f30*/  LDL.LU R14, [R1+0x188] ;  /* 0x00018800010e7983 */ /* 0x000ee20000300800 */
[----:B------:R-:W-:-:S04]  /*3f40*/  FMUL R4, R4, R16 ;  /* 0x0000001004047220 */ /* 0x000fc80000400000 */
[----:B--2---:R-:W-:Y:S01]  /*3f50*/  FFMA R4, R5, R2, R4 ;  /* 0x0000000205047223 */ /* 0x004fe20000000004 */
[----:B------:R-:W-:-:S04]  /*3f60*/  @P1 IMAD.MOV.U32 R5, RZ, RZ, R9 ;  /* 0x000000ffff051224 */ /* 0x000fc800078e0009 */
[----:B------:R-:W-:-:S04]  /*3f70*/  F2FP.BF16.F32.PACK_AB R4, RZ, R4 ;  /* 0x00000004ff04723e */ /* 0x000fc800000010ff */
[----:B------:R-:W-:Y:S01]  /*3f80*/  PRMT R6, R4, 0x7610, R6 ;  /* 0x0000761004067816 */ /* 0x000fe20000000006 */
[----:B------:R-:W-:-:S05]  /*3f90*/  @P1 IMAD.MOV.U32 R4, RZ, RZ, R8 ;  /* 0x000000ffff041224 */ /* 0x000fca00078e0008 */
[----:B------:R1:W-:Y:S01]  /*3fa0*/  @P1 STG.E.U16 desc[UR36][R4.64+0x2], R6 ;  /* 0x0000020604001986 */ /* 0x0003e2000c101524 */
[----:B------:R-:W-:-:S04]  /*3fb0*/  ISETP.GT.AND P1, PT, R3, 0x8, PT ;  /* 0x000000080300780c */ /* 0x000fc80003f24270 */
[----:B------:R-:W-:Y:S01]  /*3fc0*/  ISETP.GT.AND P2, PT, R0, RZ, P1 ;  /* 0x000000ff0000720c */ /* 0x000fe20000f44270 */
[----:B-1----:R-:W-:-:S04]  /*3fd0*/  IMAD.WIDE.U32 R4, R17, R20, R226 ;  /* 0x0000001411047225 */ /* 0x002fc800078e00e2 */
[----:B------:R-:W-:Y:S01]  /*3fe0*/  IMAD.IADD R13, R7, 0x1, R5 ;  /* 0x00000001070d7824 */ /* 0x000fe200078e0205 */
[----:B------:R-:W-:-:S05]  /*3ff0*/  IADD3 R5, P3, R220, R4, RZ ;  /* 0x00000004dc057210 */ /* 0x000fca0007f7e0ff */
[----:B------:R-:W-:Y:S01]  /*4000*/  IMAD.X R7, R13, 0x1, R217, P3 ;  /* 0x000000010d077824 */ /* 0x000fe200018e06d9 */
[----:B------:R-:W-:-:S04]  /*4010*/  LEA R6, P3, R5, R18, 0x1 ;  /* 0x0000001205067211 */ /* 0x000fc800078608ff */
[----:B------:R-:W-:-:S05]  /*4020*/  LEA.HI.X R7, R5, R19, R7, 0x1, P3 ;  /* 0x0000001305077211 */ /* 0x000fca00018f0c07 */
[----:B------:R1:W2:Y:S01]  /*4030*/  @P2 LDG.E.LTC128B.U16 R12, desc[UR36][R6.64] ;  /* 0x00000024060c2981 */ /* 0x0002a2000c1e1520 */
[----:B------:R-:W-:Y:S01]  /*4040*/  IADD3 R4, P3, R22, R4, RZ ;  /* 0x0000000416047210 */ /* 0x000fe20007f7e0ff */
[----:B------:R-:W-:Y:S01]  /*4050*/  IMAD.U32 R229, RZ, RZ, UR8 ;  /* 0x00000008ffe57e24 */ /* 0x000fe2000f8e00ff */
[----:B------:R-:W-:Y:S01]  /*4060*/  ISETP.GT.AND P4, PT, R0, 0x1, P1 ;  /* 0x000000010000780c */ /* 0x000fe20000f84270 */
[----:B------:R-:W-:Y:S01]  /*4070*/  IMAD.U32 R228, RZ, RZ, UR9 ;  /* 0x00000009ffe47e24 */ /* 0x000fe2000f8e00ff */
[----:B------:R-:W-:Y:S01]  /*4080*/  BSSY B1, `(.L_x_33) ;  /* 0x0000013000017945 */ /* 0x000fe20003800000 */
[----:B------:R-:W-:Y:S02]  /*4090*/  IMAD.X R5, R23, 0x1, R13, P3 ;  /* 0x0000000117057824 */ /* 0x000fe400018e060d */
[----:B------:R-:W-:Y:S02]  /*40a0*/  IMAD.SHL.U32 R229, R229, 0x10, RZ ;  /* 0x00000010e5e57824 */ /* 0x000fe400078e00ff */
[----:B------:R-:W-:-:S04]  /*40b0*/  IMAD.WIDE.U32 R4, R218, UR43, R4 ;  /* 0x0000002bda047c25 */ /* 0x000fc8000f8e0004 */
[----:B------:R-:W-:Y:S01]  /*40c0*/  IMAD.IADD R5, R219, 0x1, R5 ;  /* 0x00000001db057824 */ /* 0x000fe200078e0205 */
[----:B-1----:R-:W-:-:S04]  /*40d0*/  LEA R6, P3, R4, R18, 0x1 ;  /* 0x0000001204067211 */ /* 0x002fc800078608ff */
[----:B------:R-:W-:Y:S01]  /*40e0*/  LEA.HI.X R7, R4, R19, R5, 0x1, P3 ;  /* 0x0000001304077211 */ /* 0x000fe200018f0c05 */
[----:B------:R-:W-:-:S05]  /*40f0*/  IMAD.U32 R4, RZ, RZ, UR8 ;  /* 0x00000008ff047e24 */ /* 0x000fca000f8e00ff */
[----:B------:R-:W-:Y:S02]  /*4100*/  SHF.L.U64.HI R228, R4, 0x4, R228 ;  /* 0x0000000404e47819 */ /* 0x000fe400000102e4 */
[----:B------:R-:W-:Y:S01]  /*4110*/  IADD3 R4, P3, R229, R8, RZ ;  /* 0x00000008e5047210 */ /* 0x000fe20007f7e0ff */
[----:B--2---:R-:W-:-:S04]  /*4120*/  IMAD.U32 R5, R12, 0x10000, RZ ;  /* 0x000100000c057824 */ /* 0x004fc800078e00ff */
[----:B------:R-:W-:-:S04]  /*4130*/  FMUL R5, R5, R16 ;  /* 0x0000001005057220 */ /* 0x000fc80000400000 */
[----:B---3--:R-:W-:-:S05]  /*4140*/  FFMA R5, R14, R2, R5 ;  /* 0x000000020e057223 */ /* 0x008fca0000000005 */
[----:B------:R-:W-:-:S04]  /*4150*/  F2FP.BF16.F32.PACK_AB R5, RZ, R5 ;  /* 0x00000005ff05723e */ /* 0x000fc800000010ff */
[----:B------:R-:W-:Y:S01]  /*4160*/  PRMT R13, R5, 0x7610, R13 ;  /* 0x00007610050d7816 */ /* 0x000fe2000000000d */
[----:B------:R-:W-:-:S05]  /*4170*/  IMAD.X R5, R228, 0x1, R9, P3 ;  /* 0x00000001e4057824 */ /* 0x000fca00018e0609 */
[----:B------:R1:W-:Y:S01]  /*4180*/  @P2 STG.E.U16 desc[UR36][R4.64], R13 ;  /* 0x0000000d04002986 */ /* 0x0003e2000c101524 */
[----:B------:R-:W-:Y:S05]  /*4190*/  @!P4 BRA `(.L_x_34) ;  /* 0x000000000004c947 */ /* 0x000fea0003800000 */
[----:B------:R2:W5:Y:S02]  /*41a0*/  LDG.E.LTC128B.U16 R12, desc[UR36][R6.64+0x2] ;  /* 0x00000224060c7981 */ /* 0x000564000c1e1520 */
.L_x_34:
[----:B------:R-:W-:Y:S05]  /*41b0*/  BSYNC B1 ;  /* 0x0000000000017941 */ /* 0x000fea0003800000 */
.L_x_33:
[----:B------:R-:W3:Y:S01]  /*41c0*/  LDL.LU R14, [R1+0x18c] ;  /* 0x00018c00010e7983 */ /* 0x000ee20000300800 */
[----:B-1---5:R-:W-:Y:S01]  /*41d0*/  IMAD.U32 R13, R12, 0x10000, RZ ;  /* 0x000100000c0d7824 */ /* 0x022fe200078e00ff */
[----:B------:R-:W-:Y:S01]  /*41e0*/  ISETP.GT.AND P2, PT, R0, 0x8, P0 ;  /* 0x000000080000780c */ /* 0x000fe20000744270 */
[----:B------:R-:W-:Y:S02]  /*41f0*/  BSSY B1, `(.L_x_35) ;  /* 0x0000007000017945 */ /* 0x000fe40003800000 */
[----:B------:R-:W-:-:S04]  /*4200*/  FMUL R13, R13, R16 ;  /* 0x000000100d0d7220 */ /* 0x000fc80000400000 */
[----:B---3--:R-:W-:-:S05]  /*4210*/  FFMA R13, R14, R2, R13 ;  /* 0x000000020e0d7223 */ /* 0x008fca000000000d */
[----:B------:R-:W-:-:S05]  /*4220*/  F2FP.BF16.F32.PACK_AB R13, RZ, R13 ;  /* 0x0000000dff0d723e */ /* 0x000fca00000010ff */
[----:B------:R1:W-:Y:S01]  /*4230*/  @P4 STG.E.U16 desc[UR36][R4.64+0x2], R13 ;  /* 0x0000020d04004986 */ /* 0x0003e2000c101524 */
[----:B------:R-:W-:Y:S05]  /*4240*/  @!P2 BRA `(.L_x_36) ;  /* 0x000000000004a947 */ /* 0x000fea0003800000 */
[----:B------:R3:W5:Y:S02]  /*4250*/  LDG.E.LTC128B.U16 R12, desc[UR36][R10.64+0x10] ;  /* 0x000010240a0c7981 */ /* 0x000764000c1e1520 */
.L_x_36:
[----:B------:R-:W-:Y:S05]  /*4260*/  BSYNC B1 ;  /* 0x0000000000017941 */ /* 0x000fea0003800000 */
.L_x_35:
[----:B------:R-:W4:Y:S01]  /*4270*/  LDL.LU R14, [R1+0x190] ;  /* 0x00019000010e7983 */ /* 0x000f220000300800 */
[----:B-1---5:R-:W-:Y:S01]  /*4280*/  IMAD.U32 R13, R12, 0x10000, RZ ;  /* 0x000100000c0d7824 */ /* 0x022fe200078e00ff */
[----:B------:R-:W-:Y:S01]  /*4290*/  ISETP.GT.AND P3, PT, R0, 0x9, P0 ;  /* 0x000000090000780c */ /* 0x000fe20000764270 */
[----:B------:R-:W-:Y:S02]  /*42a0*/  BSSY B1, `(.L_x_37) ;  /* 0x0000007000017945 */ /* 0x000fe40003800000 */
[----:B------:R-:W-:-:S04]  /*42b0*/  FMUL R13, R13, R16 ;  /* 0x000000100d0d7220 */ /* 0x000fc80000400000 */
[----:B----4-:R-:W-:-:S05]  /*42c0*/  FFMA R13, R14, R2, R13 ;  /* 0x000000020e0d7223 */ /* 0x010fca000000000d */
[----:B------:R-:W-:-:S05]  /*42d0*/  F2FP.BF16.F32.PACK_AB R13, RZ, R13 ;  /* 0x0000000dff0d723e */ /* 0x000fca00000010ff */
[----:B------:R1:W-:Y:S01]  /*42e0*/  @P2 STG.E.U16 desc[UR36][R8.64+0x10], R13 ;  /* 0x0000100d08002986 */ /* 0x0003e2000c101524 */
[----:B------:R-:W-:Y:S05]  /*42f0*/  @!P3 BRA `(.L_x_38) ;  /* 0x000000000004b947 */ /* 0x000fea0003800000 */
[----:B------:R4:W5:Y:S02]  /*4300*/  LDG.E.LTC128B.U16 R12, desc[UR36][R10.64+0x12] ;  /* 0x000012240a0c7981 */ /* 0x000964000c1e1520 */
.L_x_38:
[----:B------:R-:W-:Y:S05]  /*4310*/  BSYNC B1 ;  /* 0x0000000000017941 */ /* 0x000fea0003800000 */
.L_x_37:
[----:B------:R-:W2:Y:S01]  /*4320*/  LDL.LU R14, [R1+0x194] ;  /* 0x00019400010e7983 */ /* 0x000ea20000300800 */
[----:B-1---5:R-:W-:Y:S01]  /*4330*/  IMAD.U32 R13, R12, 0x10000, RZ ;  /* 0x000100000c0d7824 */ /* 0x022fe200078e00ff */
[----:B------:R-:W-:Y:S01]  /*4340*/  ISETP.GT.AND P2, PT, R0, 0x8, P1 ;  /* 0x000000080000780c */ /* 0x000fe20000f44270 */
[----:B------:R-:W-:Y:S02]  /*4350*/  BSSY B1, `(.L_x_39) ;  /* 0x0000007000017945 */ /* 0x000fe40003800000 */
[----:B------:R-:W-:-:S04]  /*4360*/  FMUL R13, R13, R16 ;  /* 0x000000100d0d7220 */ /* 0x000fc80000400000 */
[----:B--2---:R-:W-:-:S05]  /*4370*/  FFMA R13, R14, R2, R13 ;  /* 0x000000020e0d7223 */ /* 0x004fca000000000d */
[----:B------:R-:W-:-:S05]  /*4380*/  F2FP.BF16.F32.PACK_AB R13, RZ, R13 ;  /* 0x0000000dff0d723e */ /* 0x000fca00000010ff */
[----:B------:R1:W-:Y:S01]  /*4390*/  @P3 STG.E.U16 desc[UR36][R8.64+0x12], R13 ;  /* 0x0000120d08003986 */ /* 0x0003e2000c101524 */
[----:B------:R-:W-:Y:S05]  /*43a0*/  @!P2 BRA `(.L_x_40) ;  /* 0x000000000004a947 */ /* 0x000fea0003800000 */
[----:B------:R2:W5:Y:S02]  /*43b0*/  LDG.E.LTC128B.U16 R12, desc[UR36][R6.64+0x10] ;  /* 0x00001024060c7981 */ /* 0x000564000c1e1520 */
.L_x_40:
[----:B------:R-:W-:Y:S05]  /*43c0*/  BSYNC B1 ;  /* 0x0000000000017941 */ /* 0x000fea0003800000 */
.L_x_39:
        /* <DEDUP_REMOVED lines=10> */
.L_x_42:
[----:B------:R-:W-:Y:S05]  /*4470*/  BSYNC B1 ;  /* 0x0000000000017941 */ /* 0x000fea0003800000 */
.L_x_41:
        /* <DEDUP_REMOVED lines=10> */
.L_x_44:
[----:B------:R-:W-:Y:S05]  /*4520*/  BSYNC B1 ;  /* 0x0000000000017941 */ /* 0x000fea0003800000 */
.L_x_43:
        /* <DEDUP_REMOVED lines=10> */
.L_x_46:
[----:B------:R-:W-:Y:S05]  /*45d0*/  BSYNC B1 ;  /* 0x0000000000017941 */ /* 0x000fea0003800000 */
.L_x_45:
        /* <DEDUP_REMOVED lines=10> */
.L_x_48:
[----:B------:R-:W-:Y:S05]  /*4680*/  BSYNC B1 ;  /* 0x0000000000017941 */ /* 0x000fea0003800000 */
.L_x_47:
        /* <DEDUP_REMOVED lines=10> */
.L_x_50:
[----:B------:R-:W-:Y:S05]  /*4730*/  BSYNC B1 ;  /* 0x0000000000017941 */ /* 0x000fea0003800000 */
.L_x_49:
        /* <DEDUP_REMOVED lines=10> */
.L_x_52:
[----:B------:R-:W-:Y:S05]  /*47e0*/  BSYNC B1 ;  /* 0x0000000000017941 */ /* 0x000fea0003800000 */
.L_x_51:
        /* <DEDUP_REMOVED lines=10> */
.L_x_54:
[----:B------:R-:W-:Y:S05]  /*4890*/  BSYNC B1 ;  /* 0x0000000000017941 */ /* 0x000fea0003800000 */
.L_x_53:
        /* <DEDUP_REMOVED lines=10> */
.L_x_56:
[----:B------:R-:W-:Y:S05]  /*4940*/  BSYNC B1 ;  /* 0x0000000000017941 */ /* 0x000fea0003800000 */
.L_x_55:
        /* <DEDUP_REMOVED lines=10> */
.L_x_58:
[----:B------:R-:W-:Y:S05]  /*49f0*/  BSYNC B1 ;  /* 0x0000000000017941 */ /* 0x000fea0003800000 */
.L_x_57:
        /* <DEDUP_REMOVED lines=10> */
.L_x_60:
[----:B------:R-:W-:Y:S05]  /*4aa0*/  BSYNC B1 ;  /* 0x0000000000017941 */ /* 0x000fea0003800000 */
.L_x_59:
        /* <DEDUP_REMOVED lines=10> */
.L_x_62:
[----:B------:R-:W-:Y:S05]  /*4b50*/  BSYNC B1 ;  /* 0x0000000000017941 */ /* 0x000fea0003800000 */
.L_x_61:
        /* <DEDUP_REMOVED lines=10> */
.L_x_64:
[----:B------:R-:W-:Y:S05]  /*4c00*/  BSYNC B1 ;  /* 0x0000000000017941 */ /* 0x000fea0003800000 */
.L_x_63:
        /* <DEDUP_REMOVED lines=10> */
.L_x_66:
[----:B------:R-:W-:Y:S05]  /*4cb0*/  BSYNC B1 ;  /* 0x0000000000017941 */ /* 0x000fea0003800000 */
.L_x_65:
        /* <DEDUP_REMOVED lines=10> */
.L_x_68:
[----:B------:R-:W-:Y:S05]  /*4d60*/  BSYNC B1 ;  /* 0x0000000000017941 */ /* 0x000fea0003800000 */
.L_x_67:
        /* <DEDUP_REMOVED lines=10> */
.L_x_70:
[----:B------:R-:W-:Y:S05]  /*4e10*/  BSYNC B1 ;  /* 0x0000000000017941 */ /* 0x000fea0003800000 */
.L_x_69:
        /* <DEDUP_REMOVED lines=10> */
.L_x_72:
[----:B------:R-:W-:Y:S05]  /*4ec0*/  BSYNC B1 ;  /* 0x0000000000017941 */ /* 0x000fea0003800000 */
.L_x_71:
        /* <DEDUP_REMOVED lines=10> */
.L_x_74:
[----:B------:R-:W-:Y:S05]  /*4f70*/  BSYNC B1 ;  /* 0x0000000000017941 */ /* 0x000fea0003800000 */
.L_x_73:
        /* <DEDUP_REMOVED lines=10> */
.L_x_76:
[----:B------:R-:W-:Y:S05]  /*5020*/  BSYNC B1 ;  /* 0x0000000000017941 */ /* 0x000fea0003800000 */
.L_x_75:
        /* <DEDUP_REMOVED lines=10> */
.L_x_78:
[----:B------:R-:W-:Y:S05]  /*50d0*/  BSYNC B1 ;  /* 0x0000000000017941 */ /* 0x000fea0003800000 */
.L_x_77:
        /* <DEDUP_REMOVED lines=10> */
.L_x_80:
[----:B------:R-:W-:Y:S05]  /*5180*/  BSYNC B1 ;  /* 0x0000000000017941 */ /* 0x000fea0003800000 */
.L_x_79:
        /* <DEDUP_REMOVED lines=10> */
.L_x_82:
[----:B------:R-:W-:Y:S05]  /*5230*/  BSYNC B1 ;  /* 0x0000000000017941 */ /* 0x000fea0003800000 */
.L_x_81:
        /* <DEDUP_REMOVED lines=10> */
.L_x_84:
[----:B------:R-:W-:Y:S05]  /*52e0*/  BSYNC B1 ;  /* 0x0000000000017941 */ /* 0x000fea0003800000 */
.L_x_83:
        /* <DEDUP_REMOVED lines=10> */
.L_x_86:
[----:B------:R-:W-:Y:S05]  /*5390*/  BSYNC B1 ;  /* 0x0000000000017941 */ /* 0x000fea0003800000 */
.L_x_85:
        /* <DEDUP_REMOVED lines=10> */
.L_x_88:
[----:B------:R-:W-:Y:S05]  /*5440*/  BSYNC B1 ;  /* 0x0000000000017941 */ /* 0x000fea0003800000 */
.L_x_87:
        /* <DEDUP_REMOVED lines=10> */
.L_x_90:
[----:B------:R-:W-:Y:S05]  /*54f0*/  BSYNC B1 ;  /* 0x0000000000017941 */ /* 0x000fea0003800000 */
.L_x_89:
        /* <DEDUP_REMOVED lines=10> */
.L_x_92:
[----:B------:R-:W-:Y:S05]  /*55a0*/  BSYNC B1 ;  /* 0x0000000000017941 */ /* 0x000fea0003800000 */
.L_x_91:
        /* <DEDUP_REMOVED lines=10> */
.L_x_94:
[----:B------:R-:W-:Y:S05]  /*5650*/  BSYNC B1 ;  /* 0x0000000000017941 */ /* 0x000fea0003800000 */
.L_x_93:
[----:B------:R-:W2:Y:S01]  /*5660*/  LDL.LU R14, [R1+0x204] ;  /* 0x00020400010e7983 */ /* 0x000ea20000300800 */
[----:B-1---5:R-:W-:Y:S01]  /*5670*/  SHF.L.U32 R13, R12, 0x10, RZ ;  /* 0x000000100c0d7819 */ /* 0x022fe200000006ff */
[----:B------:R-:W-:Y:S01]  /*5680*/  BSSY B1, `(.L_x_95) ;  /* 0x0000008000017945 */ /* 0x000fe20003800000 */
[----:B------:R-:W-:-:S03]  /*5690*/  ISETP.GT.AND P2, PT, R0, 0x40, P1 ;  /* 0x000000400000780c */ /* 0x000fc60000f44270 */
[----:B------:R-:W-:-:S04]  /*56a0*/  FMUL R13, R13, R16 ;  /* 0x000000100d0d7220 */ /* 0x000fc80000400000 */
[----:B--2---:R-:W-:-:S05]  /*56b0*/  FFMA R13, R14, R2, R13 ;  /* 0x000000020e0d7223 */ /* 0x004fca000000000d */
[----:B------:R-:W-:-:S05]  /*56c0*/  F2FP.BF16.F32.PACK_AB R13, RZ, R13 ;  /* 0x0000000dff0d723e */ /* 0x000fca00000010ff */
[----:B------:R1:W-:Y:S01]  /*56d0*/  @P3 STG.E.U16 desc[UR36][R8.64+0x82], R13 ;  /* 0x0000820d08003986 */ /* 0x0003e2000c101524 */
[----:B------:R-:W-:Y:S05]  /*56e0*/  @!P2 BRA `(.L_x_96) ;  /* 0x000000000004a947 */ /* 0x000fea0003800000 */
[----:B------:R2:W5:Y:S02]  /*56f0*/  LDG.E.LTC128B.U16 R12, desc[UR36][R6.64+0x80] ;  /* 0x00008024060c7981 */ /* 0x000564000c1e1520 */
.L_x_96:
[----:B------:R-:W-:Y:S05]  /*5700*/  BSYNC B1 ;  /* 0x0000000000017941 */ /* 0x000fea0003800000 */
.L_x_95:
        /* <DEDUP_REMOVED lines=10> */
.L_x_98:
[----:B------:R-:W-:Y:S05]  /*57b0*/  BSYNC B1 ;  /* 0x0000000000017941 */ /* 0x000fea0003800000 */
.L_x_97:
        /* <DEDUP_REMOVED lines=10> */
.L_x_100:
[----:B------:R-:W-:Y:S05]  /*5860*/  BSYNC B1 ;  /* 0x0000000000017941 */ /* 0x000fea0003800000 */
.L_x_99:
        /* <DEDUP_REMOVED lines=10> */
.L_x_102:
[----:B------:R-:W-:Y:S05]  /*5910*/  BSYNC B1 ;  /* 0x0000000000017941 */ /* 0x000fea0003800000 */
.L_x_101:
        /* <DEDUP_REMOVED lines=10> */
.L_x_104:
[----:B------:R-:W-:Y:S05]  /*59c0*/  BSYNC B1 ;  /* 0x0000000000017941 */ /* 0x000fea0003800000 */
.L_x_103:
        /* <DEDUP_REMOVED lines=10> */
.L_x_106:
[----:B------:R-:W-:Y:S05]  /*5a70*/  BSYNC B1 ;  /* 0x0000000000017941 */ /* 0x000fea0003800000 */
.L_x_105:
        /* <DEDUP_REMOVED lines=10> */
.L_x_108:
[----:B------:R-:W-:Y:S05]  /*5b20*/  BSYNC B1 ;  /* 0x0000000000017941 */ /* 0x000fea0003800000 */
.L_x_107:
        /* <DEDUP_REMOVED lines=10> */
.L_x_110:
[----:B------:R-:W-:Y:S05]  /*5bd0*/  BSYNC B1 ;  /* 0x0000000000017941 */ /* 0x000fea0003800000 */
.L_x_109:
        /* <DEDUP_REMOVED lines=10> */
.L_x_112:
[----:B------:R-:W-:Y:S05]  /*5c80*/  BSYNC B1 ;  /* 0x0000000000017941 */ /* 0x000fea0003800000 */
.L_x_111:
        /* <DEDUP_REMOVED lines=10> */
.L_x_114:
[----:B------:R-:W-:Y:S05]  /*5d30*/  BSYNC B1 ;  /* 0x0000000000017941 */ /* 0x000fea0003800000 */
.L_x_113:
        /* <DEDUP_REMOVED lines=10> */
.L_x_116:
[----:B------:R-:W-:Y:S05]  /*5de0*/  BSYNC B1 ;  /* 0x0000000000017941 */ /* 0x000fea0003800000 */
.L_x_115:
        /* <DEDUP_REMOVED lines=10> */
.L_x_118:
[----:B------:R-:W-:Y:S05]  /*5e90*/  BSYNC B1 ;  /* 0x0000000000017941 */ /* 0x000fea0003800000 */
.L_x_117:
        /* <DEDUP_REMOVED lines=10> */
.L_x_120:
[----:B------:R-:W-:Y:S05]  /*5f40*/  BSYNC B1 ;  /* 0x0000000000017941 */ /* 0x000fea0003800000 */
.L_x_119:
        /* <DEDUP_REMOVED lines=10> */
.L_x_122:
[----:B------:R-:W-:Y:S05]  /*5ff0*/  BSYNC B1 ;  /* 0x0000000000017941 */ /* 0x000fea0003800000 */
.L_x_121:
        /* <DEDUP_REMOVED lines=10> */
.L_x_124:
[----:B------:R-:W-:Y:S05]  /*60a0*/  BSYNC B1 ;  /* 0x0000000000017941 */ /* 0x000fea0003800000 */
.L_x_123:
        /* <DEDUP_REMOVED lines=10> */
.L_x_126:
[----:B------:R-:W-:Y:S05]  /*6150*/  BSYNC B1 ;  /* 0x0000000000017941 */ /* 0x000fea0003800000 */
.L_x_125:
        /* <DEDUP_REMOVED lines=10> */
.L_x_128:
[----:B------:R-:W-:Y:S05]  /*6200*/  BSYNC B1 ;  /* 0x0000000000017941 */ /* 0x000fea0003800000 */
.L_x_127:
        /* <DEDUP_REMOVED lines=10> */
.L_x_130:
[----:B------:R-:W-:Y:S05]  /*62b0*/  BSYNC B1 ;  /* 0x0000000000017941 */ /* 0x000fea0003800000 */
.L_x_129:
        /* <DEDUP_REMOVED lines=10> */
.L_x_132:
[----:B------:R-:W-:Y:S05]  /*6360*/  BSYNC B1 ;  /* 0x0000000000017941 */ /* 0x000fea0003800000 */
.L_x_131:
        /* <DEDUP_REMOVED lines=10> */
.L_x_134:
[----:B------:R-:W-:Y:S05]  /*6410*/  BSYNC B1 ;  /* 0x0000000000017941 */ /* 0x000fea0003800000 */
.L_x_133:
        /* <DEDUP_REMOVED lines=10> */
.L_x_136:
[----:B------:R-:W-:Y:S05]  /*64c0*/  BSYNC B1 ;  /* 0x0000000000017941 */ /* 0x000fea0003800000 */
.L_x_135:
        /* <DEDUP_REMOVED lines=10> */
.L_x_138:
[----:B------:R-:W-:Y:S05]  /*6570*/  BSYNC B1 ;  /* 0x0000000000017941 */ /* 0x000fea0003800000 */
.L_x_137:
        /* <DEDUP_REMOVED lines=10> */
.L_x_140:
[----:B------:R-:W-:Y:S05]  /*6620*/  BSYNC B1 ;  /* 0x0000000000017941 */ /* 0x000fea0003800000 */
.L_x_139:
        /* <DEDUP_REMOVED lines=10> */
.L_x_142:
[----:B------:R-:W-:Y:S05]  /*66d0*/  BSYNC B1 ;  /* 0x0000000000017941 */ /* 0x000fea0003800000 */
.L_x_141:
        /* <DEDUP_REMOVED lines=10> */
.L_x_144:
[----:B------:R-:W-:Y:S05]  /*6780*/  BSYNC B1 ;  /* 0x0000000000017941 */ /* 0x000fea0003800000 */
.L_x_143:
        /* <DEDUP_REMOVED lines=10> */
.L_x_146:
[----:B------:R-:W-:Y:S05]  /*6830*/  BSYNC B1 ;  /* 0x0000000000017941 */ /* 0x000fea0003800000 */
.L_x_145:
        /* <DEDUP_REMOVED lines=10> */
.L_x_148:
[----:B------:R-:W-:Y:S05]  /*68e0*/  BSYNC B1 ;  /* 0x0000000000017941 */ /* 0x000fea0003800000 */
.L_x_147:
        /* <DEDUP_REMOVED lines=10> */
.L_x_150:
[----:B------:R-:W-:Y:S05]  /*6990*/  BSYNC B1 ;  /* 0x0000000000017941 */ /* 0x000fea0003800000 */
.L_x_149:
        /* <DEDUP_REMOVED lines=10> */
.L_x_152:
[----:B------:R-:W-:Y:S05]  /*6a40*/  BSYNC B1 ;  /* 0x0000000000017941 */ /* 0x000fea0003800000 */
.L_x_151:
        /* <DEDUP_REMOVED lines=10> */
.L_x_154:
[----:B------:R-:W-:Y:S05]  /*6af0*/  BSYNC B1 ;  /* 0x0000000000017941 */ /* 0x000fea0003800000 */
.L_x_153:
        /* <DEDUP_REMOVED lines=10> */
.L_x_156:
[----:B------:R-:W-:Y:S05]  /*6ba0*/  BSYNC B1 ;  /* 0x0000000000017941 */ /* 0x000fea0003800000 */
.L_x_155:
        /* <DEDUP_REMOVED lines=10> */
.L_x_158:
[----:B------:R-:W-:Y:S05]  /*6c50*/  BSYNC B1 ;  /* 0x0000000000017941 */ /* 0x000fea0003800000 */
.L_x_157:
        /* <DEDUP_REMOVED lines=10> */
.L_x_160:
[----:B------:R-:W-:Y:S05]  /*6d00*/  BSYNC B1 ;  /* 0x0000000000017941 */ /* 0x000fea0003800000 */
.L_x_159:
        /* <DEDUP_REMOVED lines=10> */
.L_x_162:
[----:B------:R-:W-:Y:S05]  /*6db0*/  BSYNC B1 ;  /* 0x0000000000017941 */ /* 0x000fea0003800000 */
.L_x_161:
        /* <DEDUP_REMOVED lines=10> */
.L_x_164:
[----:B------:R-:W-:Y:S05]  /*6e60*/  BSYNC B1 ;  /* 0x0000000000017941 */ /* 0x000fea0003800000 */
.L_x_163:
        /* <DEDUP_REMOVED lines=10> */
.L_x_166:
[----:B------:R-:W-:Y:S05]  /*6f10*/  BSYNC B1 ;  /* 0x0000000000017941 */ /* 0x000fea0003800000 */
.L_x_165:
        /* <DEDUP_REMOVED lines=10> */
.L_x_168:
[----:B------:R-:W-:Y:S05]  /*6fc0*/  BSYNC B1 ;  /* 0x0000000000017941 */ /* 0x000fea0003800000 */
.L_x_167:
        /* <DEDUP_REMOVED lines=10> */
.L_x_170:
[----:B------:R-:W-:Y:S05]  /*7070*/  BSYNC B1 ;  /* 0x0000000000017941 */ /* 0x000fea0003800000 */
.L_x_169:
        /* <DEDUP_REMOVED lines=10> */
.L_x_172:
[----:B------:R-:W-:Y:S05]  /*7120*/  BSYNC B1 ;  /* 0x0000000000017941 */ /* 0x000fea0003800000 */
.L_x_171:
        /* <DEDUP_REMOVED lines=10> */
.L_x_174:
[----:B------:R-:W-:Y:S05]  /*71d0*/  BSYNC B1 ;  /* 0x0000000000017941 */ /* 0x000fea0003800000 */
.L_x_173:
        /* <DEDUP_REMOVED lines=10> */
.L_x_176:
[----:B------:R-:W-:Y:S05]  /*7280*/  BSYNC B1 ;  /* 0x0000000000017941 */ /* 0x000fea0003800000 */
.L_x_175:
        /* <DEDUP_REMOVED lines=10> */
.L_x_178:
[----:B------:R-:W-:Y:S05]  /*7330*/  BSYNC B1 ;  /* 0x0000000000017941 */ /* 0x000fea0003800000 */
.L_x_177:
        /* <DEDUP_REMOVED lines=10> */
.L_x_180:
[----:B------:R-:W-:Y:S05]  /*73e0*/  BSYNC B1 ;  /* 0x0000000000017941 */ /* 0x000fea0003800000 */
.L_x_179:
        /* <DEDUP_REMOVED lines=10> */
.L_x_182:
[----:B------:R-:W-:Y:S05]  /*7490*/  BSYNC B1 ;  /* 0x0000000000017941 */ /* 0x000fea0003800000 */
.L_x_181:
        /* <DEDUP_REMOVED lines=10> */
.L_x_184:
[----:B------:R-:W-:Y:S05]  /*7540*/  BSYNC B1 ;  /* 0x0000000000017941 */ /* 0x000fea0003800000 */
.L_x_183:
[----:B------:R-:W3:Y:S01]  /*7550*/  LDL.LU R14, [R1+0x2b8] ;  /* 0x0002b800010e7983 */ /* 0x000ee20000300800 */
[----:B-1---5:R-:W-:Y:S01]  /*7560*/  SHF.L.U32 R13, R12, 0x10, RZ ;  /* 0x000000100c0d7819 */ /* 0x022fe200000006ff */
[----:B------:R-:W-:Y:S01]  /*7570*/  BSSY B1, `(.L_x_185) ;  /* 0x0000008000017945 */ /* 0x000fe20003800000 */
[----:B------:R-:W-:-:S03]  /*7580*/  ISETP.GT.AND P3, PT, R0, 0x99, P1 ;  /* 0x000000990000780c */ /* 0x000fc60000f64270 */
[----:B------:R-:W-:-:S04]  /*7590*/  FMUL R13, R13, R16 ;  /* 0x000000100d0d7220 */ /* 0x000fc80000400000 */
[----:B---3--:R-:W-:-:S05]  /*75a0*/  FFMA R13, R14, R2, R13 ;  /* 0x000000020e0d7223 */ /* 0x008fca000000000d */
[----:B------:R-:W-:-:S05]  /*75b0*/  F2FP.BF16.F32.PACK_AB R13, RZ, R13 ;  /* 0x0000000dff0d723e */ /* 0x000fca00000010ff */
[----:B------:R1:W-:Y:S01]  /*75c0*/  @P2 STG.E.U16 desc[UR36][R4.64+0x130], R13 ;  /* 0x0001300d04002986 */ /* 0x0003e2000c101524 */
[----:B------:R-:W-:Y:S05]  /*75d0*/  @!P3 BRA `(.L_x_186) ;  /* 0x000000000004b947 */ /* 0x000fea0003800000 */
[----:B------:R3:W5:Y:S02]  /*75e0*/  LDG.E.LTC128B.U16 R12, desc[UR36][R6.64+0x132] ;  /* 0x00013224060c7981 */ /* 0x000764000c1e1520 */
.L_x_186:
[----:B------:R-:W-:Y:S05]  /*75f0*/  BSYNC B1 ;  /* 0x0000000000017941 */ /* 0x000fea0003800000 */
.L_x_185:
        /* <DEDUP_REMOVED lines=10> */
.L_x_188:
[----:B------:R-:W-:Y:S05]  /*76a0*/  BSYNC B1 ;  /* 0x0000000000017941 */ /* 0x000fea0003800000 */
.L_x_187:
        /* <DEDUP_REMOVED lines=10> */
.L_x_190:
[----:B------:R-:W-:Y:S05]  /*7750*/  BSYNC B1 ;  /* 0x0000000000017941 */ /* 0x000fea0003800000 */
.L_x_189:
        /* <DEDUP_REMOVED lines=10> */
.L_x_192:
[----:B------:R-:W-:Y:S05]  /*7800*/  BSYNC B1 ;  /* 0x0000000000017941 */ /* 0x000fea0003800000 */
.L_x_191:
        /* <DEDUP_REMOVED lines=10> */
.L_x_194:
[----:B------:R-:W-:Y:S05]  /*78b0*/  BSYNC B1 ;  /* 0x0000000000017941 */ /* 0x000fea0003800000 */
.L_x_193:
        /* <DEDUP_REMOVED lines=10> */
.L_x_196:
[----:B------:R-:W-:Y:S05]  /*7960*/  BSYNC B1 ;  /* 0x0000000000017941 */ /* 0x000fea0003800000 */
.L_x_195:
        /* <DEDUP_REMOVED lines=10> */
.L_x_198:
[----:B------:R-:W-:Y:S05]  /*7a10*/  BSYNC B1 ;  /* 0x0000000000017941 */ /* 0x000fea0003800000 */
.L_x_197:
        /* <DEDUP_REMOVED lines=10> */
.L_x_200:
[----:B------:R-:W-:Y:S05]  /*7ac0*/  BSYNC B1 ;  /* 0x0000000000017941 */ /* 0x000fea0003800000 */
.L_x_199:
        /* <DEDUP_REMOVED lines=10> */
.L_x_202:
[----:B------:R-:W-:Y:S05]  /*7b70*/  BSYNC B1 ;  /* 0x0000000000017941 */ /* 0x000fea0003800000 */
.L_x_201:
        /* <DEDUP_REMOVED lines=10> */
.L_x_204:
[----:B------:R-:W-:Y:S05]  /*7c20*/  BSYNC B1 ;  /* 0x0000000000017941 */ /* 0x000fea0003800000 */
.L_x_203:
        /* <DEDUP_REMOVED lines=10> */
.L_x_206:
[----:B------:R-:W-:Y:S05]  /*7cd0*/  BSYNC B1 ;  /* 0x0000000000017941 */ /* 0x000fea0003800000 */
.L_x_205:
        /* <DEDUP_REMOVED lines=10> */
.L_x_208:
[----:B------:R-:W-:Y:S05]  /*7d80*/  BSYNC B1 ;  /* 0x0000000000017941 */ /* 0x000fea0003800000 */
.L_x_207:
        /* <DEDUP_REMOVED lines=10> */
.L_x_210:
[----:B------:R-:W-:Y:S05]  /*7e30*/  BSYNC B1 ;  /* 0x0000000000017941 */ /* 0x000fea0003800000 */
.L_x_209:
        /* <DEDUP_REMOVED lines=10> */
.L_x_212:
[----:B------:R-:W-:Y:S05]  /*7ee0*/  BSYNC B1 ;  /* 0x0000000000017941 */ /* 0x000fea0003800000 */
.L_x_211:
        /* <DEDUP_REMOVED lines=10> */
.L_x_214:
[----:B------:R-:W-:Y:S05]  /*7f90*/  BSYNC B1 ;  /* 0x0000000000017941 */ /* 0x000fea0003800000 */
.L_x_213:
[----:B-1----:R-:W2:Y:S02]  /*7fa0*/  LDL.LU R13, [R1+0x2f4] ;  /* 0x0002f400010d7983 */ /* 0x002ea40000300800 */
[----:B0-2345:R-:W-:Y:S01]  /*7fb0*/  IMAD.U32 R10, R12, 0x10000, RZ ;  /* 0x000100000c0a7824 */ /* 0x03dfe200078e00ff */
[----:B------:R-:W-:Y:S01]  /*7fc0*/  ISETP.GT.AND P2, PT, R0, 0xb8, P1 ;  /* 0x000000b80000780c */ /* 0x000fe20000f44270 */
[----:B------:R-:W-:Y:S02]  /*7fd0*/  BSSY B1, `(.L_x_215) ;  /* 0x0000009000017945 */ /* 0x000fe40003800000 */
[----:B------:R-:W-:-:S04]  /*7fe0*/  FMUL R10, R10, R16 ;  /* 0x000000100a0a7220 */ /* 0x000fc80000400000 */
[----:B------:R-:W-:-:S05]  /*7ff0*/  FFMA R10, R13, R2, R10 ;  /* 0x000000020d0a7223 */ /* 0x000fca000000000a */
[----:B------:R-:W-:-:S04]  /*8000*/  F2FP.BF16.F32.PACK_AB R10, RZ, R10 ;  /* 0x0000000aff0a723e */ /* 0x000fc800000010ff */
[----:B------:R-:W-:Y:S02]  /*8010*/  PRMT R11, R10, 0x7610, R11 ;  /* 0x000076100a0b7816 */ /* 0x000fe4000000000b */
[----:B------:R-:W-:-:S03]  /*8020*/  PRMT R10, R12, 0x7610, R10 ;  /* 0x000076100c0a7816 */ /* 0x000fc6000000000a */
[----:B------:R0:W-:Y:S01]  /*8030*/  @P0 STG.E.U16 desc[UR36][R8.64+0x172], R11 ;  /* 0x0001720b08000986 */ /* 0x0001e2000c101524 */
[----:B------:R-:W-:Y:S05]  /*8040*/  @!P2 BRA `(.L_x_216) ;  /* 0x000000000004a947 */ /* 0x000fea0003800000 */
[----:B------:R1:W5:Y:S02]  /*8050*/  LDG.E.LTC128B.U16 R10, desc[UR36][R6.64+0x170] ;  /* 0x00017024060a7981 */ /* 0x000364000c1e1520 */
.L_x_216:
[----:B------:R-:W-:Y:S05]  /*8060*/  BSYNC B1 ;  /* 0x0000000000017941 */ /* 0x000fea0003800000 */
.L_x_215:
[----:B------:R-:W2:Y:S01]  /*8070*/  LDL.LU R13, [R1+0x2f8] ;  /* 0x0002f800010d7983 */ /* 0x000ea20000300800 */
[----:B0----5:R-:W-:Y:S01]  /*8080*/  IMAD.U32 R11, R10, 0x10000, RZ ;  /* 0x000100000a0b7824 */ /* 0x021fe200078e00ff */
[----:B------:R-:W-:Y:S01]  /*8090*/  ISETP.GT.AND P1, PT, R0, 0xb9, P1 ;  /* 0x000000b90000780c */ /* 0x000fe20000f24270 */
[----:B------:R-:W-:Y:S01]  /*80a0*/  BSSY B1, `(.L_x_217) ;  /* 0x000000a000017945 */ /* 0x000fe20003800000 */
[----:B------:R-:W-:Y:S01]  /*80b0*/  PRMT R12, R10, 0x7610, R12 ;  /* 0x000076100a0c7816 */ /* 0x000fe2000000000c */
[----:B------:R-:W-:-:S04]  /*80c0*/  FMUL R11, R11, R16 ;  /* 0x000000100b0b7220 */ /* 0x000fc80000400000 */
[----:B--2---:R-:W-:Y:S01]  /*80d0*/  FFMA R11, R13, R2, R11 ;  /* 0x000000020d0b7223 */ /* 0x004fe2000000000b */
[----:B------:R-:W-:-:S04]  /*80e0*/  IADD3 R13, P0, R17, 0x80, RZ ;  /* 0x00000080110d7810 */ /* 0x000fc80007f1e0ff */
[----:B------:R-:W-:Y:S01]  /*80f0*/  F2FP.BF16.F32.PACK_AB R11, RZ, R11 ;  /* 0x0000000bff0b723e */ /* 0x000fe200000010ff */
[----:B------:R-:W-:-:S04]  /*8100*/  IMAD.X R14, RZ, RZ, UR7, P0 ;  /* 0x00000007ff0e7e24 */ /* 0x000fc800080e06ff */
[----:B------:R0:W-:Y:S01]  /*8110*/  @P2 STG.E.U16 desc[UR36][R4.64+0x170], R11 ;  /* 0x0001700b04002986 */ /* 0x0001e2000c101524 */
[----:B------:R-:W-:Y:S05]  /*8120*/  @!P1 BRA `(.L_x_218) ;  /* 0x0000000000049947 */ /* 0x000fea0003800000 */
[----:B------:R2:W5:Y:S02]  /*8130*/  LDG.E.LTC128B.U16 R12, desc[UR36][R6.64+0x172] ;  /* 0x00017224060c7981 */ /* 0x000564000c1e1520 */
.L_x_218:
[----:B------:R-:W-:Y:S05]  /*8140*/  BSYNC B1 ;  /* 0x0000000000017941 */ /* 0x000fea0003800000 */
.L_x_217:
[----:B------:R-:W3:Y:S01]  /*8150*/  LDL.LU R10, [R1+0x2fc] ;  /* 0x0002fc00010a7983 */ /* 0x000ee20000300800 */
[----:B-12--5:R-:W-:Y:S01]  /*8160*/  IMAD.U32 R6, R12, 0x10000, RZ ;  /* 0x000100000c067824 */ /* 0x026fe200078e00ff */
[----:B------:R-:W-:Y:S01]  /*8170*/  ISETP.GT.AND P0, PT, R3, 0x80, PT ;  /* 0x000000800300780c */ /* 0x000fe20003f04270 */
[----:B------:R-:W-:Y:S01]  /*8180*/  IMAD R14, R14, R20, RZ ;  /* 0x000000140e0e7224 */ /* 0x000fe200078e02ff */
[----:B------:R-:W2:Y:S01]  /*8190*/  LDL.LU R222, [R1] ;  /* 0x0000000001de7983 */ /* 0x000ea20000300800 */
[----:B0-----:R-:W-:Y:S01]  /*81a0*/  FMUL R11, R6, R16 ;  /* 0x00000010060b7220 */ /* 0x001fe20000400000 */
[----:B------:R-:W-:Y:S01]  /*81b0*/  IMAD.WIDE.U32 R6, R13, R20, R216 ;  /* 0x000000140d067225 */ /* 0x000fe200078e00d8 */
[----:B------:R-:W-:-:S03]  /*81c0*/  ISETP.GT.AND P4, PT, R0, RZ, P0 ;  /* 0x000000ff0000720c */ /* 0x000fc60000784270 */
[----:B------:R-:W-:-:S04]  /*81d0*/  IMAD R14, R13, R21, R14 ;  /* 0x000000150d0e7224 */ /* 0x000fc800078e020e */
[----:B------:R-:W-:Y:S02]  /*81e0*/  IMAD.IADD R15, R7, 0x1, R14 ;  /* 0x00000001070f7824 */ /* 0x000fe400078e020e */
[----:B---3--:R-:W-:Y:S01]  /*81f0*/  FFMA R11, R10, R2, R11 ;  /* 0x000000020a0b7223 */ /* 0x008fe2000000000b */
[----:B------:R-:W-:-:S04]  /*8200*/  LEA R10, P2, R6, R18, 0x1 ;  /* 0x00000012060a7211 */ /* 0x000fc800078408ff */
[----:B------:R-:W-:Y:S02]  /*8210*/  F2FP.BF16.F32.PACK_AB R7, RZ, R11 ;  /* 0x0000000bff07723e */ /* 0x000fe400000010ff */
[----:B------:R-:W-:-:S03]  /*8220*/  LEA.HI.X R11, R6, R19, R15, 0x1, P2 ;  /* 0x00000013060b7211 */ /* 0x000fc600010f0c0f */
[----:B------:R0:W-:Y:S04]  /*8230*/  @P1 STG.E.U16 desc[UR36][R4.64+0x172], R7 ;  /* 0x0001720704001986 */ /* 0x0001e8000c101524 */
[----:B------:R1:W3:Y:S01]  /*8240*/  @P4 LDG.E.LTC128B.U16 R12, desc[UR36][R10.64] ;  /* 0x000000240a0c4981 */ /* 0x0002e2000c1e1520 */
[----:B------:R-:W-:Y:S01]  /*8250*/  USHF.L.U64.HI UR4, UR8, 0x8, UR9 ;  /* 0x0000000808047899 */ /* 0x000fe20008010209 */
[----:B------:R-:W-:Y:S01]  /*8260*/  ISETP.GT.AND P2, PT, R0, 0x1, P0 ;  /* 0x000000010000780c */ /* 0x000fe20000744270 */
[----:B------:R-:W-:Y:S01]  /*8270*/  BSSY B1, `(.L_x_219) ;  /* 0x0000011000017945 */ /* 0x000fe20003800000 */
[----:B0-----:R-:W-:-:S04]  /*8280*/  IMAD.WIDE.U32 R4, R13, R20, R22 ;  /* 0x000000140d047225 */ /* 0x001fc800078e0016 */
[----:B------:R-:W-:Y:S02]  /*8290*/  IMAD.IADD R5, R14, 0x1, R5 ;  /* 0x000000010e057824 */ /* 0x000fe400078e0205 */
[----:B-1----:R-:W-:Y:S02]  /*82a0*/  IMAD.U32 R10, RZ, RZ, UR8 ;  /* 0x00000008ff0a7e24 */ /* 0x002fe4000f8e00ff */
[----:B------:R-:W-:-:S03]  /*82b0*/  IMAD.WIDE.U32 R4, R218, UR43, R4 ;  /* 0x0000002bda047c25 */ /* 0x000fc6000f8e0004 */
[----:B------:R-:W-:Y:S01]  /*82c0*/  LEA R10, P1, R10, R8, 0x8 ;  /* 0x000000080a0a7211 */ /* 0x000fe200078240ff */
[----:B------:R-:W-:Y:S02]  /*82d0*/  IMAD.IADD R11, R219, 0x1, R5 ;  /* 0x00000001db0b7824 */ /* 0x000fe400078e0205 */
[----:B---3--:R-:W-:-:S04]  /*82e0*/  IMAD.U32 R6, R12, 0x10000, RZ ;  /* 0x000100000c067824 */ /* 0x008fc800078e00ff */
[----:B------:R-:W-:-:S04]  /*82f0*/  FMUL R6, R6, R16 ;  /* 0x0000001006067220 */ /* 0x000fc80000400000 */
[----:B--2---:R-:W-:Y:S01]  /*8300*/  FFMA R7, R222, R2, R6 ;  /* 0x00000002de077223 */ /* 0x004fe20000000006 */
[----:B------:R-:W-:-:S04]  /*8310*/  LEA R6, P3, R4, R18, 0x1 ;  /* 0x0000001204067211 */ /* 0x000fc800078608ff */
[----:B------:R-:W-:Y:S02]  /*8320*/  F2FP.BF16.F32.PACK_AB R5, RZ, R7 ;  /* 0x00000007ff05723e */ /* 0x000fe400000010ff */
[----:B------:R-:W-:Y:S02]  /*8330*/  LEA.HI.X R7, R4, R19, R11, 0x1, P3 ;  /* 0x0000001304077211 */ /* 0x000fe400018f0c0b */
[----:B------:R-:W-:-:S05]  /*8340*/  IADD3.X R11, R9, UR4, RZ, P1, !PT ;  /* 0x00000004090b7c10 */ /* 0x000fca0008ffe4ff */
[----:B------:R0:W-:Y:S01]  /*8350*/  @P4 STG.E.U16 desc[UR36][R10.64], R5 ;  /* 0x000000050a004986 */ /* 0x0001e2000c101524 */
[----:B------:R-:W-:Y:S05]  /*8360*/  @!P2 BRA `(.L_x_220) ;  /* 0x000000000004a947 */ /* 0x000fea0003800000 */
[----:B------:R1:W5:Y:S02]  /*8370*/  LDG.E.LTC128B.U16 R12, desc[UR36][R6.64+0x2] ;  /* 0x00000224060c7981 */ /* 0x000364000c1e1520 */
.L_x_220:
[----:B------:R-:W-:Y:S05]  /*8380*/  BSYNC B1 ;  /* 0x0000000000017941 */ /* 0x000fea0003800000 */
.L_x_219:
[----:B------:R-:W2:Y:S01]  /*8390*/  LDL.LU R222, [R1+0x4] ;  /* 0x0000040001de7983 */ /* 0x000ea20000300800 */
[----:B-----5:R-:W-:Y:S01]  /*83a0*/  IMAD.U32 R4, R12, 0x10000, RZ ;  /* 0x000100000c047824 */ /* 0x020fe200078e00ff */
[----:B------:R-:W-:Y:S01]  /*83b0*/  ISETP.GT.AND P1, PT, R3, 0x88, PT ;  /* 0x000000880300780c */ /* 0x000fe20003f24270 */
[----:B------:R-:W-:Y:S02]  /*83c0*/  BSSY B1, `(.L_x_221) ;  /* 0x0000012000017945 */ /* 0x000fe40003800000 */
[----:B------:R-:W-:Y:S01]  /*83d0*/  FMUL R15, R4, R16 ;  /* 0x00000010040f7220 */ /* 0x000fe20000400000 */
[----:B0-----:R-:W-:Y:S01]  /*83e0*/  IMAD.WIDE.U32 R4, R13, R20, R226 ;  /* 0x000000140d047225 */ /* 0x001fe200078e00e2 */
[----:B------:R-:W-:-:S03]  /*83f0*/  ISETP.GT.AND P3, PT, R0, RZ, P1 ;  /* 0x000000ff0000720c */ /* 0x000fc60000f64270 */
[----:B------:R-:W-:Y:S01]  /*8400*/  IMAD.IADD R13, R14, 0x1, R5 ;  /* 0x000000010e0d7824 */ /* 0x000fe200078e0205 */
[----:B------:R-:W-:Y:S01]  /*8410*/  IADD3 R5, P4, R220, R4, RZ ;  /* 0x00000004dc057210 */ /* 0x000fe20007f9e0ff */
[----:B--2---:R-:W-:-:S05]  /*8420*/  FFMA R15, R222, R2, R15 ;  /* 0x00000002de0f7223 */ /* 0x004fca000000000f */
[----:B------:R-:W-:Y:S01]  /*8430*/  F2FP.BF16.F32.PACK_AB R14, RZ, R15 ;  /* 0x0000000fff0e723e */ /* 0x000fe200000010ff */
[----:B------:R-:W-:Y:S01]  /*8440*/  IMAD.X R15, R13, 0x1, R217, P4 ;  /* 0x000000010d0f7824 */ /* 0x000fe200020e06d9 */
[C---:B------:R-:W-:Y:S02]  /*8450*/  LEA R222, P4, R5.reuse, R18, 0x1 ;  /* 0x0000001205de7211 */ /* 0x040fe400078808ff */
[----:B------:R-:W-:Y:S02]  /*8460*/  PRMT R224, R14, 0x7610, R224 ;  /* 0x000076100ee07816 */ /* 0x000fe400000000e0 */
[----:B------:R-:W-:Y:S02]  /*8470*/  IADD3 R14, P5, R22, R4, RZ ;  /* 0x00000004160e7210 */ /* 0x000fe40007fbe0ff */
[----:B------:R-:W-:Y:S01]  /*8480*/  LEA.HI.X R223, R5, R19, R15, 0x1, P4 ;  /* 0x0000001305df7211 */ /* 0x000fe200020f0c0f */
[----:B------:R0:W-:Y:S02]  /*8490*/  @P2 STG.E.U16 desc[UR36][R10.64+0x2], R224 ;  /* 0x000002e00a002986 */ /* 0x0001e4000c101524 */
[----:B------:R-:W-:Y:S01]  /*84a0*/  IMAD.X R15, R23, 0x1, R13, P5 ;  /* 0x00000001170f7824 */ /* 0x000fe200028e060d */
[----:B0-----:R-:W-:Y:S01]  /*84b0*/  PRMT R224, R12, 0x7610, R224 ;  /* 0x000076100ce07816 */ /* 0x001fe200000000e0 */
[----:B------:R-:W-:Y:S06]  /*84c0*/  @!P3 BRA `(.L_x_222) ;  /* 0x000000000004b947 */ /* 0x000fec0003800000 */
[----:B------:R0:W5:Y:S02]  /*84d0*/  LDG.E.LTC128B.U16 R224, desc[UR36][R222.64] ;  /* 0x00000024dee07981 */ /* 0x000164000c1e1520 */
.L_x_222:
[----:B------:R-:W-:Y:S05]  /*84e0*/  BSYNC B1 ;  /* 0x0000000000017941 */ /* 0x000fea0003800000 */
.L_x_221:
[----:B------:R-:W2:Y:S01]  /*84f0*/  LDL.LU R5, [R1+0x8] ;  /* 0x0000080001057983 */ /* 0x000ea20000300800 */
[----:B-----5:R-:W-:Y:S01]  /*8500*/  IMAD.U32 R4, R224, 0x10000, RZ ;  /* 0x00010000e0047824 */ /* 0x020fe200078e00ff */
[----:B------:R-:W-:Y:S01]  /*8510*/  IADD3 R12, P2, R10, R229, RZ ;  /* 0x000000e50a0c7210 */ /* 0x000fe20007f5e0ff */
[----:B------:R-:W-:Y:S01]  /*8520*/  IMAD.WIDE.U32 R14, R218, UR43, R14 ;  /* 0x0000002bda0e7c25 */ /* 0x000fe2000f8e000e */
[----:B------:R-:W-:Y:S03]  /*8530*/  BSSY B1, `(.L_x_223) ;  /* 0x000000d000017945 */ /* 0x000fe60003800000 */
[----:B------:R-:W-:Y:S01]  /*8540*/  FMUL R4, R4, R16 ;  /* 0x0000001004047220 */ /* 0x000fe20000400000 */
[----:B0-----:R-:W-:Y:S01]  /*8550*/  PRMT R222, R224, 0x7610, R222 ;  /* 0x00007610e0de7816 */ /* 0x001fe200000000de */
[----:B------:R-:W-:Y:S02]  /*8560*/  IMAD.IADD R13, R219, 0x1, R15 ;  /* 0x00000001db0d7824 */ /* 0x000fe400078e020f */
[----:B--2---:R-:W-:Y:S01]  /*8570*/  FFMA R5, R5, R2, R4 ;  /* 0x0000000205057223 */ /* 0x004fe20000000004 */
[----:B------:R-:W-:-:S04]  /*8580*/  LEA R4, P4, R14, R18, 0x1 ;  /* 0x000000120e047211 */ /* 0x000fc800078808ff */
[----:B------:R-:W-:Y:S02]  /*8590*/  F2FP.BF16.F32.PACK_AB R15, RZ, R5 ;  /* 0x00000005ff0f723e */ /* 0x000fe400000010ff */
[----:B------:R-:W-:Y:S01]  /*85a0*/  LEA.HI.X R5, R14, R19, R13, 0x1, P4 ;  /* 0x000000130e057211 */ /* 0x000fe200020f0c0d */
[----:B------:R-:W-:Y:S01]  /*85b0*/  IMAD.X R13, R11, 0x1, R228, P2 ;  /* 0x000000010b0d7824 */ /* 0x000fe200010e06e4 */
[----:B------:R-:W-:-:S04]  /*85c0*/  ISETP.GT.AND P4, PT, R0, 0x1, P1 ;  /* 0x000000010000780c */ /* 0x000fc80000f84270 */
[----:B------:R0:W-:Y:S09]  /*85d0*/  @P3 STG.E.U16 desc[UR36][R12.64], R15 ;  /* 0x0000000f0c003986 */ /* 0x0001f2000c101524 */
[----:B------:R-:W-:Y:S05]  /*85e0*/  @!P4 BRA `(.L_x_224) ;  /* 0x000000000004c947 */ /* 0x000fea0003800000 */
[----:B------:R2:W5:Y:S02]  /*85f0*/  LDG.E.LTC128B.U16 R222, desc[UR36][R4.64+0x2] ;  /* 0x0000022404de7981 */ /* 0x000564000c1e1520 */
.L_x_224:
[----:B------:R-:W-:Y:S05]  /*8600*/  BSYNC B1 ;  /* 0x0000000000017941 */ /* 0x000fea0003800000 */
.L_x_223:
[----:B0-----:R-:W3:Y:S01]  /*8610*/  LDL.LU R15, [R1+0xc] ;  /* 0x00000c00010f7983 */ /* 0x001ee20000300800 */
[----:B-----5:R-:W-:Y:S01]  /*8620*/  IMAD.U32 R14, R222, 0x10000, RZ ;  /* 0x00010000de0e7824 */ /* 0x020fe200078e00ff */
[----:B------:R-:W-:Y:S01]  /*8630*/  ISETP.GT.AND P3, PT, R0, 0x8, P0 ;  /* 0x000000080000780c */ /* 0x000fe20000764270 */
[----:B------:R-:W-:Y:S02]  /*8640*/  BSSY B1, `(.L_x_225) ;  /* 0x0000009000017945 */ /* 0x000fe40003800000 */
[----:B------:R-:W-:-:S04]  /*8650*/  FMUL R14, R14, R16 ;  /* 0x000000100e0e7220 */ /* 0x000fc80000400000 */
[----:B---3--:R-:W-:Y:S01]  /*8660*/  FFMA R223, R15, R2, R14 ;  /* 0x000000020fdf7223 */ /* 0x008fe2000000000e */
[----:B------:R-:W-:-:S04]  /*8670*/  IADD3 R14, P2, R229, R10, RZ ;  /* 0x0000000ae50e7210 */ /* 0x000fc80007f5e0ff */
[----:B------:R-:W-:Y:S01]  /*8680*/  F2FP.BF16.F32.PACK_AB R223, RZ, R223 ;  /* 0x000000dfffdf723e */ /* 0x000fe200000010ff */
[----:B------:R-:W-:-:S05]  /*8690*/  IMAD.X R15, R228, 0x1, R11, P2 ;  /* 0x00000001e40f7824 */ /* 0x000fca00010e060b */
[----:B------:R0:W-:Y:S01]  /*86a0*/  @P4 STG.E.U16 desc[UR36][R14.64+0x2], R223 ;  /* 0x000002df0e004986 */ /* 0x0001e2000c101524 */
[----:B------:R-:W-:Y:S05]  /*86b0*/  @!P3 BRA `(.L_x_226) ;  /* 0x000000000004b947 */ /* 0x000fea0003800000 */
[----:B------:R3:W5:Y:S02]  /*86c0*/  LDG.E.LTC128B.U16 R222, desc[UR36][R6.64+0x10] ;  /* 0x0000102406de7981 */ /* 0x000764000c1e1520 */
.L_x_226:
[----:B------:R-:W-:Y:S05]  /*86d0*/  BSYNC B1 ;  /* 0x0000000000017941 */ /* 0x000fea0003800000 */
.L_x_225:
[----:B------:R-:W4:Y:S01]  /*86e0*/  LDL.LU R224, [R1+0x10] ;  /* 0x0000100001e07983 */ /* 0x000f220000300800 */
[----:B0----5:R-:W-:Y:S01]  /*86f0*/  IMAD.U32 R223, R222, 0x10000, RZ ;  /* 0x00010000dedf7824 */ /* 0x021fe200078e00ff */
[----:B------:R-:W-:Y:S01]  /*8700*/  ISETP.GT.AND P2, PT, R0, 0x9, P0 ;  /* 0x000000090000780c */ /* 0x000fe20000744270 */
[----:B------:R-:W-:Y:S01]  /*8710*/  @P3 IMAD.MOV.U32 R225, RZ, RZ, R11 ;  /* 0x000000ffffe13224 */ /* 0x000fe200078e000b */
[----:B------:R-:W-:Y:S01]  /*8720*/  BSSY B1, `(.L_x_227) ;  /* 0x0000008000017945 */ /* 0x000fe20003800000 */
[----:B------:R-:W-:-:S04]  /*8730*/  FMUL R223, R223, R16 ;  /* 0x00000010dfdf7220 */ /* 0x000fc80000400000 */
[----:B----4-:R-:W-:Y:S01]  /*8740*/  FFMA R223, R224, R2, R223 ;  /* 0x00000002e0df7223 */ /* 0x010fe200000000df */
[----:B------:R-:W-:-:S04]  /*8750*/  @P3 IMAD.MOV.U32 R224, RZ, RZ, R10 ;  /* 0x000000ffffe03224 */ /* 0x000fc800078e000a */
[----:B------:R-:W-:-:S05]  /*8760*/  F2FP.BF16.F32.PACK_AB R223, RZ, R223 ;  /* 0x000000dfffdf723e */ /* 0x000fca00000010ff */
[----:B------:R0:W-:Y:S01]  /*8770*/  @P3 STG.E.U16 desc[UR36][R224.64+0x10], R223 ;  /* 0x000010dfe0003986 */ /* 0x0001e2000c101524 */
[----:B------:R-:W-:Y:S05]  /*8780*/  @!P2 BRA `(.L_x_228) ;  /* 0x000000000004a947 */ /* 0x000fea0003800000 */
[----:B------:R4:W5:Y:S02]  /*8790*/  LDG.E.LTC128B.U16 R222, desc[UR36][R6.64+0x12] ;  /* 0x0000122406de7981 */ /* 0x000964000c1e1520 */
.L_x_228:
[----:B------:R-:W-:Y:S05]  /*87a0*/  BSYNC B1 ;  /* 0x0000000000017941 */ /* 0x000fea0003800000 */
.L_x_227:
[----:B0-----:R-:W2:Y:S01]  /*87b0*/  LDL.LU R224, [R1+0x14] ;  /* 0x0000140001e07983 */ /* 0x001ea20000300800 */
[----:B-----5:R-:W-:Y:S01]  /*87c0*/  IMAD.U32 R223, R222, 0x10000, RZ ;  /* 0x00010000dedf7824 */ /* 0x020fe200078e00ff */
        /* <DEDUP_REMOVED lines=8> */
.L_x_230:
[----:B------:R-:W-:Y:S05]  /*8850*/  BSYNC B1 ;  /* 0x0000000000017941 */ /* 0x000fea0003800000 */
.L_x_229:
[----:B------:R-:W3:Y:S01]  /*8860*/  LDL.LU R224, [R1+0x18] ;  /* 0x0000180001e07983 */ /* 0x000ee20000300800 */
[----:B0----5:R-:W-:Y:S01]  /*8870*/  IMAD.U32 R223, R222, 0x10000, RZ ;  /* 0x00010000dedf7824 */ /* 0x021fe200078e00ff */
        /* <DEDUP_REMOVED lines=8> */
.L_x_232:
[----:B------:R-:W-:Y:S05]  /*8900*/  BSYNC B1 ;  /* 0x0000000000017941 */ /* 0x000fea0003800000 */
.L_x_231:
[----:B------:R-:W2:Y:S01]  /*8910*/  LDL.LU R224, [R1+0x1c] ;  /* 0x00001c0001e07983 */ /* 0x000ea20000300800 */
[----:B0----5:R-:W-:Y:S01]  /*8920*/  IMAD.U32 R223, R222, 0x10000, RZ ;  /* 0x00010000dedf7824 */ /* 0x021fe200078e00ff */
        /* <DEDUP_REMOVED lines=8> */
.L_x_234:
[----:B------:R-:W-:Y:S05]  /*89b0*/  BSYNC B1 ;  /* 0x0000000000017941 */ /* 0x000fea0003800000 */
.L_x_233:
[----:B------:R-:W3:Y:S01]  /*89c0*/  LDL.LU R224, [R1+0x20] ;  /* 0x0000200001e07983 */ /* 0x000ee20000300800 */
[----:B0----5:R-:W-:Y:S01]  /*89d0*/  IMAD.U32 R223, R222, 0x10000, RZ ;  /* 0x00010000dedf7824 */ /* 0x021fe200078e00ff */
[----:B------:R-:W-:Y:S01]  /*89e0*/  ISETP.GT.AND P2, PT, R0, 0x11, P0 ;  /* 0x000000110000780c */ /* 0x000fe20000744270 */
[----:B------:R-:W-:Y:S01]  /*89f0*/  @P3 IMAD.MOV.U32 R225, RZ, RZ, R11 ;  /* 0x000000ffffe13224 */ /* 0x000fe200078e000b */
[----:B------:R-:W-:Y:S01]  /*8a00*/  BSSY B1, `(.L_x_235) ;  /* 0x0000008000017945 */ /* 0x000fe20003800000 */
[----:B------:R-:W-:-:S04]  /*8a10*/  FMUL R223, R223, R16 ;  /* 0x00000010dfdf7220 */ /* 0x000fc80000400000 */
[----:B---3--:R-:W-:Y:S01]  /*8a20*/  FFMA R223, R224, R2, R223 ;  /* 0x00000002e0df7223 */ /* 0x008fe200000000df */
[----:B------:R-:W-:-:S04]  /*8a30*/  @P3 IMAD.MOV.U32 R224, RZ, RZ, R10 ;  /* 0x000000ffffe03224 */ /* 0x000fc800078e000a */
[----:B------:R-:W-:-:S05]  /*8a40*/  F2FP.BF16.F32.PACK_AB R223, RZ, R223 ;  /* 0x000000dfffdf723e */ /* 0x000fca00000010ff */
[----:B------:R0:W-:Y:S01]  /*8a50*/  @P3 STG.E.U16 desc[UR36][R224.64+0x20], R223 ;  /* 0x000020dfe0003986 */ /* 0x0001e2000c101524 */
[----:B------:R-:W-:Y:S05]  /*8a60*/  @!P2 BRA `(.L_x_236) ;  /* 0x000000000004a947 */ /* 0x000fea0003800000 */
[----:B------:R3:W5:Y:S02]  /*8a70*/  LDG.E.LTC128B.U16 R222, desc[UR36][R6.64+0x22] ;  /* 0x0000222406de7981 */ /* 0x000764000c1e1520 */
.L_x_236:
[----:B------:R-:W-:Y:S05]  /*8a80*/  BSYNC B1 ;  /* 0x0000000000017941 */ /* 0x000fea0003800000 */
.L_x_235:
        /* <DEDUP_REMOVED lines=10> */
.L_x_238:
[----:B------:R-:W-:Y:S05]  /*8b30*/  BSYNC B1 ;  /* 0x0000000000017941 */ /* 0x000fea0003800000 */
.L_x_237:
        /* <DEDUP_REMOVED lines=10> */
.L_x_240:
[----:B------:R-:W-:Y:S05]  /*8be0*/  BSYNC B1 ;  /* 0x0000000000017941 */ /* 0x000fea0003800000 */
.L_x_239:
        /* <DEDUP_REMOVED lines=10> */
.L_x_242:
[----:B------:R-:W-:Y:S05]  /*8c90*/  BSYNC B1 ;  /* 0x0000000000017941 */ /* 0x000fea0003800000 */
.L_x_241:
[----:B------:R-:W3:Y:S01]  /*8ca0*/  LDL.LU R224, [R1+0x30] ;  /* 0x0000300001e07983 */ /* 0x000ee20000300800 */
[----:B0----5:R-:W-:Y:S01]  /*8cb0*/  SHF.L.U32 R223, R222, 0x10, RZ ;  /* 0x00000010dedf7819 */ /* 0x021fe200000006ff */
[----:B------:R-:W-:Y:S01]  /*8cc0*/  @P3 IMAD.MOV.U32 R225, RZ, RZ, R11 ;  /* 0x000000ffffe13224 */ /* 0x000fe200078e000b */
[----:B------:R-:W-:Y:S01]  /*8cd0*/  ISETP.GT.AND P2, PT, R0, 0x19, P0 ;  /* 0x000000190000780c */ /* 0x000fe20000744270 */
[----:B------:R-:W-:Y:S02]  /*8ce0*/  BSSY B1, `(.L_x_243) ;  /* 0x0000008000017945 */ /* 0x000fe40003800000 */
[----:B------:R-:W-:-:S04]  /*8cf0*/  FMUL R223, R223, R16 ;  /* 0x00000010dfdf7220 */ /* 0x000fc80000400000 */
[----:B---3--:R-:W-:Y:S01]  /*8d00*/  FFMA R223, R224, R2, R223 ;  /* 0x00000002e0df7223 */ /* 0x008fe200000000df */
[----:B------:R-:W-:-:S04]  /*8d10*/  @P3 IMAD.MOV.U32 R224, RZ, RZ, R10 ;  /* 0x000000ffffe03224 */ /* 0x000fc800078e000a */
[----:B------:R-:W-:-:S05]  /*8d20*/  F2FP.BF16.F32.PACK_AB R223, RZ, R223 ;  /* 0x000000dfffdf723e */ /* 0x000fca00000010ff */
[----:B------:R0:W-:Y:S01]  /*8d30*/  @P3 STG.E.U16 desc[UR36][R224.64+0x30], R223 ;  /* 0x000030dfe0003986 */ /* 0x0001e2000c101524 */
[----:B------:R-:W-:Y:S05]  /*8d40*/  @!P2 BRA `(.L_x_244) ;  /* 0x000000000004a947 */ /* 0x000fea0003800000 */
[----:B------:R3:W5:Y:S02]  /*8d50*/  LDG.E.LTC128B.U16 R222, desc[UR36][R6.64+0x32] ;  /* 0x0000322406de7981 */ /* 0x000764000c1e1520 */
.L_x_244:
[----:B------:R-:W-:Y:S05]  /*8d60*/  BSYNC B1 ;  /* 0x0000000000017941 */ /* 0x000fea0003800000 */
.L_x_243:
        /* <DEDUP_REMOVED lines=10> */
.L_x_246:
[----:B------:R-:W-:Y:S05]  /*8e10*/  BSYNC B1 ;  /* 0x0000000000017941 */ /* 0x000fea0003800000 */
.L_x_245:
        /* <DEDUP_REMOVED lines=10> */
.L_x_248:
[----:B------:R-:W-:Y:S05]  /*8ec0*/  BSYNC B1 ;  /* 0x0000000000017941 */ /* 0x000fea0003800000 */
.L_x_247:
        /* <DEDUP_REMOVED lines=10> */
.L_x_250:
[----:B------:R-:W-:Y:S05]  /*8f70*/  BSYNC B1 ;  /* 0x0000000000017941 */ /* 0x000fea0003800000 */
.L_x_249:
        /* <DEDUP_REMOVED lines=12> */
.L_x_252:
[----:B------:R-:W-:Y:S05]  /*9040*/  BSYNC B1 ;  /* 0x0000000000017941 */ /* 0x000fea0003800000 */
.L_x_251:
        /* <DEDUP_REMOVED lines=10> */
.L_x_254:
[----:B------:R-:W-:Y:S05]  /*90f0*/  BSYNC B1 ;  /* 0x0000000000017941 */ /* 0x000fea0003800000 */
.L_x_253:
        /* <DEDUP_REMOVED lines=10> */
.L_x_256:
[----:B------:R-:W-:Y:S05]  /*91a0*/  BSYNC B1 ;  /* 0x0000000000017941 */ /* 0x000fea0003800000 */
.L_x_255:
        /* <DEDUP_REMOVED lines=10> */
.L_x_258:
[----:B------:R-:W-:Y:S05]  /*9250*/  BSYNC B1 ;  /* 0x0000000000017941 */ /* 0x000fea0003800000 */
.L_x_257:
        /* <DEDUP_REMOVED lines=12> */
.L_x_260:
[----:B------:R-:W-:Y:S05]  /*9320*/  BSYNC B1 ;  /* 0x0000000000017941 */ /* 0x000fea0003800000 */
.L_x_259:
        /* <DEDUP_REMOVED lines=10> */
.L_x_262:
[----:B------:R-:W-:Y:S05]  /*93d0*/  BSYNC B1 ;  /* 0x0000000000017941 */ /* 0x000fea0003800000 */
.L_x_261:
        /* <DEDUP_REMOVED lines=10> */
.L_x_264:
[----:B------:R-:W-:Y:S05]  /*9480*/  BSYNC B1 ;  /* 0x0000000000017941 */ /* 0x000fea0003800000 */
.L_x_263:
        /* <DEDUP_REMOVED lines=10> */
.L_x_266:
[----:B------:R-:W-:Y:S05]  /*9530*/  BSYNC B1 ;  /* 0x0000000000017941 */ /* 0x000fea0003800000 */
.L_x_265:
        /* <DEDUP_REMOVED lines=12> */
.L_x_268:
[----:B------:R-:W-:Y:S05]  /*9600*/  BSYNC B1 ;  /* 0x0000000000017941 */ /* 0x000fea0003800000 */
.L_x_267:
        /* <DEDUP_REMOVED lines=10> */
.L_x_270:
[----:B------:R-:W-:Y:S05]  /*96b0*/  BSYNC B1 ;  /* 0x0000000000017941 */ /* 0x000fea0003800000 */
.L_x_269:
        /* <DEDUP_REMOVED lines=10> */
.L_x_272:
[----:B------:R-:W-:Y:S05]  /*9760*/  BSYNC B1 ;  /* 0x0000000000017941 */ /* 0x000fea0003800000 */
.L_x_271:
        /* <DEDUP_REMOVED lines=10> */
.L_x_274:
[----:B------:R-:W-:Y:S05]  /*9810*/  BSYNC B1 ;  /* 0x0000000000017941 */ /* 0x000fea0003800000 */
.L_x_273:
        /* <DEDUP_REMOVED lines=12> */
.L_x_276:
[----:B------:R-:W-:Y:S05]  /*98e0*/  BSYNC B1 ;  /* 0x0000000000017941 */ /* 0x000fea0003800000 */
.L_x_275:
        /* <DEDUP_REMOVED lines=10> */
.L_x_278:
[----:B------:R-:W-:Y:S05]  /*9990*/  BSYNC B1 ;  /* 0x0000000000017941 */ /* 0x000fea0003800000 */
.L_x_277:
        /* <DEDUP_REMOVED lines=10> */
.L_x_280:
[----:B------:R-:W-:Y:S05]  /*9a40*/  BSYNC B1 ;  /* 0x0000000000017941 */ /* 0x000fea0003800000 */
.L_x_279:
        /* <DEDUP_REMOVED lines=10> */
.L_x_282:
[----:B------:R-:W-:Y:S05]  /*9af0*/  BSYNC B1 ;  /* 0x0000000000017941 */ /* 0x000fea0003800000 */
.L_x_281:
        /* <DEDUP_REMOVED lines=12> */
.L_x_284:
[----:B------:R-:W-:Y:S05]  /*9bc0*/  BSYNC B1 ;  /* 0x0000000000017941 */ /* 0x000fea0003800000 */
.L_x_283:
        /* <DEDUP_REMOVED lines=10> */
.L_x_286:
[----:B------:R-:W-:Y:S05]  /*9c70*/  BSYNC B1 ;  /* 0x0000000000017941 */ /* 0x000fea0003800000 */
.L_x_285:
        /* <DEDUP_REMOVED lines=10> */
.L_x_288:
[----:B------:R-:W-:Y:S05]  /*9d20*/  BSYNC B1 ;  /* 0x0000000000017941 */ /* 0x000fea0003800000 */
.L_x_287:
        /* <DEDUP_REMOVED lines=10> */
.L_x_290:
[----:B------:R-:W-:Y:S05]  /*9dd0*/  BSYNC B1 ;  /* 0x0000000000017941 */ /* 0x000fea0003800000 */
.L_x_289:
        /* <DEDUP_REMOVED lines=12> */
.L_x_292:
[----:B------:R-:W-:Y:S05]  /*9ea0*/  BSYNC B1 ;  /* 0x0000000000017941 */ /* 0x000fea0003800000 */
.L_x_291:
        /* <DEDUP_REMOVED lines=10> */
.L_x_294:
[----:B------:R-:W-:Y:S05]  /*9f50*/  BSYNC B1 ;  /* 0x0000000000017941 */ /* 0x000fea0003800000 */
.L_x_293:
        /* <DEDUP_REMOVED lines=10> */
.L_x_296:
[----:B------:R-:W-:Y:S05]  /*a000*/  BSYNC B1 ;  /* 0x0000000000017941 */ /* 0x000fea0003800000 */
.L_x_295:
        /* <DEDUP_REMOVED lines=10> */
.L_x_298:
[----:B------:R-:W-:Y:S05]  /*a0b0*/  BSYNC B1 ;  /* 0x0000000000017941 */ /* 0x000fea0003800000 */
.L_x_297:
        /* <DEDUP_REMOVED lines=12> */
.L_x_300:
[----:B------:R-:W-:Y:S05]  /*a180*/  BSYNC B1 ;  /* 0x0000000000017941 */ /* 0x000fea0003800000 */
.L_x_299:
[----:B0-----:R-:W2:Y:S01]  /*a190*/  LDL.LU R224, [R1+0xa4] ;  /* 0x0000a40001e07983 */ /* 0x001ea20000300800 */
[----:B-----5:R-:W-:Y:S01]  /*a1a0*/  SHF.L.U32 R223, R222, 0x10, RZ ;  /* 0x00000010dedf7819 */ /* 0x020fe200000006ff */
        /* <DEDUP_REMOVED lines=8> */
.L_x_302:
[----:B------:R-:W-:Y:S05]  /*a230*/  BSYNC B1 ;  /* 0x0000000000017941 */ /* 0x000fea0003800000 */
.L_x_301:
        /* <DEDUP_REMOVED lines=10> */
.L_x_304:
[----:B------:R-:W-:Y:S05]  /*a2e0*/  BSYNC B1 ;  /* 0x0000000000017941 */ /* 0x000fea0003800000 */
.L_x_303:
        /* <DEDUP_REMOVED lines=10> */
.L_x_306:
[----:B------:R-:W-:Y:S05]  /*a390*/  BSYNC B1 ;  /* 0x0000000000017941 */ /* 0x000fea0003800000 */
.L_x_305:
        /* <DEDUP_REMOVED lines=12> */
.L_x_308:
[----:B------:R-:W-:Y:S05]  /*a460*/  BSYNC B1 ;  /* 0x0000000000017941 */ /* 0x000fea0003800000 */
.L_x_307:
        /* <DEDUP_REMOVED lines=10> */
.L_x_310:
[----:B------:R-:W-:Y:S05]  /*a510*/  BSYNC B1 ;  /* 0x0000000000017941 */ /* 0x000fea0003800000 */
.L_x_309:
        /* <DEDUP_REMOVED lines=10> */
.L_x_312:
[----:B------:R-:W-:Y:S05]  /*a5c0*/  BSYNC B1 ;  /* 0x0000000000017941 */ /* 0x000fea0003800000 */
.L_x_311:
        /* <DEDUP_REMOVED lines=10> */
.L_x_314:
[----:B------:R-:W-:Y:S05]  /*a670*/  BSYNC B1 ;  /* 0x0000000000017941 */ /* 0x000fea0003800000 */
.L_x_313:
        /* <DEDUP_REMOVED lines=12> */
.L_x_316:
[----:B------:R-:W-:Y:S05]  /*a740*/  BSYNC B1 ;  /* 0x0000000000017941 */ /* 0x000fea0003800000 */
.L_x_315:
        /* <DEDUP_REMOVED lines=10> */
.L_x_318:
[----:B------:R-:W-:Y:S05]  /*a7f0*/  BSYNC B1 ;  /* 0x0000000000017941 */ /* 0x000fea0003800000 */
.L_x_317:
        /* <DEDUP_REMOVED lines=10> */
.L_x_320:
[----:B------:R-:W-:Y:S05]  /*a8a0*/  BSYNC B1 ;  /* 0x0000000000017941 */ /* 0x000fea0003800000 */
.L_x_319:
        /* <DEDUP_REMOVED lines=10> */
.L_x_322:
[----:B------:R-:W-:Y:S05]  /*a950*/  BSYNC B1 ;  /* 0x0000000000017941 */ /* 0x000fea0003800000 */
.L_x_321:
        /* <DEDUP_REMOVED lines=12> */
.L_x_324:
[----:B------:R-:W-:Y:S05]  /*aa20*/  BSYNC B1 ;  /* 0x0000000000017941 */ /* 0x000fea0003800000 */
.L_x_323:
        /* <DEDUP_REMOVED lines=10> */
.L_x_326:
[----:B------:R-:W-:Y:S05]  /*aad0*/  BSYNC B1 ;  /* 0x0000000000017941 */ /* 0x000fea0003800000 */
.L_x_325:
        /* <DEDUP_REMOVED lines=10> */
.L_x_328:
[----:B------:R-:W-:Y:S05]  /*ab80*/  BSYNC B1 ;  /* 0x0000000000017941 */ /* 0x000fea0003800000 */
.L_x_327:
        /* <DEDUP_REMOVED lines=10> */
.L_x_330:
[----:B------:R-:W-:Y:S05]  /*ac30*/  BSYNC B1 ;  /* 0x0000000000017941 */ /* 0x000fea0003800000 */
.L_x_329:
        /* <DEDUP_REMOVED lines=12> */
.L_x_332:
[----:B------:R-:W-:Y:S05]  /*ad00*/  BSYNC B1 ;  /* 0x0000000000017941 */ /* 0x000fea0003800000 */
.L_x_331:
        /* <DEDUP_REMOVED lines=10> */
.L_x_334:
[----:B------:R-:W-:Y:S05]  /*adb0*/  BSYNC B1 ;  /* 0x0000000000017941 */ /* 0x000fea0003800000 */
.L_x_333:
        /* <DEDUP_REMOVED lines=10> */
.L_x_336:
[----:B------:R-:W-:Y:S05]  /*ae60*/  BSYNC B1 ;  /* 0x0000000000017941 */ /* 0x000fea0003800000 */
.L_x_335:
        /* <DEDUP_REMOVED lines=10> */
.L_x_338:
[----:B------:R-:W-:Y:S05]  /*af10*/  BSYNC B1 ;  /* 0x0000000000017941 */ /* 0x000fea0003800000 */
.L_x_337:
        /* <DEDUP_REMOVED lines=12> */
.L_x_340:
[----:B------:R-:W-:Y:S05]  /*afe0*/  BSYNC B1 ;  /* 0x0000000000017941 */ /* 0x000fea0003800000 */
.L_x_339:
        /* <DEDUP_REMOVED lines=10> */
.L_x_342:
[----:B------:R-:W-:Y:S05]  /*b090*/  BSYNC B1 ;  /* 0x0000000000017941 */ /* 0x000fea0003800000 */
.L_x_341:
        /* <DEDUP_REMOVED lines=10> */
.L_x_344:
[----:B------:R-:W-:Y:S05]  /*b140*/  BSYNC B1 ;  /* 0x0000000000017941 */ /* 0x000fea0003800000 */
.L_x_343:
        /* <DEDUP_REMOVED lines=10> */
.L_x_346:
[----:B------:R-:W-:Y:S05]  /*b1f0*/  BSYNC B1 ;  /* 0x0000000000017941 */ /* 0x000fea0003800000 */
.L_x_345:
        /* <DEDUP_REMOVED lines=12> */
.L_x_348:
[----:B------:R-:W-:Y:S05]  /*b2c0*/  BSYNC B1 ;  /* 0x0000000000017941 */ /* 0x000fea0003800000 */
.L_x_347:
        /* <DEDUP_REMOVED lines=10> */
.L_x_350:
[----:B------:R-:W-:Y:S05]  /*b370*/  BSYNC B1 ;  /* 0x0000000000017941 */ /* 0x000fea0003800000 */
.L_x_349:
        /* <DEDUP_REMOVED lines=10> */
.L_x_352:
[----:B------:R-:W-:Y:S05]  /*b420*/  BSYNC B1 ;  /* 0x0000000000017941 */ /* 0x000fea0003800000 */
.L_x_351:
        /* <DEDUP_REMOVED lines=10> */
.L_x_354:
[----:B------:R-:W-:Y:S05]  /*b4d0*/  BSYNC B1 ;  /* 0x0000000000017941 */ /* 0x000fea0003800000 */
.L_x_353:
        /* <DEDUP_REMOVED lines=12> */
.L_x_356:
[----:B------:R-:W-:Y:S05]  /*b5a0*/  BSYNC B1 ;  /* 0x0000000000017941 */ /* 0x000fea0003800000 */
.L_x_355:
        /* <DEDUP_REMOVED lines=10> */
.L_x_358:
[----:B------:R-:W-:Y:S05]  /*b650*/  BSYNC B1 ;  /* 0x0000000000017941 */ /* 0x000fea0003800000 */
.L_x_357:
        /* <DEDUP_REMOVED lines=10> */
.L_x_360:
[----:B------:R-:W-:Y:S05]  /*b700*/  BSYNC B1 ;  /* 0x0000000000017941 */ /* 0x000fea0003800000 */
.L_x_359:
        /* <DEDUP_REMOVED lines=10> */
.L_x_362:
[----:B------:R-:W-:Y:S05]  /*b7b0*/  BSYNC B1 ;  /* 0x0000000000017941 */ /* 0x000fea0003800000 */
.L_x_361:
        /* <DEDUP_REMOVED lines=12> */
.L_x_364:
[----:B------:R-:W-:Y:S05]  /*b880*/  BSYNC B1 ;  /* 0x0000000000017941 */ /* 0x000fea0003800000 */
.L_x_363:
        /* <DEDUP_REMOVED lines=10> */
.L_x_366:
[----:B------:R-:W-:Y:S05]  /*b930*/  BSYNC B1 ;  /* 0x0000000000017941 */ /* 0x000fea0003800000 */
.L_x_365:
        /* <DEDUP_REMOVED lines=10> */
.L_x_368:
[----:B------:R-:W-:Y:S05]  /*b9e0*/  BSYNC B1 ;  /* 0x0000000000017941 */ /* 0x000fea0003800000 */
.L_x_367:
        /* <DEDUP_REMOVED lines=10> */
.L_x_370:
[----:B------:R-:W-:Y:S05]  /*ba90*/  BSYNC B1 ;  /* 0x0000000000017941 */ /* 0x000fea0003800000 */
.L_x_369:
        /* <DEDUP_REMOVED lines=12> */
.L_x_372:
[----:B------:R-:W-:Y:S05]  /*bb60*/  BSYNC B1 ;  /* 0x0000000000017941 */ /* 0x000fea0003800000 */
.L_x_371:
        /* <DEDUP_REMOVED lines=10> */
.L_x_374:
[----:B------:R-:W-:Y:S05]  /*bc10*/  BSYNC B1 ;  /* 0x0000000000017941 */ /* 0x000fea0003800000 */
.L_x_373:
        /* <DEDUP_REMOVED lines=10> */
.L_x_376:
[----:B------:R-:W-:Y:S05]  /*bcc0*/  BSYNC B1 ;  /* 0x0000000000017941 */ /* 0x000fea0003800000 */
.L_x_375:
        /* <DEDUP_REMOVED lines=10> */
.L_x_378:
[----:B------:R-:W-:Y:S05]  /*bd70*/  BSYNC B1 ;  /* 0x0000000000017941 */ /* 0x000fea0003800000 */
.L_x_377:
        /* <DEDUP_REMOVED lines=12> */
.L_x_380:
[----:B------:R-:W-:Y:S05]  /*be40*/  BSYNC B1 ;  /* 0x0000000000017941 */ /* 0x000fea0003800000 */
.L_x_379:
        /* <DEDUP_REMOVED lines=10> */
.L_x_382:
[----:B------:R-:W-:Y:S05]  /*bef0*/  BSYNC B1 ;  /* 0x0000000000017941 */ /* 0x000fea0003800000 */
.L_x_381:
        /* <DEDUP_REMOVED lines=10> */
.L_x_384:
[----:B------:R-:W-:Y:S05]  /*bfa0*/  BSYNC B1 ;  /* 0x0000000000017941 */ /* 0x000fea0003800000 */
.L_x_383:
        /* <DEDUP_REMOVED lines=10> */
.L_x_386:
[----:B------:R-:W-:Y:S05]  /*c050*/  BSYNC B1 ;  /* 0x0000000000017941 */ /* 0x000fea0003800000 */
.L_x_385:
        /* <DEDUP_REMOVED lines=12> */
.L_x_388:
[----:B------:R-:W-:Y:S05]  /*c120*/  BSYNC B1 ;  /* 0x0000000000017941 */ /* 0x000fea0003800000 */
.L_x_387:
        /* <DEDUP_REMOVED lines=10> */
.L_x_390:
[----:B------:R-:W-:Y:S05]  /*c1d0*/  BSYNC B1 ;  /* 0x0000000000017941 */ /* 0x000fea0003800000 */
.L_x_389:
        /* <DEDUP_REMOVED lines=10> */
.L_x_392:
[----:B------:R-:W-:Y:S05]  /*c280*/  BSYNC B1 ;  /* 0x0000000000017941 */ /* 0x000fea0003800000 */
.L_x_391:
[----:B------:R-:W2:Y:S01]  /*c290*/  LDL.LU R225, [R1+0x15c] ;  /* 0x00015c0001e17983 */ /* 0x000ea20000300800 */
[----:B0----5:R-:W-:Y:S01]  /*c2a0*/  IMAD.U32 R223, R222, 0x10000, RZ ;  /* 0x00010000dedf7824 */ /* 0x021fe200078e00ff */
[----:B------:R-:W-:Y:S01]  /*c2b0*/  ISETP.GT.AND P3, PT, R0, 0xb0, P0 ;  /* 0x000000b00000780c */ /* 0x000fe20000764270 */
[----:B------:R-:W-:Y:S01]  /*c2c0*/  BSSY B1, `(.L_x_393) ;  /* 0x0000008000017945 */ /* 0x000fe20003800000 */
[----:B------:R-:W-:Y:S01]  /*c2d0*/  PRMT R224, R222, 0x7610, R224 ;  /* 0x00007610dee07816 */ /* 0x000fe200000000e0 */
[----:B------:R-:W-:-:S04]  /*c2e0*/  FMUL R223, R223, R16 ;  /* 0x00000010dfdf7220 */ /* 0x000fc80000400000 */
[----:B--2---:R-:W-:-:S05]  /*c2f0*/  FFMA R223, R225, R2, R223 ;  /* 0x00000002e1df7223 */ /* 0x004fca00000000df */
[----:B------:R-:W-:-:S05]  /*c300*/  F2FP.BF16.F32.PACK_AB R223, RZ, R223 ;  /* 0x000000dfffdf723e */ /* 0x000fca00000010ff */
[----:B------:R0:W-:Y:S01]  /*c310*/  @P2 STG.E.U16 desc[UR36][R14.64+0x152], R223 ;  /* 0x000152df0e002986 */ /* 0x0001e2000c101524 */
[----:B------:R-:W-:Y:S05]  /*c320*/  @!P3 BRA `(.L_x_394) ;  /* 0x000000000004b947 */ /* 0x000fea0003800000 */
[----:B------:R2:W5:Y:S02]  /*c330*/  LDG.E.LTC128B.U16 R224, desc[UR36][R6.64+0x160] ;  /* 0x0001602406e07981 */ /* 0x000564000c1e1520 */
.L_x_394:
[----:B------:R-:W-:Y:S05]  /*c340*/  BSYNC B1 ;  /* 0x0000000000017941 */ /* 0x000fea0003800000 */
.L_x_393:
[----:B0-----:R-:W3:Y:S01]  /*c350*/  LDL.LU R223, [R1+0x160] ;  /* 0x0001600001df7983 */ /* 0x001ee20000300800 */
[----:B-----5:R-:W-:Y:S01]  /*c360*/  IMAD.U32 R222, R224, 0x10000, RZ ;  /* 0x00010000e0de7824 */ /* 0x020fe200078e00ff */
[----:B------:R-:W-:Y:S01]  /*c370*/  ISETP.GT.AND P2, PT, R0, 0xb1, P0 ;  /* 0x000000b10000780c */ /* 0x000fe20000744270 */
[----:B------:R-:W-:Y:S02]  /*c380*/  BSSY B1, `(.L_x_395) ;  /* 0x000000a000017945 */ /* 0x000fe40003800000 */
[----:B------:R-:W-:-:S04]  /*c390*/  FMUL R222, R222, R16 ;  /* 0x00000010dede7220 */ /* 0x000fc80000400000 */
[----:B---3--:R-:W-:Y:S01]  /*c3a0*/  FFMA R222, R223, R2, R222 ;  /* 0x00000002dfde7223 */ /* 0x008fe200000000de */
[----:B------:R-:W-:-:S04]  /*c3b0*/  @P3 IMAD.MOV.U32 R223, RZ, RZ, R11 ;  /* 0x000000ffffdf3224 */ /* 0x000fc800078e000b */
[----:B------:R-:W-:-:S04]  /*c3c0*/  F2FP.BF16.F32.PACK_AB R222, RZ, R222 ;  /* 0x000000deffde723e */ /* 0x000fc800000010ff */
[----:B------:R-:W-:Y:S01]  /*c3d0*/  PRMT R225, R222, 0x7610, R225 ;  /* 0x00007610dee17816 */ /* 0x000fe200000000e1 */
[----:B------:R-:W-:-:S05]  /*c3e0*/  @P3 IMAD.MOV.U32 R222, RZ, RZ, R10 ;  /* 0x000000ffffde3224 */ /* 0x000fca00078e000a */
[----:B------:R0:W-:Y:S01]  /*c3f0*/  @P3 STG.E.U16 desc[UR36][R222.64+0x160], R225 ;  /* 0x000160e1de003986 */ /* 0x0001e2000c101524 */
[----:B------:R-:W-:Y:S05]  /*c400*/  @!P2 BRA `(.L_x_396) ;  /* 0x000000000004a947 */ /* 0x000fea0003800000 */
[----:B------:R3:W5:Y:S02]  /*c410*/  LDG.E.LTC128B.U16 R224, desc[UR36][R6.64+0x162] ;  /* 0x0001622406e07981 */ /* 0x000764000c1e1520 */
.L_x_396:
[----:B------:R-:W-:Y:S05]  /*c420*/  BSYNC B1 ;  /* 0x0000000000017941 */ /* 0x000fea0003800000 */
.L_x_395:
        /* <DEDUP_REMOVED lines=10> */
.L_x_398:
[----:B------:R-:W-:Y:S05]  /*c4d0*/  BSYNC B1 ;  /* 0x0000000000017941 */ /* 0x000fea0003800000 */
.L_x_397:
        /* <DEDUP_REMOVED lines=10> */
.L_x_400:
[----:B------:R-:W-:Y:S05]  /*c580*/  BSYNC B1 ;  /* 0x0000000000017941 */ /* 0x000fea0003800000 */
.L_x_399:
        /* <DEDUP_REMOVED lines=10> */
.L_x_402:
[----:B------:R-:W-:Y:S05]  /*c630*/  BSYNC B1 ;  /* 0x0000000000017941 */ /* 0x000fea0003800000 */
.L_x_401:
[----:B0-----:R-:W3:Y:S01]  /*c640*/  LDL.LU R222, [R1+0x170] ;  /* 0x0001700001de7983 */ /* 0x001ee20000300800 */
[----:B-----5:R-:W-:Y:S01]  /*c650*/  IMAD.U32 R223, R224, 0x10000, RZ ;  /* 0x00010000e0df7824 */ /* 0x020fe200078e00ff */
[----:B------:R-:W-:Y:S01]  /*c660*/  ISETP.GT.AND P0, PT, R0, 0xb9, P0 ;  /* 0x000000b90000780c */ /* 0x000fe20000704270 */
[----:B------:R-:W-:Y:S02]  /*c670*/  BSSY B1, `(.L_x_403) ;  /* 0x0000009000017945 */ /* 0x000fe40003800000 */
[----:B------:R-:W-:-:S04]  /*c680*/  FMUL R223, R223, R16 ;  /* 0x00000010dfdf7220 */ /* 0x000fc80000400000 */
[----:B---3--:R-:W-:Y:S01]  /*c690*/  FFMA R223, R222, R2, R223 ;  /* 0x00000002dedf7223 */ /* 0x008fe200000000df */
[----:B------:R-:W-:-:S04]  /*c6a0*/  @P3 IMAD.MOV.U32 R222, RZ, RZ, R10 ;  /* 0x000000ffffde3224 */ /* 0x000fc800078e000a */
[----:B------:R-:W-:Y:S01]  /*c6b0*/  F2FP.BF16.F32.PACK_AB R225, RZ, R223 ;  /* 0x000000dfffe1723e */ /* 0x000fe200000010ff */
[----:B------:R-:W-:-:S05]  /*c6c0*/  @P3 IMAD.MOV.U32 R223, RZ, RZ, R11 ;  /* 0x000000ffffdf3224 */ /* 0x000fca00078e000b */
[----:B------:R0:W-:Y:S01]  /*c6d0*/  @P3 STG.E.U16 desc[UR36][R222.64+0x170], R225 ;  /* 0x000170e1de003986 */ /* 0x0001e2000c101524 */
[----:B------:R-:W-:Y:S05]  /*c6e0*/  @!P0 BRA `(.L_x_404) ;  /* 0x0000000000048947 */ /* 0x000fea0003800000 */
[----:B------:R3:W5:Y:S02]  /*c6f0*/  LDG.E.LTC128B.U16 R224, desc[UR36][R6.64+0x172] ;  /* 0x0001722406e07981 */ /* 0x000764000c1e1520 */
.L_x_404:
[----:B------:R-:W-:Y:S05]  /*c700*/  BSYNC B1 ;  /* 0x0000000000017941 */ /* 0x000fea0003800000 */
.L_x_403:
[----:B-1234-:R-:W2:Y:S01]  /*c710*/  LDL.LU R6, [R1+0x174] ;  /* 0x0001740001067983 */ /* 0x01eea20000300800 */
        /* <DEDUP_REMOVED lines=9> */
.L_x_406:
[----:B------:R-:W-:Y:S05]  /*c7b0*/  BSYNC B1 ;  /* 0x0000000000017941 */ /* 0x000fea0003800000 */
.L_x_405:
[----:B------:R-:W3:Y:S01]  /*c7c0*/  LDL.LU R6, [R1+0x178] ;  /* 0x0001780001067983 */ /* 0x000ee20000300800 */
[----:B-1---5:R-:W-:Y:S01]  /*c7d0*/  IMAD.U32 R7, R224, 0x10000, RZ ;  /* 0x00010000e0077824 */ /* 0x022fe200078e00ff */
[----:B------:R-:W-:Y:S01]  /*c7e0*/  ISETP.GT.AND P1, PT, R0, 0xb9, P1 ;  /* 0x000000b90000780c */ /* 0x000fe20000f24270 */
[----:B------:R-:W-:Y:S01]  /*c7f0*/  BSSY B1, `(.L_x_407) ;  /* 0x000000b000017945 */ /* 0x000fe20003800000 */
[----:B0-----:R-:W-:Y:S01]  /*c800*/  PRMT R222, R224, 0x7610, R222 ;  /* 0x00007610e0de7816 */ /* 0x001fe200000000de */
[----:B------:R-:W-:-:S04]  /*c810*/  FMUL R7, R7, R16 ;  /* 0x0000001007077220 */ /* 0x000fc80000400000 */
[----:B---3--:R-:W-:Y:S01]  /*c820*/  FFMA R7, R6, R2, R7 ;  /* 0x0000000206077223 */ /* 0x008fe20000000007 */
[----:B------:R-:W-:-:S04]  /*c830*/  IADD3 R6, P0, R17, 0x100, RZ ;  /* 0x0000010011067810 */ /* 0x000fc80007f1e0ff */
[----:B------:R-:W-:-:S04]  /*c840*/  F2FP.BF16.F32.PACK_AB R7, RZ, R7 ;  /* 0x00000007ff07723e */ /* 0x000fc800000010ff */
[----:B------:R-:W-:Y:S01]  /*c850*/  PRMT R10, R7, 0x7610, R10 ;  /* 0x00007610070a7816 */ /* 0x000fe2000000000a */
[----:B------:R-:W-:-:S04]  /*c860*/  IMAD.X R7, RZ, RZ, UR7, P0 ;  /* 0x00000007ff077e24 */ /* 0x000fc800080e06ff */
[----:B------:R0:W-:Y:S01]  /*c870*/  @P2 STG.E.U16 desc[UR36][R12.64+0x170], R10 ;  /* 0x0001700a0c002986 */ /* 0x0001e2000c101524 */
[----:B------:R-:W-:Y:S05]  /*c880*/  @!P1 BRA `(.L_x_408) ;  /* 0x0000000000049947 */ /* 0x000fea0003800000 */
[----:B------:R1:W5:Y:S02]  /*c890*/  LDG.E.LTC128B.U16 R222, desc[UR36][R4.64+0x172] ;  /* 0x0001722404de7981 */ /* 0x000364000c1e1520 */
.L_x_408:
[----:B------:R-:W-:Y:S05]  /*c8a0*/  BSYNC B1 ;  /* 0x0000000000017941 */ /* 0x000fea0003800000 */
.L_x_407:
[----:B0-----:R-:W3:Y:S01]  /*c8b0*/  LDL.LU R10, [R1+0x17c] ;  /* 0x00017c00010a7983 */ /* 0x001ee20000300800 */
[----:B-12--5:R-:W-:Y:S01]  /*c8c0*/  IMAD.U32 R5, R222, 0x10000, RZ ;  /* 0x00010000de057824 */ /* 0x026fe200078e00ff */
[----:B------:R-:W-:Y:S01]  /*c8d0*/  ISETP.GT.AND P0, PT, R3, 0x100, PT ;  /* 0x000001000300780c */ /* 0x000fe20003f04270 */
[----:B------:R-:W-:Y:S02]  /*c8e0*/  IMAD R7, R7, R20, RZ ;  /* 0x0000001407077224 */ /* 0x000fe400078e02ff */
[----:B------:R-:W-:Y:S01]  /*c8f0*/  FMUL R11, R5, R16 ;  /* 0x00000010050b7220 */ /* 0x000fe20000400000 */
[----:B------:R-:W-:Y:S01]  /*c900*/  IMAD.WIDE.U32 R4, R6, R20, R216 ;  /* 0x0000001406047225 */ /* 0x000fe200078e00d8 */
[----:B------:R-:W-:-:S03]  /*c910*/  ISETP.GT.AND P4, PT, R0, RZ, P0 ;  /* 0x000000ff0000720c */ /* 0x000fc60000784270 */
[----:B------:R-:W-:-:S04]  /*c920*/  IMAD R7, R6, R21, R7 ;  /* 0x0000001506077224 */ /* 0x000fc800078e0207 */
[----:B------:R-:W-:Y:S02]  /*c930*/  IMAD.IADD R5, R5, 0x1, R7 ;  /* 0x0000000105057824 */ /* 0x000fe400078e0207 */
[----:B---3--:R-:W-:Y:S01]  /*c940*/  FFMA R11, R10, R2, R11 ;  /* 0x000000020a0b7223 */ /* 0x008fe2000000000b */
[----:B------:R-:W-:-:S04]  /*c950*/  LEA R10, P2, R4, R18, 0x1 ;  /* 0x00000012040a7211 */ /* 0x000fc800078408ff */
[----:B------:R-:W-:Y:S02]  /*c960*/  F2FP.BF16.F32.PACK_AB R12, RZ, R11 ;  /* 0x0000000bff0c723e */ /* 0x000fe400000010ff */
[----:B------:R-:W-:Y:S02]  /*c970*/  LEA.HI.X R11, R4, R19, R5, 0x1, P2 ;  /* 0x00000013040b7211 */ /* 0x000fe400010f0c05 */
[----:B------:R-:W-:-:S05]  /*c980*/  PRMT R13, R12, 0x7610, R13 ;  /* 0x000076100c0d7816 */ /* 0x000fca000000000d */
[----:B------:R0:W-:Y:S04]  /*c990*/  @P1 STG.E.U16 desc[UR36][R14.64+0x172], R13 ;  /* 0x0001720d0e001986 */ /* 0x0001e8000c101524 */
[----:B------:R1:W2:Y:S01]  /*c9a0*/  @P4 LDG.E.LTC128B.U16 R222, desc[UR36][R10.64] ;  /* 0x000000240ade4981 */ /* 0x0002a2000c1e1520 */
[----:B------:R-:W-:Y:S01]  /*c9b0*/  IMAD.WIDE.U32 R4, R6, R20, R22 ;  /* 0x0000001406047225 */ /* 0x000fe200078e0016 */
[----:B------:R-:W-:Y:S01]  /*c9c0*/  USHF.L.U64.HI UR4, UR8, 0x9, UR9 ;  /* 0x0000000908047899 */ /* 0x000fe20008010209 */
[----:B------:R-:W-:Y:S01]  /*c9d0*/  ISETP.GT.AND P2, PT, R0, 0x1, P0 ;  /* 0x000000010000780c */ /* 0x000fe20000744270 */
[----:B------:R-:W-:Y:S01]  /*c9e0*/  BSSY B1, `(.L_x_409) ;  /* 0x0000010000017945 */ /* 0x000fe20003800000 */
[----:B------:R-:W-:Y:S02]  /*c9f0*/  IMAD.IADD R5, R7, 0x1, R5 ;  /* 0x0000000107057824 */ /* 0x000fe400078e0205 */
[----:B------:R-:W-:-:S02]  /*ca00*/  IMAD.U32 R225, RZ, RZ, UR8 ;  /* 0x00000008ffe17e24 */ /* 0x000fc4000f8e00ff */
[----:B0-----:R-:W-:-:S03]  /*ca10*/  IMAD.WIDE.U32 R12, R218, UR43, R4 ;  /* 0x0000002bda0c7c25 */ /* 0x001fc6000f8e0004 */
[----:B------:R-:W-:Y:S01]  /*ca20*/  LEA R4, P1, R225, R8, 0x9 ;  /* 0x00000008e1047211 */ /* 0x000fe200078248ff */
[----:B------:R-:W-:Y:S01]  /*ca30*/  IMAD.IADD R5, R219, 0x1, R13 ;  /* 0x00000001db057824 */ /* 0x000fe200078e020d */
[----:B-1----:R-:W-:-:S04]  /*ca40*/  LEA R10, P3, R12, R18, 0x1 ;  /* 0x000000120c0a7211 */ /* 0x002fc800078608ff */
[----:B------:R-:W-:Y:S02]  /*ca50*/  LEA.HI.X R11, R12, R19, R5, 0x1, P3 ;  /* 0x000000130c0b7211 */ /* 0x000fe400018f0c05 */
[----:B------:R-:W-:Y:S01]  /*ca60*/  IADD3.X R5, R9, UR4, RZ, P1, !PT ;  /* 0x0000000409057c10 */ /* 0x000fe20008ffe4ff */
[----:B--2---:R-:W-:-:S04]  /*ca70*/  IMAD.U32 R223, R222, 0x10000, RZ ;  /* 0x00010000dedf7824 */ /* 0x004fc800078e00ff */
[----:B------:R-:W-:-:S04]  /*ca80*/  FMUL R223, R223, R16 ;  /* 0x00000010dfdf7220 */ /* 0x000fc80000400000 */
[----:B------:R-:W-:-:S05]  /*ca90*/  FFMA R223, R120, R2, R223 ;  /* 0x0000000278df7223 */ /* 0x000fca00000000df */
[----:B------:R-:W-:-:S05]  /*caa0*/  F2FP.BF16.F32.PACK_AB R223, RZ, R223 ;  /* 0x000000dfffdf723e */ /* 0x000fca00000010ff */
[----:B------:R0:W-:Y:S01]  /*cab0*/  @P4 STG.E.U16 desc[UR36][R4.64], R223 ;  /* 0x000000df04004986 */ /* 0x0001e2000c101524 */
[----:B------:R-:W-:Y:S05]  /*cac0*/  @!P2 BRA `(.L_x_410) ;  /* 0x000000000004a947 */ /* 0x000fea0003800000 */
[----:B------:R1:W5:Y:S02]  /*cad0*/  LDG.E.LTC128B.U16 R222, desc[UR36][R10.64+0x2] ;  /* 0x000002240ade7981 */ /* 0x000364000c1e1520 */
.L_x_410:
[----:B------:R-:W-:Y:S05]  /*cae0*/  BSYNC B1 ;  /* 0x0000000000017941 */ /* 0x000fea0003800000 */
.L_x_409:
[----:B-----5:R-:W-:Y:S01]  /*caf0*/  IMAD.U32 R13, R222, 0x10000, RZ ;  /* 0x00010000de0d7824 */ /* 0x020fe200078e00ff */
[----:B------:R-:W-:Y:S01]  /*cb00*/  ISETP.GT.AND P1, PT, R3, 0x108, PT ;  /* 0x000001080300780c */ /* 0x000fe20003f24270 */
[----:B------:R-:W-:Y:S01]  /*cb10*/  IMAD.WIDE.U32 R14, R6, R20, R226 ;  /* 0x00000014060e7225 */ /* 0x000fe200078e00e2 */
[----:B------:R-:W-:Y:S03]  /*cb20*/  BSSY B1, `(.L_x_411) ;  /* 0x000000f000017945 */ /* 0x000fe60003800000 */
[----:B------:R-:W-:Y:S01]  /*cb30*/  FMUL R12, R13, R16 ;  /* 0x000000100d0c7220 */ /* 0x000fe20000400000 */
[----:B------:R-:W-:Y:S01]  /*cb40*/  ISETP.GT.AND P3, PT, R0, RZ, P1 ;  /* 0x000000ff0000720c */ /* 0x000fe20000f64270 */
[----:B------:R-:W-:Y:S01]  /*cb50*/  IMAD.IADD R15, R7, 0x1, R15 ;  /* 0x00000001070f7824 */ /* 0x000fe200078e020f */
[----:B------:R-:W-:Y:S01]  /*cb60*/  IADD3 R7, P4, R220, R14, RZ ;  /* 0x0000000edc077210 */ /* 0x000fe20007f9e0ff */
[----:B------:R-:W-:Y:S01]  /*cb70*/  FFMA R12, R121, R2, R12 ;  /* 0x00000002790c7223 */ /* 0x000fe2000000000c */
[----:B------:R-:W-:-:S04]  /*cb80*/  IADD3 R14, P5, R22, R14, RZ ;  /* 0x0000000e160e7210 */ /* 0x000fc80007fbe0ff */
[----:B------:R-:W-:Y:S01]  /*cb90*/  F2FP.BF16.F32.PACK_AB R13, RZ, R12 ;  /* 0x0000000cff0d723e */ /* 0x000fe200000010ff */
[----:B------:R-:W-:Y:S01]  /*cba0*/  IMAD.X R12, R15, 0x1, R217, P4 ;  /* 0x000000010f0c7824 */ /* 0x000fe200020e06d9 */
[----:B------:R-:W-:Y:S02]  /*cbb0*/  LEA R6, P4, R7, R18, 0x1 ;  /* 0x0000001207067211 */ /* 0x000fe400078808ff */
[----:B------:R-:W-:Y:S01]  /*cbc0*/  IADD3.X R15, R23, R15, RZ, P5, !PT ;  /* 0x0000000f170f7210 */ /* 0x000fe20002ffe4ff */
[----:B------:R2:W-:Y:S01]  /*cbd0*/  @P2 STG.E.U16 desc[UR36][R4.64+0x2], R13 ;  /* 0x0000020d04002986 */ /* 0x0005e2000c101524 */
[----:B------:R-:W-:Y:S01]  /*cbe0*/  LEA.HI.X R7, R7, R19, R12, 0x1, P4 ;  /* 0x0000001307077211 */ /* 0x000fe200020f0c0c */
[----:B------:R-:W-:Y:S08]  /*cbf0*/  @!P3 BRA `(.L_x_412) ;  /* 0x000000000004b947 */ /* 0x000ff00003800000 */
[----:B------:R3:W5:Y:S02]  /*cc00*/  LDG.E.LTC128B.U16 R222, desc[UR36][R6.64] ;  /* 0x0000002406de7981 */ /* 0x000764000c1e1520 */
.L_x_412:
[----:B------:R-:W-:Y:S05]  /*cc10*/  BSYNC B1 ;  /* 0x0000000000017941 */ /* 0x000fea0003800000 */
.L_x_411:
[----:B---3-5:R-:W-:Y:S01]  /*cc20*/  IMAD.U32 R7, R222, 0x10000, RZ ;  /* 0x00010000de077824 */ /* 0x028fe200078e00ff */
[----:B------:R-:W-:Y:S01]  /*cc30*/  IADD3 R12, P2, R4, R229, RZ ;  /* 0x000000e5040c7210 */ /* 0x000fe20007f5e0ff */
[----:B------:R-:W-:Y:S01]  /*cc40*/  IMAD.WIDE.U32 R14, R218, UR43, R14 ;  /* 0x0000002bda0e7c25 */ /* 0x000fe2000f8e000e */
[----:B------:R-:W-:Y:S03]  /*cc50*/  BSSY B1, `(.L_x_413) ;  /* 0x000000c000017945 */ /* 0x000fe60003800000 */
[----:B------:R-:W-:Y:S01]  /*cc60*/  FMUL R7, R7, R16 ;  /* 0x0000001007077220 */ /* 0x000fe20000400000 */
[----:B--2---:R-:W-:Y:S01]  /*cc70*/  IMAD.IADD R13, R219, 0x1, R15 ;  /* 0x00000001db0d7824 */ /* 0x004fe200078e020f */
[----:B------:R-:W-:Y:S02]  /*cc80*/  LEA R6, P4, R14, R18, 0x1 ;  /* 0x000000120e067211 */ /* 0x000fe400078808ff */
[----:B------:R-:W-:-:S05]  /*cc90*/  FFMA R7, R122, R2, R7 ;  /* 0x000000027a077223 */ /* 0x000fca0000000007 */
[----:B------:R-:W-:Y:S02]  /*cca0*/  F2FP.BF16.F32.PACK_AB R15, RZ, R7 ;  /* 0x00000007ff0f723e */ /* 0x000fe400000010ff */
[----:B------:R-:W-:Y:S01]  /*ccb0*/  LEA.HI.X R7, R14, R19, R13, 0x1, P4 ;  /* 0x000000130e077211 */ /* 0x000fe200020f0c0d */
[----:B------:R-:W-:Y:S01]  /*ccc0*/  IMAD.X R13, R5, 0x1, R228, P2 ;  /* 0x00000001050d7824 */ /* 0x000fe200010e06e4 */
[----:B------:R-:W-:-:S04]  /*ccd0*/  ISETP.GT.AND P4, PT, R0, 0x1, P1 ;  /* 0x000000010000780c */ /* 0x000fc80000f84270 */
[----:B------:R2:W-:Y:S09]  /*cce0*/  @P3 STG.E.U16 desc[UR36][R12.64], R15 ;  /* 0x0000000f0c003986 */ /* 0x0005f2000c101524 */
[----:B------:R-:W-:Y:S05]  /*ccf0*/  @!P4 BRA `(.L_x_414) ;  /* 0x000000000004c947 */ /* 0x000fea0003800000 */
[----:B------:R3:W5:Y:S02]  /*cd00*/  LDG.E.LTC128B.U16 R222, desc[UR36][R6.64+0x2] ;  /* 0x0000022406de7981 */ /* 0x000764000c1e1520 */
.L_x_414:
[----:B------:R-:W-:Y:S05]  /*cd10*/  BSYNC B1 ;  /* 0x0000000000017941 */ /* 0x000fea0003800000 */
.L_x_413:
[----:B--2--5:R-:W-:Y:S01]  /*cd20*/  IMAD.U32 R15, R222, 0x10000, RZ ;  /* 0x00010000de0f7824 */ /* 0x024fe200078e00ff */
[----:B------:R-:W-:Y:S01]  /*cd30*/  ISETP.GT.AND P3, PT, R0, 0x8, P0 ;  /* 0x000000080000780c */ /* 0x000fe20000764270 */
[----:B------:R-:W-:Y:S02]  /*cd40*/  BSSY B1, `(.L_x_415) ;  /* 0x0000009000017945 */ /* 0x000fe40003800000 */
[----:B------:R-:W-:-:S04]  /*cd50*/  FMUL R14, R15, R16 ;  /* 0x000000100f0e7220 */ /* 0x000fc80000400000 */
[----:B------:R-:W-:Y:S01]  /*cd60*/  FFMA R123, R123, R2, R14 ;  /* 0x000000027b7b7223 */ /* 0x000fe2000000000e */
[----:B------:R-:W-:-:S04]  /*cd70*/  IADD3 R14, P2, R229, R4, RZ ;  /* 0x00000004e50e7210 */ /* 0x000fc80007f5e0ff */
[----:B------:R-:W-:Y:S01]  /*cd80*/  F2FP.BF16.F32.PACK_AB R123, RZ, R123 ;  /* 0x0000007bff7b723e */ /* 0x000fe200000010ff */
[----:B------:R-:W-:-:S05]  /*cd90*/  IMAD.X R15, R228, 0x1, R5, P2 ;  /* 0x00000001e40f7824 */ /* 0x000fca00010e0605 */
[----:B------:R2:W-:Y:S01]  /*cda0*/  @P4 STG.E.U16 desc[UR36][R14.64+0x2], R123 ;  /* 0x0000027b0e004986 */ /* 0x0005e2000c101524 */
[----:B------:R-:W-:Y:S05]  /*cdb0*/  @!P3 BRA `(.L_x_416) ;  /* 0x000000000004b947 */ /* 0x000fea0003800000 */
[----:B------:R4:W5:Y:S02]  /*cdc0*/  LDG.E.LTC128B.U16 R222, desc[UR36][R10.64+0x10] ;  /* 0x000010240ade7981 */ /* 0x000964000c1e1520 */
.L_x_416:
[----:B------:R-:W-:Y:S05]  /*cdd0*/  BSYNC B1 ;  /* 0x0000000000017941 */ /* 0x000fea0003800000 */
.L_x_415:
[----:B-----5:R-:W-:Y:S01]  /*cde0*/  IMAD.U32 R121, R222, 0x10000, RZ ;  /* 0x00010000de797824 */ /* 0x020fe200078e00ff */
[----:B------:R-:W-:Y:S01]  /*cdf0*/  ISETP.GT.AND P2, PT, R0, 0x9, P0 ;  /* 0x000000090000780c */ /* 0x000fe20000744270 */
[----:B------:R-:W-:Y:S01]  /*ce00*/  @P3 IMAD.MOV.U32 R120, RZ, RZ, R4 ;  /* 0x000000ffff783224 */ /* 0x000fe200078e0004 */
[----:B------:R-:W-:Y:S01]  /*ce10*/  BSSY B1, `(.L_x_417) ;  /* 0x0000009000017945 */ /* 0x000fe20003800000 */
[----:B------:R-:W-:-:S04]  /*ce20*/  FMUL R121, R121, R16 ;  /* 0x0000001079797220 */ /* 0x000fc80000400000 */
[----:B------:R-:W-:-:S05]  /*ce30*/  FFMA R121, R124, R2, R121 ;  /* 0x000000027c797223 */ /* 0x000fca0000000079 */
[----:B------:R-:W-:-:S04]  /*ce40*/  F2FP.BF16.F32.PACK_AB R121, RZ, R121 ;  /* 0x00000079ff79723e */ /* 0x000fc800000010ff */
[----:B------:R-:W-:Y:S01]  /*ce50*/  PRMT R122, R121, 0x7610, R122 ;  /* 0x00007610797a7816 */ /* 0x000fe2000000007a */
[----:B------:R-:W-:-:S05]  /*ce60*/  @P3 IMAD.MOV.U32 R121, RZ, RZ, R5 ;  /* 0x000000ffff793224 */ /* 0x000fca00078e0005 */
[----:B------:R0:W-:Y:S01]  /*ce70*/  @P3 STG.E.U16 desc[UR36][R120.64+0x10], R122 ;  /* 0x0000107a78003986 */ /* 0x0001e2000c101524 */
[----:B------:R-:W-:Y:S05]  /*ce80*/  @!P2 BRA `(.L_x_418) ;  /* 0x000000000004a947 */ /* 0x000fea0003800000 */
[----:B------:R0:W5:Y:S02]  /*ce90*/  LDG.E.LTC128B.U16 R222, desc[UR36][R10.64+0x12] ;  /* 0x000012240ade7981 */ /* 0x000164000c1e1520 */
.L_x_418:
[----:B------:R-:W-:Y:S05]  /*cea0*/  BSYNC B1 ;  /* 0x0000000000017941 */ /* 0x000fea0003800000 */
.L_x_417:
[----:B0----5:R-:W-:Y:S01]  /*ceb0*/  IMAD.U32 R121, R222, 0x10000, RZ ;  /* 0x00010000de797824 */ /* 0x021fe200078e00ff */
[----:B------:R-:W-:Y:S01]  /*cec0*/  ISETP.GT.AND P3, PT, R0, 0x8, P1 ;  /* 0x000000080000780c */ /* 0x000fe20000f64270 */
[----:B------:R-:W-:Y:S02]  /*ced0*/  BSSY B1, `(.L_x_419) ;  /* 0x0000007000017945 */ /* 0x000fe40003800000 */
[----:B------:R-:W-:-:S04]  /*cee0*/  FMUL R120, R121, R16 ;  /* 0x0000001079787220 */ /* 0x000fc80000400000 */
[----:B------:R-:W-:-:S05]  /*cef0*/  FFMA R120, R125, R2, R120 ;  /* 0x000000027d787223 */ /* 0x000fca0000000078 */
[----:B------:R-:W-:-:S05]  /*cf00*/  F2FP.BF16.F32.PACK_AB R120, RZ, R120 ;  /* 0x00000078ff78723e */ /* 0x000fca00000010ff */
[----:B------:R0:W-:Y:S01]  /*cf10*/  @P2 STG.E.U16 desc[UR36][R4.64+0x12], R120 ;  /* 0x0000127804002986 */ /* 0x0001e2000c101524 */
[----:B------:R-:W-:Y:S05]  /*cf20*/  @!P3 BRA `(.L_x_420) ;  /* 0x000000000004b947 */ /* 0x000fea0003800000 */
[----:B------:R0:W5:Y:S02]  /*cf30*/  LDG.E.LTC128B.U16 R222, desc[UR36][R6.64+0x10] ;  /* 0x0000102406de7981 */ /* 0x000164000c1e1520 */
.L_x_420:
[----:B------:R-:W-:Y:S05]  /*cf40*/  BSYNC B1 ;  /* 0x0000000000017941 */ /* 0x000fea0003800000 */
.L_x_419:
[----:B-----5:R-:W-:Y:S01]  /*cf50*/  IMAD.U32 R121, R222, 0x10000, RZ ;  /* 0x00010000de797824 */ /* 0x020fe200078e00ff */
        /* <DEDUP_REMOVED lines=8> */
.L_x_422:
[----:B------:R-:W-:Y:S05]  /*cfe0*/  BSYNC B1 ;  /* 0x0000000000017941 */ /* 0x000fea0003800000 */
.L_x_421:
        /* <DEDUP_REMOVED lines=9> */
.L_x_424:
[----:B------:R-:W-:Y:S05]  /*d080*/  BSYNC B1 ;  /* 0x0000000000017941 */ /* 0x000fea0003800000 */
.L_x_423:
[----:B-----5:R-:W-:Y:S01]  /*d090*/  IMAD.U32 R121, R222, 0x10000, RZ ;  /* 0x00010000de797824 */ /* 0x020fe200078e00ff */
[----:B------:R-:W-:Y:S01]  /*d0a0*/  ISETP.GT.AND P2, PT, R0, 0x11, P0 ;  /* 0x000000110000780c */ /* 0x000fe20000744270 */
[----:B0-----:R-:W-:Y:S01]  /*d0b0*/  @P3 IMAD.MOV.U32 R120, RZ, RZ, R4 ;  /* 0x000000ffff783224 */ /* 0x001fe200078e0004 */
        /* <DEDUP_REMOVED lines=9> */
.L_x_426:
[----:B------:R-:W-:Y:S05]  /*d150*/  BSYNC B1 ;  /* 0x0000000000017941 */ /* 0x000fea0003800000 */
.L_x_425:
        /* <DEDUP_REMOVED lines=9> */
.L_x_428:
[----:B------:R-:W-:Y:S05]  /*d1f0*/  BSYNC B1 ;  /* 0x0000000000017941 */ /* 0x000fea0003800000 */
.L_x_427:
        /* <DEDUP_REMOVED lines=9> */
.L_x_430:
[----:B------:R-:W-:Y:S05]  /*d290*/  BSYNC B1 ;  /* 0x0000000000017941 */ /* 0x000fea0003800000 */
.L_x_429:
        /* <DEDUP_REMOVED lines=9> */
.L_x_432:
[----:B------:R-:W-:Y:S05]  /*d330*/  BSYNC B1 ;  /* 0x0000000000017941 */ /* 0x000fea0003800000 */
.L_x_431:
        /* <DEDUP_REMOVED lines=12> */
.L_x_434:
[----:B------:R-:W-:Y:S05]  /*d400*/  BSYNC B1 ;  /* 0x0000000000017941 */ /* 0x000fea0003800000 */
.L_x_433:
        /* <DEDUP_REMOVED lines=9> */
.L_x_436:
[----:B------:R-:W-:Y:S05]  /*d4a0*/  BSYNC B1 ;  /* 0x0000000000017941 */ /* 0x000fea0003800000 */
.L_x_435:
        /* <DEDUP_REMOVED lines=9> */
.L_x_438:
[----:B------:R-:W-:Y:S05]  /*d540*/  BSYNC B1 ;  /* 0x0000000000017941 */ /* 0x000fea0003800000 */
.L_x_437:
        /* <DEDUP_REMOVED lines=9> */
.L_x_440:
[----:B------:R-:W-:Y:S05]  /*d5e0*/  BSYNC B1 ;  /* 0x0000000000017941 */ /* 0x000fea0003800000 */
.L_x_439:
        /* <DEDUP_REMOVED lines=12> */
.L_x_442:
[----:B------:R-:W-:Y:S05]  /*d6b0*/  BSYNC B1 ;  /* 0x0000000000017941 */ /* 0x000fea0003800000 */
.L_x_441:
        /* <DEDUP_REMOVED lines=9> */
.L_x_444:
[----:B------:R-:W-:Y:S05]  /*d750*/  BSYNC B1 ;  /* 0x0000000000017941 */ /* 0x000fea0003800000 */
.L_x_443:
        /* <DEDUP_REMOVED lines=9> */
.L_x_446:
[----:B------:R-:W-:Y:S05]  /*d7f0*/  BSYNC B1 ;  /* 0x0000000000017941 */ /* 0x000fea0003800000 */
.L_x_445:
        /* <DEDUP_REMOVED lines=9> */
.L_x_448:
[----:B------:R-:W-:Y:S05]  /*d890*/  BSYNC B1 ;  /* 0x0000000000017941 */ /* 0x000fea0003800000 */
.L_x_447:
        /* <DEDUP_REMOVED lines=12> */
.L_x_450:
[----:B------:R-:W-:Y:S05]  /*d960*/  BSYNC B1 ;  /* 0x0000000000017941 */ /* 0x000fea0003800000 */
.L_x_449:
        /* <DEDUP_REMOVED lines=9> */
.L_x_452:
[----:B------:R-:W-:Y:S05]  /*da00*/  BSYNC B1 ;  /* 0x0000000000017941 */ /* 0x000fea0003800000 */
.L_x_451:
        /* <DEDUP_REMOVED lines=9> */
.L_x_454:
[----:B------:R-:W-:Y:S05]  /*daa0*/  BSYNC B1 ;  /* 0x0000000000017941 */ /* 0x000fea0003800000 */
.L_x_453:
        /* <DEDUP_REMOVED lines=9> */
.L_x_456:
[----:B------:R-:W-:Y:S05]  /*db40*/  BSYNC B1 ;  /* 0x0000000000017941 */ /* 0x000fea0003800000 */
.L_x_455:
        /* <DEDUP_REMOVED lines=12> */
.L_x_458:
[----:B------:R-:W-:Y:S05]  /*dc10*/  BSYNC B1 ;  /* 0x0000000000017941 */ /* 0x000fea0003800000 */
.L_x_457:
        /* <DEDUP_REMOVED lines=9> */
.L_x_460:
[----:B------:R-:W-:Y:S05]  /*dcb0*/  BSYNC B1 ;  /* 0x0000000000017941 */ /* 0x000fea0003800000 */
.L_x_459:
        /* <DEDUP_REMOVED lines=9> */
.L_x_462:
[----:B------:R-:W-:Y:S05]  /*dd50*/  BSYNC B1 ;  /* 0x0000000000017941 */ /* 0x000fea0003800000 */
.L_x_461:
        /* <DEDUP_REMOVED lines=9> */
.L_x_464:
[----:B------:R-:W-:Y:S05]  /*ddf0*/  BSYNC B1 ;  /* 0x0000000000017941 */ /* 0x000fea0003800000 */
.L_x_463:
        /* <DEDUP_REMOVED lines=12> */
.L_x_466:
[----:B------:R-:W-:Y:S05]  /*dec0*/  BSYNC B1 ;  /* 0x0000000000017941 */ /* 0x000fea0003800000 */
.L_x_465:
[----:B0----5:R-:W-:Y:S01]  /*ded0*/  SHF.L.U32 R121, R222, 0x10, RZ ;  /* 0x00000010de797819 */ /* 0x021fe200000006ff */
[----:B------:R-:W-:Y:S01]  /*dee0*/  BSSY B1, `(.L_x_467) ;  /* 0x0000008000017945 */ /* 0x000fe20003800000 */
[----:B------:R-:W-:-:S03]  /*def0*/  ISETP.GT.AND P3, PT, R0, 0x38, P1 ;  /* 0x000000380000780c */ /* 0x000fc60000f64270 */
[----:B------:R-:W-:-:S04]  /*df00*/  FMUL R120, R121, R16 ;  /* 0x0000001079787220 */ /* 0x000fc80000400000 */
[----:B------:R-:W-:-:S05]  /*df10*/  FFMA R120, R149, R2, R120 ;  /* 0x0000000295787223 */ /* 0x000fca0000000078 */
[----:B------:R-:W-:-:S05]  /*df20*/  F2FP.BF16.F32.PACK_AB R120, RZ, R120 ;  /* 0x00000078ff78723e */ /* 0x000fca00000010ff */
[----:B------:R0:W-:Y:S01]  /*df30*/  @P2 STG.E.U16 desc[UR36][R4.64+0x72], R120 ;  /* 0x0000727804002986 */ /* 0x0001e2000c101524 */
[----:B------:R-:W-:Y:S05]  /*df40*/  @!P3 BRA `(.L_x_468) ;  /* 0x000000000004b947 */ /* 0x000fea0003800000 */
[----:B------:R0:W5:Y:S02]  /*df50*/  LDG.E.LTC128B.U16 R222, desc[UR36][R6.64+0x70] ;  /* 0x0000702406de7981 */ /* 0x000164000c1e1520 */
.L_x_468:
[----:B------:R-:W-:Y:S05]  /*df60*/  BSYNC B1 ;  /* 0x0000000000017941 */ /* 0x000fea0003800000 */
.L_x_467:
        /* <DEDUP_REMOVED lines=9> */
.L_x_470:
[----:B------:R-:W-:Y:S05]  /*e000*/  BSYNC B1 ;  /* 0x0000000000017941 */ /* 0x000fea0003800000 */
.L_x_469:
        /* <DEDUP_REMOVED lines=9> */
.L_x_472:
[----:B------:R-:W-:Y:S05]  /*e0a0*/  BSYNC B1 ;  /* 0x0000000000017941 */ /* 0x000fea0003800000 */
.L_x_471:
        /* <DEDUP_REMOVED lines=12> */
.L_x_474:
[----:B------:R-:W-:Y:S05]  /*e170*/  BSYNC B1 ;  /* 0x0000000000017941 */ /* 0x000fea0003800000 */
.L_x_473:
        /* <DEDUP_REMOVED lines=9> */
.L_x_476:
[----:B------:R-:W-:Y:S05]  /*e210*/  BSYNC B1 ;  /* 0x0000000000017941 */ /* 0x000fea0003800000 */
.L_x_475:
        /* <DEDUP_REMOVED lines=9> */
.L_x_478:
[----:B------:R-:W-:Y:S05]  /*e2b0*/  BSYNC B1 ;  /* 0x0000000000017941 */ /* 0x000fea0003800000 */
.L_x_477:
        /* <DEDUP_REMOVED lines=9> */
.L_x_480:
[----:B------:R-:W-:Y:S05]  /*e350*/  BSYNC B1 ;  /* 0x0000000000017941 */ /* 0x000fea0003800000 */
.L_x_479:
        /* <DEDUP_REMOVED lines=12> */
.L_x_482:
[----:B------:R-:W-:Y:S05]  /*e420*/  BSYNC B1 ;  /* 0x0000000000017941 */ /* 0x000fea0003800000 */
.L_x_481:
        /* <DEDUP_REMOVED lines=9> */
.L_x_484:
[----:B------:R-:W-:Y:S05]  /*e4c0*/  BSYNC B1 ;  /* 0x0000000000017941 */ /* 0x000fea0003800000 */
.L_x_483:
        /* <DEDUP_REMOVED lines=9> */
.L_x_486:
[----:B------:R-:W-:Y:S05]  /*e560*/  BSYNC B1 ;  /* 0x0000000000017941 */ /* 0x000fea0003800000 */
.L_x_485:
        /* <DEDUP_REMOVED lines=9> */
.L_x_488:
[----:B------:R-:W-:Y:S05]  /*e600*/  BSYNC B1 ;  /* 0x0000000000017941 */ /* 0x000fea0003800000 */
.L_x_487:
        /* <DEDUP_REMOVED lines=12> */
.L_x_490:
[----:B------:R-:W-:Y:S05]  /*e6d0*/  BSYNC B1 ;  /* 0x0000000000017941 */ /* 0x000fea0003800000 */
.L_x_489:
        /* <DEDUP_REMOVED lines=9> */
.L_x_492:
[----:B------:R-:W-:Y:S05]  /*e770*/  BSYNC B1 ;  /* 0x0000000000017941 */ /* 0x000fea0003800000 */
.L_x_491:
        /* <DEDUP_REMOVED lines=9> */
.L_x_494:
[----:B------:R-:W-:Y:S05]  /*e810*/  BSYNC B1 ;  /* 0x0000000000017941 */ /* 0x000fea0003800000 */
.L_x_493:
        /* <DEDUP_REMOVED lines=9> */
.L_x_496:
[----:B------:R-:W-:Y:S05]  /*e8b0*/  BSYNC B1 ;  /* 0x0000000000017941 */ /* 0x000fea0003800000 */
.L_x_495:
        /* <DEDUP_REMOVED lines=12> */
.L_x_498:
[----:B------:R-:W-:Y:S05]  /*e980*/  BSYNC B1 ;  /* 0x0000000000017941 */ /* 0x000fea0003800000 */
.L_x_497:
        /* <DEDUP_REMOVED lines=9> */
.L_x_500:
[----:B------:R-:W-:Y:S05]  /*ea20*/  BSYNC B1 ;  /* 0x0000000000017941 */ /* 0x000fea0003800000 */
.L_x_499:
        /* <DEDUP_REMOVED lines=9> */
.L_x_502:
[----:B------:R-:W-:Y:S05]  /*eac0*/  BSYNC B1 ;  /* 0x0000000000017941 */ /* 0x000fea0003800000 */
.L_x_501:
        /* <DEDUP_REMOVED lines=9> */
.L_x_504:
[----:B------:R-:W-:Y:S05]  /*eb60*/  BSYNC B1 ;  /* 0x0000000000017941 */ /* 0x000fea0003800000 */
.L_x_503:
        /* <DEDUP_REMOVED lines=12> */
.L_x_506:
[----:B------:R-:W-:Y:S05]  /*ec30*/  BSYNC B1 ;  /* 0x0000000000017941 */ /* 0x000fea0003800000 */
.L_x_505:
        /* <DEDUP_REMOVED lines=9> */
.L_x_508:
[----:B------:R-:W-:Y:S05]  /*ecd0*/  BSYNC B1 ;  /* 0x0000000000017941 */ /* 0x000fea0003800000 */
.L_x_507:
        /* <DEDUP_REMOVED lines=9> */
.L_x_510:
[----:B------:R-:W-:Y:S05]  /*ed70*/  BSYNC B1 ;  /* 0x0000000000017941 */ /* 0x000fea0003800000 */
.L_x_509:
        /* <DEDUP_REMOVED lines=9> */
.L_x_512:
[----:B------:R-:W-:Y:S05]  /*ee10*/  BSYNC B1 ;  /* 0x0000000000017941 */ /* 0x000fea0003800000 */
.L_x_511:
        /* <DEDUP_REMOVED lines=12> */
.L_x_514:
[----:B------:R-:W-:Y:S05]  /*eee0*/  BSYNC B1 ;  /* 0x0000000000017941 */ /* 0x000fea0003800000 */
.L_x_513:
        /* <DEDUP_REMOVED lines=9> */
.L_x_516:
[----:B------:R-:W-:Y:S05]  /*ef80*/  BSYNC B1 ;  /* 0x0000000000017941 */ /* 0x000fea0003800000 */
.L_x_515:
        /* <DEDUP_REMOVED lines=9> */
.L_x_518:
[----:B------:R-:W-:Y:S05]  /*f020*/  BSYNC B1 ;  /* 0x0000000000017941 */ /* 0x000fea0003800000 */
.L_x_517:
        /* <DEDUP_REMOVED lines=9> */
.L_x_520:
[----:B------:R-:W-:Y:S05]  /*f0c0*/  BSYNC B1 ;  /* 0x0000000000017941 */ /* 0x000fea0003800000 */
.L_x_519:
        /* <DEDUP_REMOVED lines=12> */
.L_x_522:
[----:B------:R-:W-:Y:S05]  /*f190*/  BSYNC B1 ;  /* 0x0000000000017941 */ /* 0x000fea0003800000 */
.L_x_521:
        /* <DEDUP_REMOVED lines=9> */
.L_x_524:
[----:B------:R-:W-:Y:S05]  /*f230*/  BSYNC B1 ;  /* 0x0000000000017941 */ /* 0x000fea0003800000 */
.L_x_523:
        /* <DEDUP_REMOVED lines=9> */
.L_x_526:
[----:B------:R-:W-:Y:S05]  /*f2d0*/  BSYNC B1 ;  /* 0x0000000000017941 */ /* 0x000fea0003800000 */
.L_x_525:
        /* <DEDUP_REMOVED lines=9> */
.L_x_528:
[----:B------:R-:W-:Y:S05]  /*f370*/  BSYNC B1 ;  /* 0x0000000000017941 */ /* 0x000fea0003800000 */
.L_x_527:
[----:B-----5:R-:W-:Y:S01]  /*f380*/  SHF.L.U32 R121, R222, 0x10, RZ ;  /* 0x00000010de797819 */ /* 0x020fe200000006ff */
[----:B0-----:R-:W-:Y:S01]  /*f390*/  @P3 IMAD.MOV.U32 R120, RZ, RZ, R4 ;  /* 0x000000ffff783224 */ /* 0x001fe200078e0004 */
[----:B------:R-:W-:Y:S01]  /*f3a0*/  ISETP.GT.AND P2, PT, R0, 0x79, P0 ;  /* 0x000000790000780c */ /* 0x000fe20000744270 */
[----:B------:R-:W-:Y:S02]  /*f3b0*/  BSSY B1, `(.L_x_529) ;  /* 0x0000009000017945 */ /* 0x000fe40003800000 */
        /* <DEDUP_REMOVED lines=8> */
.L_x_530:
[----:B------:R-:W-:Y:S05]  /*f440*/  BSYNC B1 ;  /* 0x0000000000017941 */ /* 0x000fea0003800000 */
.L_x_529:
        /* <DEDUP_REMOVED lines=9> */
.L_x_532:
[----:B------:R-:W-:Y:S05]  /*f4e0*/  BSYNC B1 ;  /* 0x0000000000017941 */ /* 0x000fea0003800000 */
.L_x_531:
        /* <DEDUP_REMOVED lines=9> */
.L_x_534:
[----:B------:R-:W-:Y:S05]  /*f580*/  BSYNC B1 ;  /* 0x0000000000017941 */ /* 0x000fea0003800000 */
.L_x_533:
        /* <DEDUP_REMOVED lines=9> */
.L_x_536:
[----:B------:R-:W-:Y:S05]  /*f620*/  BSYNC B1 ;  /* 0x0000000000017941 */ /* 0x000fea0003800000 */
.L_x_535:
        /* <DEDUP_REMOVED lines=12> */
.L_x_538:
[----:B------:R-:W-:Y:S05]  /*f6f0*/  BSYNC B1 ;  /* 0x0000000000017941 */ /* 0x000fea0003800000 */
.L_x_537:
        /* <DEDUP_REMOVED lines=9> */
.L_x_540:
[----:B------:R-:W-:Y:S05]  /*f790*/  BSYNC B1 ;  /* 0x0000000000017941 */ /* 0x000fea0003800000 */
.L_x_539:
        /* <DEDUP_REMOVED lines=9> */
.L_x_542:
[----:B------:R-:W-:Y:S05]  /*f830*/  BSYNC B1 ;  /* 0x0000000000017941 */ /* 0x000fea0003800000 */
.L_x_541:
        /* <DEDUP_REMOVED lines=9> */
.L_x_544:
[----:B------:R-:W-:Y:S05]  /*f8d0*/  BSYNC B1 ;  /* 0x0000000000017941 */ /* 0x000fea0003800000 */
.L_x_543:
        /* <DEDUP_REMOVED lines=12> */
.L_x_546:
[----:B------:R-:W-:Y:S05]  /*f9a0*/  BSYNC B1 ;  /* 0x0000000000017941 */ /* 0x000fea0003800000 */
.L_x_545:
        /* <DEDUP_REMOVED lines=9> */
.L_x_548:
[----:B------:R-:W-:Y:S05]  /*fa40*/  BSYNC B1 ;  /* 0x0000000000017941 */ /* 0x000fea0003800000 */
.L_x_547:
        /* <DEDUP_REMOVED lines=9> */
.L_x_550:
[----:B------:R-:W-:Y:S05]  /*fae0*/  BSYNC B1 ;  /* 0x0000000000017941 */ /* 0x000fea0003800000 */
.L_x_549:
        /* <DEDUP_REMOVED lines=9> */
.L_x_552:
[----:B------:R-:W-:Y:S05]  /*fb80*/  BSYNC B1 ;  /* 0x0000000000017941 */ /* 0x000fea0003800000 */
.L_x_551:
        /* <DEDUP_REMOVED lines=12> */
.L_x_554:
[----:B------:R-:W-:Y:S05]  /*fc50*/  BSYNC B1 ;  /* 0x0000000000017941 */ /* 0x000fea0003800000 */
.L_x_553:
        /* <DEDUP_REMOVED lines=9> */
.L_x_556:
[----:B------:R-:W-:Y:S05]  /*fcf0*/  BSYNC B1 ;  /* 0x0000000000017941 */ /* 0x000fea0003800000 */
.L_x_555:
        /* <DEDUP_REMOVED lines=9> */
.L_x_558:
[----:B------:R-:W-:Y:S05]  /*fd90*/  BSYNC B1 ;  /* 0x0000000000017941 */ /* 0x000fea0003800000 */
.L_x_557:
        /* <DEDUP_REMOVED lines=9> */
.L_x_560:
[----:B------:R-:W-:Y:S05]  /*fe30*/  BSYNC B1 ;  /* 0x0000000000017941 */ /* 0x000fea0003800000 */
.L_x_559:
        /* <DEDUP_REMOVED lines=12> */
.L_x_562:
[----:B------:R-:W-:Y:S05]  /*ff00*/  BSYNC B1 ;  /* 0x0000000000017941 */ /* 0x000fea0003800000 */
.L_x_561:
        /* <DEDUP_REMOVED lines=9> */
.L_x_564:
[----:B------:R-:W-:Y:S05]  /*ffa0*/  BSYNC B1 ;  /* 0x0000000000017941 */ /* 0x000fea0003800000 */
.L_x_563:
        /* <DEDUP_REMOVED lines=9> */
.L_x_566:
[----:B------:R-:W-:Y:S05]  /*10040*/  BSYNC B1 ;  /* 0x0000000000017941 */ /* 0x000fea0003800000 */
.L_x_565:
        /* <DEDUP_REMOVED lines=9> */
.L_x_568:
[----:B------:R-:W-:Y:S05]  /*100e0*/  BSYNC B1 ;  /* 0x0000000000017941 */ /* 0x000fea0003800000 */
.L_x_567:
        /* <DEDUP_REMOVED lines=12> */
.L_x_570:
[----:B------:R-:W-:Y:S05]  /*101b0*/  BSYNC B1 ;  /* 0x0000000000017941 */ /* 0x000fea0003800000 */
.L_x_569:
        /* <DEDUP_REMOVED lines=9> */
.L_x_572:
[----:B------:R-:W-:Y:S05]  /*10250*/  BSYNC B1 ;  /* 0x0000000000017941 */ /* 0x000fea0003800000 */
.L_x_571:
        /* <DEDUP_REMOVED lines=9> */
.L_x_574:
[----:B------:R-:W-:Y:S05]  /*102f0*/  BSYNC B1 ;  /* 0x0000000000017941 */ /* 0x000fea0003800000 */
.L_x_573:
        /* <DEDUP_REMOVED lines=9> */
.L_x_576:
[----:B------:R-:W-:Y:S05]  /*10390*/  BSYNC B1 ;  /* 0x0000000000017941 */ /* 0x000fea0003800000 */
.L_x_575:
        /* <DEDUP_REMOVED lines=12> */
.L_x_578:
[----:B------:R-:W-:Y:S05]  /*10460*/  BSYNC B1 ;  /* 0x0000000000017941 */ /* 0x000fea0003800000 */
.L_x_577:
        /* <DEDUP_REMOVED lines=9> */
.L_x_580:
[----:B------:R-:W-:Y:S05]  /*10500*/  BSYNC B1 ;  /* 0x0000000000017941 */ /* 0x000fea0003800000 */
.L_x_579:
        /* <DEDUP_REMOVED lines=9> */
.L_x_582:
[----:B------:R-:W-:Y:S05]  /*105a0*/  BSYNC B1 ;  /* 0x0000000000017941 */ /* 0x000fea0003800000 */
.L_x_581:
        /* <DEDUP_REMOVED lines=9> */
.L_x_584:
[----:B------:R-:W-:Y:S05]  /*10640*/  BSYNC B1 ;  /* 0x0000000000017941 */ /* 0x000fea0003800000 */
.L_x_583:
        /* <DEDUP_REMOVED lines=12> */
.L_x_586:
[----:B------:R-:W-:Y:S05]  /*10710*/  BSYNC B1 ;  /* 0x0000000000017941 */ /* 0x000fea0003800000 */
.L_x_585:
        /* <DEDUP_REMOVED lines=9> */
.L_x_588:
[----:B------:R-:W-:Y:S05]  /*107b0*/  BSYNC B1 ;  /* 0x0000000000017941 */ /* 0x000fea0003800000 */
.L_x_587:
        /* <DEDUP_REMOVED lines=9> */
.L_x_590:
[----:B------:R-:W-:Y:S05]  /*10850*/  BSYNC B1 ;  /* 0x0000000000017941 */ /* 0x000fea0003800000 */
.L_x_589:
        /* <DEDUP_REMOVED lines=9> */
.L_x_592:
[----:B------:R-:W-:Y:S05]  /*108f0*/  BSYNC B1 ;  /* 0x0000000000017941 */ /* 0x000fea0003800000 */
.L_x_591:
        /* <DEDUP_REMOVED lines=12> */
.L_x_594:
[----:B------:R-:W-:Y:S05]  /*109c0*/  BSYNC B1 ;  /* 0x0000000000017941 */ /* 0x000fea0003800000 */
.L_x_593:
[----:B01--45:R-:W-:Y:S01]  /*109d0*/  IMAD.U32 R11, R222, 0x10000, RZ ;  /* 0x00010000de0b7824 */ /* 0x033fe200078e00ff */
        /* <DEDUP_REMOVED lines=8> */
.L_x_596:
[----:B------:R-:W-:Y:S05]  /*10a60*/  BSYNC B1 ;  /* 0x0000000000017941 */ /* 0x000fea0003800000 */
.L_x_595:
[----:B0----5:R-:W-:Y:S01]  /*10a70*/  IMAD.U32 R5, R222, 0x10000, RZ ;  /* 0x00010000de057824 */ /* 0x021fe200078e00ff */
[----:B------:R-:W-:Y:S01]  /*10a80*/  ISETP.GT.AND P1, PT, R0, 0xb9, P1 ;  /* 0x000000b90000780c */ /* 0x000fe20000f24270 */
[----:B------:R-:W-:Y:S01]  /*10a90*/  BSSY B1, `(.L_x_597) ;  /* 0x0000009000017945 */ /* 0x000fe20003800000 */
[----:B------:R-:W-:Y:S01]  /*10aa0*/  IADD3 R17, P0, R17, 0x180, RZ ;  /* 0x0000018011117810 */ /* 0x000fe20007f1e0ff */
[----:B------:R-:W-:-:S04]  /*10ab0*/  FMUL R5, R5, R16 ;  /* 0x0000001005057220 */ /* 0x000fc80000400000 */
[----:B------:R-:W-:Y:S01]  /*10ac0*/  FFMA R5, R214, R2, R5 ;  /* 0x00000002d6057223 */ /* 0x000fe20000000005 */
[----:B------:R-:W-:-:S04]  /*10ad0*/  IMAD.X R11, RZ, RZ, UR7, P0 ;  /* 0x00000007ff0b7e24 */ /* 0x000fc800080e06ff */
[----:B------:R-:W-:-:S05]  /*10ae0*/  F2FP.BF16.F32.PACK_AB R5, RZ, R5 ;  /* 0x00000005ff05723e */ /* 0x000fca00000010ff */
[----:B------:R0:W-:Y:S01]  /*10af0*/  @P2 STG.E.U16 desc[UR36][R12.64+0x170], R5 ;  /* 0x000170050c002986 */ /* 0x0001e2000c101524 */
[----:B------:R-:W-:Y:S05]  /*10b00*/  @!P1 BRA `(.L_x_598) ;  /* 0x0000000000049947 */ /* 0x000fea0003800000 */
[----:B------:R4:W5:Y:S02]  /*10b10*/  LDG.E.LTC128B.U16 R222, desc[UR36][R6.64+0x172] ;  /* 0x0001722406de7981 */ /* 0x000964000c1e1520 */
.L_x_598:
[----:B------:R-:W-:Y:S05]  /*10b20*/  BSYNC B1 ;  /* 0x0000000000017941 */ /* 0x000fea0003800000 */
.L_x_597:
[----:B0----5:R-:W-:Y:S01]  /*10b30*/  IMAD.U32 R5, R222, 0x10000, RZ ;  /* 0x00010000de057824 */ /* 0x021fe200078e00ff */
[----:B------:R-:W-:Y:S01]  /*10b40*/  ISETP.GT.AND P0, PT, R3, 0x180, PT ;  /* 0x000001800300780c */ /* 0x000fe20003f04270 */
[----:B------:R-:W-:Y:S02]  /*10b50*/  IMAD R4, R11, R20, RZ ;  /* 0x000000140b047224 */ /* 0x000fe400078e02ff */
[----:B-1-34-:R-:W-:Y:S01]  /*10b60*/  FMUL R6, R5, R16 ;  /* 0x0000001005067220 */ /* 0x01afe20000400000 */
[----:B------:R-:W-:Y:S01]  /*10b70*/  ISETP.GT.AND P4, PT, R0, RZ, P0 ;  /* 0x000000ff0000720c */ /* 0x000fe20000784270 */
[C---:B------:R-:W-:Y:S02]  /*10b80*/  IMAD R21, R17.reuse, R21, R4 ;  /* 0x0000001511157224 */ /* 0x040fe400078e0204 */
[----:B------:R-:W-:-:S04]  /*10b90*/  IMAD.WIDE.U32 R4, R17, R20, R216 ;  /* 0x0000001411047225 */ /* 0x000fc800078e00d8 */
[----:B------:R-:W-:Y:S01]  /*10ba0*/  FFMA R215, R215, R2, R6 ;  /* 0x00000002d7d77223 */ /* 0x000fe20000000006 */
[----:B------:R-:W-:Y:S01]  /*10bb0*/  IMAD.IADD R5, R5, 0x1, R21 ;  /* 0x0000000105057824 */ /* 0x000fe200078e0215 */
[----:B------:R-:W-:-:S03]  /*10bc0*/  LEA R6, P2, R4, R18, 0x1 ;  /* 0x0000001204067211 */ /* 0x000fc600078408ff */
[----:B------:R-:W-:Y:S02]  /*10bd0*/  F2FP.BF16.F32.PACK_AB R215, RZ, R215 ;  /* 0x000000d7ffd7723e */ /* 0x000fe400000010ff */
[----:B------:R-:W-:-:S03]  /*10be0*/  LEA.HI.X R7, R4, R19, R5, 0x1, P2 ;  /* 0x0000001304077211 */ /* 0x000fc600010f0c05 */
[----:B------:R0:W-:Y:S04]  /*10bf0*/  @P1 STG.E.U16 desc[UR36][R14.64+0x172], R215 ;  /* 0x000172d70e001986 */ /* 0x0001e8000c101524 */
[----:B------:R1:W3:Y:S01]  /*10c00*/  @P4 LDG.E.LTC128B.U16 R222, desc[UR36][R6.64] ;  /* 0x0000002406de4981 */ /* 0x0002e2000c1e1520 */
[----:B------:R-:W-:Y:S01]  /*10c10*/  IMAD.WIDE.U32 R4, R17, R20, R22 ;  /* 0x0000001411047225 */ /* 0x000fe200078e0016 */
[----:B------:R-:W-:Y:S01]  /*10c20*/  UIMAD UR4, UR9, 0x300, URZ ;  /* 0x00000300090478a4 */ /* 0x000fe2000f8e023f */
[----:B------:R-:W-:Y:S01]  /*10c30*/  ISETP.GT.AND P3, PT, R0, 0x1, P0 ;  /* 0x000000010000780c */ /* 0x000fe20000764270 */
[----:B------:R-:W-:Y:S01]  /*10c40*/  BSSY B1, `(.L_x_599) ;  /* 0x0000013000017945 */ /* 0x000fe20003800000 */
[----:B------:R-:W-:Y:S02]  /*10c50*/  IMAD.IADD R5, R21, 0x1, R5 ;  /* 0x0000000115057824 */ /* 0x000fe400078e0205 */
[----:B------:R-:W-:-:S02]  /*10c60*/  IMAD.U32 R121, RZ, RZ, UR8 ;  /* 0x00000008ff797e24 */ /* 0x000fc4000f8e00ff */
[----:B------:R-:W-:-:S04]  /*10c70*/  IMAD.WIDE.U32 R10, R218, UR43, R4 ;  /* 0x0000002bda0a7c25 */ /* 0x000fc8000f8e0004 */
[----:B------:R-:W-:Y:S01]  /*10c80*/  IMAD.MOV.U32 R4, RZ, RZ, R8 ;  /* 0x000000ffff047224 */ /* 0x000fe200078e0008 */
[----:B-1----:R-:W-:Y:S01]  /*10c90*/  LEA R6, P1, R10, R18, 0x1 ;  /* 0x000000120a067211 */ /* 0x002fe200078208ff */
[----:B------:R-:W-:Y:S02]  /*10ca0*/  IMAD.MOV.U32 R5, RZ, RZ, R9 ;  /* 0x000000ffff057224 */ /* 0x000fe400078e0009 */
[----:B------:R-:W-:Y:S02]  /*10cb0*/  IMAD.IADD R7, R219, 0x1, R11 ;  /* 0x00000001db077824 */ /* 0x000fe400078e020b */
[----:B------:R-:W-:-:S03]  /*10cc0*/  IMAD.WIDE.U32 R4, R121, 0x300, R4 ;  /* 0x0000030079047825 */ /* 0x000fc600078e0004 */
[----:B------:R-:W-:Y:S01]  /*10cd0*/  LEA.HI.X R7, R10, R19, R7, 0x1, P1 ;  /* 0x000000130a077211 */ /* 0x000fe200008f0c07 */
[----:B------:R-:W-:Y:S02]  /*10ce0*/  VIADD R9, R5, UR4 ;  /* 0x0000000405097c36 */ /* 0x000fe40008000000 */
[----:B------:R-:W-:Y:S02]  /*10cf0*/  @P4 IMAD.MOV.U32 R8, RZ, RZ, R4 ;  /* 0x000000ffff084224 */ /* 0x000fe400078e0004 */
[----:B---3--:R-:W-:-:S04]  /*10d00*/  IMAD.U32 R13, R222, 0x10000, RZ ;  /* 0x00010000de0d7824 */ /* 0x008fc800078e00ff */
[----:B------:R-:W-:-:S04]  /*10d10*/  FMUL R13, R13, R16 ;  /* 0x000000100d0d7220 */ /* 0x000fc80000400000 */
[----:B------:R-:W-:-:S05]  /*10d20*/  FFMA R13, R24, R2, R13 ;  /* 0x00000002180d7223 */ /* 0x000fca000000000d */
[----:B------:R-:W-:-:S05]  /*10d30*/  F2FP.BF16.F32.PACK_AB R13, RZ, R13 ;  /* 0x0000000dff0d723e */ /* 0x000fca00000010ff */
[----:B------:R0:W-:Y:S01]  /*10d40*/  @P4 STG.E.U16 desc[UR36][R8.64], R13 ;  /* 0x0000000d08004986 */ /* 0x0001e2000c101524 */
[----:B------:R-:W-:Y:S05]  /*10d50*/  @!P3 BRA `(.L_x_600) ;  /* 0x000000000004b947 */ /* 0x000fea0003800000 */
[----:B------:R1:W5:Y:S02]  /*10d60*/  LDG.E.LTC128B.U16 R222, desc[UR36][R6.64+0x2] ;  /* 0x0000022406de7981 */ /* 0x000364000c1e1520 */
.L_x_600:
[----:B------:R-:W-:Y:S05]  /*10d70*/  BSYNC B1 ;  /* 0x0000000000017941 */ /* 0x000fea0003800000 */
.L_x_599:
[----:B-----5:R-:W-:Y:S01]  /*10d80*/  IMAD.U32 R11, R222, 0x10000, RZ ;  /* 0x00010000de0b7824 */ /* 0x020fe200078e00ff */
[----:B------:R-:W-:Y:S01]  /*10d90*/  ISETP.GT.AND P1, PT, R3, 0x188, PT ;  /* 0x000001880300780c */ /* 0x000fe20003f24270 */
[----:B0-2---:R-:W-:Y:S01]  /*10da0*/  @P3 IMAD.MOV.U32 R14, RZ, RZ, R4 ;  /* 0x000000ffff0e3224 */ /* 0x005fe200078e0004 */
[----:B------:R-:W-:Y:S01]  /*10db0*/  BSSY B1, `(.L_x_601) ;  /* 0x0000011000017945 */ /* 0x000fe20003800000 */
[----:B------:R-:W-:Y:S01]  /*10dc0*/  FMUL R10, R11, R16 ;  /* 0x000000100b0a7220 */ /* 0x000fe20000400000 */
[----:B------:R-:W-:Y:S01]  /*10dd0*/  @P3 IMAD.MOV.U32 R15, RZ, RZ, R9 ;  /* 0x000000ffff0f3224 */ /* 0x000fe200078e0009 */
[----:B------:R-:W-:Y:S01]  /*10de0*/  ISETP.GT.AND P2, PT, R0, RZ, P1 ;  /* 0x000000ff0000720c */ /* 0x000fe20000f44270 */
[----:B------:R-:W-:-:S04]  /*10df0*/  IMAD.WIDE.U32 R12, R17, R20, R226 ;  /* 0x00000014110c7225 */ /* 0x000fc800078e00e2 */
[----:B------:R-:W-:Y:S01]  /*10e00*/  FFMA R10, R25, R2, R10 ;  /* 0x00000002190a7223 */ /* 0x000fe2000000000a */
[----:B------:R-:W-:Y:S01]  /*10e10*/  IMAD.IADD R21, R21, 0x1, R13 ;  /* 0x0000000115157824 */ /* 0x000fe200078e020d */
[----:B------:R-:W-:-:S03]  /*10e20*/  IADD3 R220, P4, R220, R12, RZ ;  /* 0x0000000cdcdc7210 */ /* 0x000fc60007f9e0ff */
[----:B------:R-:W-:Y:S02]  /*10e30*/  F2FP.BF16.F32.PACK_AB R3, RZ, R10 ;  /* 0x0000000aff03723e */ /* 0x000fe400000010ff */
[----:B------:R-:W-:Y:S01]  /*10e40*/  IADD3 R12, P5, R22, R12, RZ ;  /* 0x0000000c160c7210 */ /* 0x000fe20007fbe0ff */
[----:B------:R-:W-:Y:S01]  /*10e50*/  IMAD.X R216, R21, 0x1, R217, P4 ;  /* 0x0000000115d87824 */ /* 0x000fe200020e06d9 */
[C---:B------:R-:W-:Y:S01]  /*10e60*/  LEA R10, P4, R220.reuse, R18, 0x1 ;  /* 0x00000012dc0a7211 */ /* 0x040fe200078808ff */
[----:B------:R0:W-:Y:S02]  /*10e70*/  @P3 STG.E.U16 desc[UR36][R14.64+0x2], R3 ;  /* 0x000002030e003986 */ /* 0x0001e4000c101524 */
[----:B------:R-:W-:Y:S01]  /*10e80*/  IMAD.X R13, R23, 0x1, R21, P5 ;  /* 0x00000001170d7824 */ /* 0x000fe200028e0615 */
[----:B------:R-:W-:Y:S01]  /*10e90*/  LEA.HI.X R11, R220, R19, R216, 0x1, P4 ;  /* 0x00000013dc0b7211 */ /* 0x000fe200020f0cd8 */
[----:B------:R-:W-:Y:S08]  /*10ea0*/  @!P2 BRA `(.L_x_602) ;  /* 0x000000000004a947 */ /* 0x000ff00003800000 */
[----:B------:R2:W5:Y:S02]  /*10eb0*/  LDG.E.LTC128B.U16 R222, desc[UR36][R10.64] ;  /* 0x000000240ade7981 */ /* 0x000564000c1e1520 */
.L_x_602:
[----:B------:R-:W-:Y:S05]  /*10ec0*/  BSYNC B1 ;  /* 0x0000000000017941 */ /* 0x000fea0003800000 */
.L_x_601:
[----:B0----5:R-:W-:Y:S01]  /*10ed0*/  IMAD.U32 R3, R222, 0x10000, RZ ;  /* 0x00010000de037824 */ /* 0x021fe200078e00ff */
[----:B--2---:R-:W-:Y:S01]  /*10ee0*/  IADD3 R10, P3, R229, R4, RZ ;  /* 0x00000004e50a7210 */ /* 0x004fe20007f7e0ff */
[----:B------:R-:W-:Y:S01]  /*10ef0*/  IMAD.WIDE.U32 R12, R218, UR43, R12 ;  /* 0x0000002bda0c7c25 */ /* 0x000fe2000f8e000c */
[----:B------:R-:W-:Y:S03]  /*10f00*/  BSSY B1, `(.L_x_603) ;  /* 0x000000c000017945 */ /* 0x000fe60003800000 */
[----:B------:R-:W-:Y:S01]  /*10f10*/  FMUL R3, R3, R16 ;  /* 0x0000001003037220 */ /* 0x000fe20000400000 */
[----:B------:R-:W-:Y:S01]  /*10f20*/  IMAD.X R11, R9, 0x1, R228, P3 ;  /* 0x00000001090b7824 */ /* 0x000fe200018e06e4 */
[----:B------:R-:W-:Y:S02]  /*10f30*/  LEA R18, P4, R12, R18, 0x1 ;  /* 0x000000120c127211 */ /* 0x000fe400078808ff */
[----:B------:R-:W-:Y:S01]  /*10f40*/  FFMA R3, R26, R2, R3 ;  /* 0x000000021a037223 */ /* 0x000fe20000000003 */
[----:B------:R-:W-:-:S04]  /*10f50*/  IMAD.IADD R219, R219, 0x1, R13 ;  /* 0x00000001dbdb7824 */ /* 0x000fc800078e020d */
[----:B------:R-:W-:Y:S02]  /*10f60*/  F2FP.BF16.F32.PACK_AB R3, RZ, R3 ;  /* 0x00000003ff03723e */ /* 0x000fe400000010ff */
[----:B------:R-:W-:Y:S02]  /*10f70*/  LEA.HI.X R19, R12, R19, R219, 0x1, P4 ;  /* 0x000000130c137211 */ /* 0x000fe400020f0cdb */
[----:B------:R-:W-:Y:S01]  /*10f80*/  ISETP.GT.AND P4, PT, R0, 0x1, P1 ;  /* 0x000000010000780c */ /* 0x000fe20000f84270 */
[----:B------:R0:W-:-:S12]  /*10f90*/  @P2 STG.E.U16 desc[UR36][R10.64], R3 ;  /* 0x000000030a002986 */ /* 0x0001d8000c101524 */
[----:B0-----:R-:W-:Y:S05]  /*10fa0*/  @!P4 BRA `(.L_x_604) ;  /* 0x000000000004c947 */ /* 0x001fea0003800000 */
[----:B------:R0:W5:Y:S02]  /*10fb0*/  LDG.E.LTC128B.U16 R222, desc[UR36][R18.64+0x2] ;  /* 0x0000022412de7981 */ /* 0x000164000c1e1520 */
.L_x_604:
[----:B------:R-:W-:Y:S05]  /*10fc0*/  BSYNC B1 ;  /* 0x0000000000017941 */ /* 0x000fea0003800000 */
.L_x_603:
        /* <DEDUP_REMOVED lines=9> */
.L_x_606:
[----:B------:R-:W-:Y:S05]  /*11060*/  BSYNC B1 ;  /* 0x0000000000017941 */ /* 0x000fea0003800000 */
.L_x_605:
[----:B-----5:R-:W-:Y:S01]  /*11070*/  IMAD.U32 R3, R222, 0x10000, RZ ;  /* 0x00010000de037824 */ /* 0x020fe200078e00ff */
[----:B------:R-:W-:Y:S01]  /*11080*/  ISETP.GT.AND P3, PT, R0, 0x9, P0 ;  /* 0x000000090000780c */ /* 0x000fe20000764270 */
[----:B--2---:R-:W-:Y:S01]  /*11090*/  @P2 IMAD.MOV.U32 R12, RZ, RZ, R4 ;  /* 0x000000ffff0c2224 */ /* 0x004fe200078e0004 */
[----:B------:R-:W-:Y:S01]  /*110a0*/  BSSY B1, `(.L_x_607) ;  /* 0x0000008000017945 */ /* 0x000fe20003800000 */
[----:B------:R-:W-:Y:S01]  /*110b0*/  FMUL R3, R3, R16 ;  /* 0x0000001003037220 */ /* 0x000fe20000400000 */
[----:B------:R-:W-:-:S03]  /*110c0*/  @P2 IMAD.MOV.U32 R13, RZ, RZ, R9 ;  /* 0x000000ffff0d2224 */ /* 0x000fc600078e0009 */
[----:B------:R-:W-:-:S05]  /*110d0*/  FFMA R3, R28, R2, R3 ;  /* 0x000000021c037223 */ /* 0x000fca0000000003 */
[----:B------:R-:W-:-:S05]  /*110e0*/  F2FP.BF16.F32.PACK_AB R3, RZ, R3 ;  /* 0x00000003ff03723e */ /* 0x000fca00000010ff */
[----:B------:R2:W-:Y:S01]  /*110f0*/  @P2 STG.E.U16 desc[UR36][R12.64+0x10], R3 ;  /* 0x000010030c002986 */ /* 0x0005e2000c101524 */
[----:B------:R-:W-:Y:S05]  /*11100*/  @!P3 BRA `(.L_x_608) ;  /* 0x000000000004b947 */ /* 0x000fea0003800000 */
[----:B------:R4:W5:Y:S02]  /*11110*/  LDG.E.LTC128B.U16 R222, desc[UR36][R6.64+0x12] ;  /* 0x0000122406de7981 */ /* 0x000964000c1e1520 */
.L_x_608:
[----:B------:R-:W-:Y:S05]  /*11120*/  BSYNC B1 ;  /* 0x0000000000017941 */ /* 0x000fea0003800000 */
.L_x_607:
[----:B--2--5:R-:W-:Y:S01]  /*11130*/  IMAD.U32 R3, R222, 0x10000, RZ ;  /* 0x00010000de037824 */ /* 0x024fe200078e00ff */
        /* <DEDUP_REMOVED lines=11> */
.L_x_610:
[----:B------:R-:W-:Y:S05]  /*111f0*/  BSYNC B1 ;  /* 0x0000000000017941 */ /* 0x000fea0003800000 */
.L_x_609:
[----:B--2--5:R-:W-:Y:S01]  /*11200*/  IMAD.U32 R3, R222, 0x10000, RZ ;  /* 0x00010000de037824 */ /* 0x024fe200078e00ff */
        /* <DEDUP_REMOVED lines=8> */
.L_x_612:
[----:B------:R-:W-:Y:S05]  /*11290*/  BSYNC B1 ;  /* 0x0000000000017941 */ /* 0x000fea0003800000 */
.L_x_611:
        /* <DEDUP_REMOVED lines=9> */
.L_x_614:
[----:B------:R-:W-:Y:S05]  /*11330*/  BSYNC B1 ;  /* 0x0000000000017941 */ /* 0x000fea0003800000 */
.L_x_613:
        /* <DEDUP_REMOVED lines=11> */
.L_x_616:
[----:B------:R-:W-:Y:S05]  /*113f0*/  BSYNC B1 ;  /* 0x0000000000017941 */ /* 0x000fea0003800000 */
.L_x_615:
        /* <DEDUP_REMOVED lines=12> */
.L_x_618:
[----:B------:R-:W-:Y:S05]  /*114c0*/  BSYNC B1 ;  /* 0x0000000000017941 */ /* 0x000fea0003800000 */
.L_x_617:
        /* <DEDUP_REMOVED lines=9> */
.L_x_620:
[----:B------:R-:W-:Y:S05]  /*11560*/  BSYNC B1 ;  /* 0x0000000000017941 */ /* 0x000fea0003800000 */
.L_x_619:
[----:B--2--5:R-:W-:Y:S01]  /*11570*/  SHF.L.U32 R3, R222, 0x10, RZ ;  /* 0x00000010de037819 */ /* 0x024fe200000006ff */
        /* <DEDUP_REMOVED lines=8> */
.L_x_622:
[----:B------:R-:W-:Y:S05]  /*11600*/  BSYNC B1 ;  /* 0x0000000000017941 */ /* 0x000fea0003800000 */
.L_x_621:
        /* <DEDUP_REMOVED lines=11> */
.L_x_624:
[----:B------:R-:W-:Y:S05]  /*116c0*/  BSYNC B1 ;  /* 0x0000000000017941 */ /* 0x000fea0003800000 */
.L_x_623:
        /* <DEDUP_REMOVED lines=12> */
.L_x_626:
[----:B------:R-:W-:Y:S05]  /*11790*/  BSYNC B1 ;  /* 0x0000000000017941 */ /* 0x000fea0003800000 */
.L_x_625:
        /* <DEDUP_REMOVED lines=9> */
.L_x_628:
[----:B------:R-:W-:Y:S05]  /*11830*/  BSYNC B1 ;  /* 0x0000000000017941 */ /* 0x000fea0003800000 */
.L_x_627:
        /* <DEDUP_REMOVED lines=9> */
.L_x_630:
[----:B------:R-:W-:Y:S05]  /*118d0*/  BSYNC B1 ;  /* 0x0000000000017941 */ /* 0x000fea0003800000 */
.L_x_629:
        /* <DEDUP_REMOVED lines=11> */
.L_x_632:
[----:B------:R-:W-:Y:S05]  /*11990*/  BSYNC B1 ;  /* 0x0000000000017941 */ /* 0x000fea0003800000 */
.L_x_631:
        /* <DEDUP_REMOVED lines=12> */
.L_x_634:
[----:B------:R-:W-:Y:S05]  /*11a60*/  BSYNC B1 ;  /* 0x0000000000017941 */ /* 0x000fea0003800000 */
.L_x_633:
        /* <DEDUP_REMOVED lines=9> */
.L_x_636:
[----:B------:R-:W-:Y:S05]  /*11b00*/  BSYNC B1 ;  /* 0x0000000000017941 */ /* 0x000fea0003800000 */
.L_x_635:
        /* <DEDUP_REMOVED lines=9> */
.L_x_638:
[----:B------:R-:W-:Y:S05]  /*11ba0*/  BSYNC B1 ;  /* 0x0000000000017941 */ /* 0x000fea0003800000 */
.L_x_637:
        /* <DEDUP_REMOVED lines=11> */
.L_x_640:
[----:B------:R-:W-:Y:S05]  /*11c60*/  BSYNC B1 ;  /* 0x0000000000017941 */ /* 0x000fea0003800000 */
.L_x_639:
        /* <DEDUP_REMOVED lines=12> */
.L_x_642:
[----:B------:R-:W-:Y:S05]  /*11d30*/  BSYNC B1 ;  /* 0x0000000000017941 */ /* 0x000fea0003800000 */
.L_x_641:
        /* <DEDUP_REMOVED lines=9> */
.L_x_644:
[----:B------:R-:W-:Y:S05]  /*11dd0*/  BSYNC B1 ;  /* 0x0000000000017941 */ /* 0x000fea0003800000 */
.L_x_643:
        /* <DEDUP_REMOVED lines=9> */
.L_x_646:
[----:B------:R-:W-:Y:S05]  /*11e70*/  BSYNC B1 ;  /* 0x0000000000017941 */ /* 0x000fea0003800000 */
.L_x_645:
        /* <DEDUP_REMOVED lines=11> */
.L_x_648:
[----:B------:R-:W-:Y:S05]  /*11f30*/  BSYNC B1 ;  /* 0x0000000000017941 */ /* 0x000fea0003800000 */
.L_x_647:
        /* <DEDUP_REMOVED lines=12> */
.L_x_650:
[----:B------:R-:W-:Y:S05]  /*12000*/  BSYNC B1 ;  /* 0x0000000000017941 */ /* 0x000fea0003800000 */
.L_x_649:
        /* <DEDUP_REMOVED lines=9> */
.L_x_652:
[----:B------:R-:W-:Y:S05]  /*120a0*/  BSYNC B1 ;  /* 0x0000000000017941 */ /* 0x000fea0003800000 */
.L_x_651:
        /* <DEDUP_REMOVED lines=9> */
.L_x_654:
[----:B------:R-:W-:Y:S05]  /*12140*/  BSYNC B1 ;  /* 0x0000000000017941 */ /* 0x000fea0003800000 */
.L_x_653:
        /* <DEDUP_REMOVED lines=11> */
.L_x_656:
[----:B------:R-:W-:Y:S05]  /*12200*/  BSYNC B1 ;  /* 0x0000000000017941 */ /* 0x000fea0003800000 */
.L_x_655:
        /* <DEDUP_REMOVED lines=12> */
.L_x_658:
[----:B------:R-:W-:Y:S05]  /*122d0*/  BSYNC B1 ;  /* 0x0000000000017941 */ /* 0x000fea0003800000 */
.L_x_657:
        /* <DEDUP_REMOVED lines=9> */
.L_x_660:
[----:B------:R-:W-:Y:S05]  /*12370*/  BSYNC B1 ;  /* 0x0000000000017941 */ /* 0x000fea0003800000 */
.L_x_659:
        /* <DEDUP_REMOVED lines=9> */
.L_x_662:
[----:B------:R-:W-:Y:S05]  /*12410*/  BSYNC B1 ;  /* 0x0000000000017941 */ /* 0x000fea0003800000 */
.L_x_661:
        /* <DEDUP_REMOVED lines=11> */
.L_x_664:
[----:B------:R-:W-:Y:S05]  /*124d0*/  BSYNC B1 ;  /* 0x0000000000017941 */ /* 0x000fea0003800000 */
.L_x_663:
[----:B--2--5:R-:W-:Y:S01]  /*124e0*/  SHF.L.U32 R3, R222, 0x10, RZ ;  /* 0x00000010de037819 */ /* 0x024fe200000006ff */
[----:B------:R-:W-:Y:S01]  /*124f0*/  @P3 IMAD.MOV.U32 R13, RZ, RZ, R9 ;  /* 0x000000ffff0d3224 */ /* 0x000fe200078e0009 */
        /* <DEDUP_REMOVED lines=10> */
.L_x_666:
[----:B------:R-:W-:Y:S05]  /*125a0*/  BSYNC B1 ;  /* 0x0000000000017941 */ /* 0x000fea0003800000 */
.L_x_665:
        /* <DEDUP_REMOVED lines=9> */
.L_x_668:
[----:B------:R-:W-:Y:S05]  /*12640*/  BSYNC B1 ;  /* 0x0000000000017941 */ /* 0x000fea0003800000 */
.L_x_667:
        /* <DEDUP_REMOVED lines=9> */
.L_x_670:
[----:B------:R-:W-:Y:S05]  /*126e0*/  BSYNC B1 ;  /* 0x0000000000017941 */ /* 0x000fea0003800000 */
.L_x_669:
        /* <DEDUP_REMOVED lines=11> */
.L_x_672:
[----:B------:R-:W-:Y:S05]  /*127a0*/  BSYNC B1 ;  /* 0x0000000000017941 */ /* 0x000fea0003800000 */
.L_x_671:
        /* <DEDUP_REMOVED lines=12> */
.L_x_674:
[----:B------:R-:W-:Y:S05]  /*12870*/  BSYNC B1 ;  /* 0x0000000000017941 */ /* 0x000fea0003800000 */
.L_x_673:
        /* <DEDUP_REMOVED lines=9> */
.L_x_676:
[----:B------:R-:W-:Y:S05]  /*12910*/  BSYNC B1 ;  /* 0x0000000000017941 */ /* 0x000fea0003800000 */
.L_x_675:
        /* <DEDUP_REMOVED lines=9> */
.L_x_678:
[----:B------:R-:W-:Y:S05]  /*129b0*/  BSYNC B1 ;  /* 0x0000000000017941 */ /* 0x000fea0003800000 */
.L_x_677:
        /* <DEDUP_REMOVED lines=11> */
.L_x_680:
[----:B------:R-:W-:Y:S05]  /*12a70*/  BSYNC B1 ;  /* 0x0000000000017941 */ /* 0x000fea0003800000 */
.L_x_679:
        /* <DEDUP_REMOVED lines=12> */
.L_x_682:
[----:B------:R-:W-:Y:S05]  /*12b40*/  BSYNC B1 ;  /* 0x0000000000017941 */ /* 0x000fea0003800000 */
.L_x_681:
        /* <DEDUP_REMOVED lines=9> */
.L_x_684:
[----:B------:R-:W-:Y:S05]  /*12be0*/  BSYNC B1 ;  /* 0x0000000000017941 */ /* 0x000fea0003800000 */
.L_x_683:
        /* <DEDUP_REMOVED lines=9> */
.L_x_686:
[----:B------:R-:W-:Y:S05]  /*12c80*/  BSYNC B1 ;  /* 0x0000000000017941 */ /* 0x000fea0003800000 */
.L_x_685:
        /* <DEDUP_REMOVED lines=11> */
.L_x_688:
[----:B------:R-:W-:Y:S05]  /*12d40*/  BSYNC B1 ;  /* 0x0000000000017941 */ /* 0x000fea0003800000 */
.L_x_687:
        /* <DEDUP_REMOVED lines=12> */
.L_x_690:
[----:B------:R-:W-:Y:S05]  /*12e10*/  BSYNC B1 ;  /* 0x0000000000017941 */ /* 0x000fea0003800000 */
.L_x_689:
        /* <DEDUP_REMOVED lines=9> */
.L_x_692:
[----:B------:R-:W-:Y:S05]  /*12eb0*/  BSYNC B1 ;  /* 0x0000000000017941 */ /* 0x000fea0003800000 */
.L_x_691:
        /* <DEDUP_REMOVED lines=9> */
.L_x_694:
[----:B------:R-:W-:Y:S05]  /*12f50*/  BSYNC B1 ;  /* 0x0000000000017941 */ /* 0x000fea0003800000 */
.L_x_693:
        /* <DEDUP_REMOVED lines=11> */
.L_x_696:
[----:B------:R-:W-:Y:S05]  /*13010*/  BSYNC B1 ;  /* 0x0000000000017941 */ /* 0x000fea0003800000 */
.L_x_695:
        /* <DEDUP_REMOVED lines=12> */
.L_x_698:
[----:B------:R-:W-:Y:S05]  /*130e0*/  BSYNC B1 ;  /* 0x0000000000017941 */ /* 0x000fea0003800000 */
.L_x_697:
        /* <DEDUP_REMOVED lines=9> */
.L_x_700:
[----:B------:R-:W-:Y:S05]  /*13180*/  BSYNC B1 ;  /* 0x0000000000017941 */ /* 0x000fea0003800000 */
.L_x_699:
        /* <DEDUP_REMOVED lines=9> */
.L_x_702:
[----:B------:R-:W-:Y:S05]  /*13220*/  BSYNC B1 ;  /* 0x0000000000017941 */ /* 0x000fea0003800000 */
.L_x_701:
        /* <DEDUP_REMOVED lines=11> */
.L_x_704:
[----:B------:R-:W-:Y:S05]  /*132e0*/  BSYNC B1 ;  /* 0x0000000000017941 */ /* 0x000fea0003800000 */
.L_x_703:
        /* <DEDUP_REMOVED lines=12> */
.L_x_706:
[----:B------:R-:W-:Y:S05]  /*133b0*/  BSYNC B1 ;  /* 0x0000000000017941 */ /* 0x000fea0003800000 */
.L_x_705:
        /* <DEDUP_REMOVED lines=9> */
.L_x_708:
[----:B------:R-:W-:Y:S05]  /*13450*/  BSYNC B1 ;  /* 0x0000000000017941 */ /* 0x000fea0003800000 */
.L_x_707:
        /* <DEDUP_REMOVED lines=9> */
.L_x_710:
[----:B------:R-:W-:Y:S05]  /*134f0*/  BSYNC B1 ;  /* 0x0000000000017941 */ /* 0x000fea0003800000 */
.L_x_709:
        /* <DEDUP_REMOVED lines=11> */
.L_x_712:
[----:B------:R-:W-:Y:S05]  /*135b0*/  BSYNC B1 ;  /* 0x0000000000017941 */ /* 0x000fea0003800000 */
.L_x_711:
        /* <DEDUP_REMOVED lines=12> */
.L_x_714:
[----:B------:R-:W-:Y:S05]  /*13680*/  BSYNC B1 ;  /* 0x0000000000017941 */ /* 0x000fea0003800000 */
.L_x_713:
        /* <DEDUP_REMOVED lines=9> */
.L_x_716:
[----:B------:R-:W-:Y:S05]  /*13720*/  BSYNC B1 ;  /* 0x0000000000017941 */ /* 0x000fea0003800000 */
.L_x_715:
        /* <DEDUP_REMOVED lines=9> */
.L_x_718:
[----:B------:R-:W-:Y:S05]  /*137c0*/  BSYNC B1 ;  /* 0x0000000000017941 */ /* 0x000fea0003800000 */
.L_x_717:
        /* <DEDUP_REMOVED lines=11> */
.L_x_720:
[----:B------:R-:W-:Y:S05]  /*13880*/  BSYNC B1 ;  /* 0x0000000000017941 */ /* 0x000fea0003800000 */
.L_x_719:
        /* <DEDUP_REMOVED lines=12> */
.L_x_722:
[----:B------:R-:W-:Y:S05]  /*13950*/  BSYNC B1 ;  /* 0x0000000000017941 */ /* 0x000fea0003800000 */
.L_x_721:
        /* <DEDUP_REMOVED lines=9> */
.L_x_724:
[----:B------:R-:W-:Y:S05]  /*139f0*/  BSYNC B1 ;  /* 0x0000000000017941 */ /* 0x000fea0003800000 */
.L_x_723:
        /* <DEDUP_REMOVED lines=9> */
.L_x_726:
[----:B------:R-:W-:Y:S05]  /*13a90*/  BSYNC B1 ;  /* 0x0000000000017941 */ /* 0x000fea0003800000 */
.L_x_725:
        /* <DEDUP_REMOVED lines=11> */
.L_x_728:
[----:B------:R-:W-:Y:S05]  /*13b50*/  BSYNC B1 ;  /* 0x0000000000017941 */ /* 0x000fea0003800000 */
.L_x_727:
        /* <DEDUP_REMOVED lines=12> */
.L_x_730:
[----:B------:R-:W-:Y:S05]  /*13c20*/  BSYNC B1 ;  /* 0x0000000000017941 */ /* 0x000fea0003800000 */
.L_x_729:
        /* <DEDUP_REMOVED lines=9> */
.L_x_732:
[----:B------:R-:W-:Y:S05]  /*13cc0*/  BSYNC B1 ;  /* 0x0000000000017941 */ /* 0x000fea0003800000 */
.L_x_731:
        /* <DEDUP_REMOVED lines=9> */
.L_x_734:
[----:B------:R-:W-:Y:S05]  /*13d60*/  BSYNC B1 ;  /* 0x0000000000017941 */ /* 0x000fea0003800000 */
.L_x_733:
        /* <DEDUP_REMOVED lines=11> */
.L_x_736:
[----:B------:R-:W-:Y:S05]  /*13e20*/  BSYNC B1 ;  /* 0x0000000000017941 */ /* 0x000fea0003800000 */
.L_x_735:
        /* <DEDUP_REMOVED lines=12> */
.L_x_738:
[----:B------:R-:W-:Y:S05]  /*13ef0*/  BSYNC B1 ;  /* 0x0000000000017941 */ /* 0x000fea0003800000 */
.L_x_737:
        /* <DEDUP_REMOVED lines=9> */
.L_x_740:
[----:B------:R-:W-:Y:S05]  /*13f90*/  BSYNC B1 ;  /* 0x0000000000017941 */ /* 0x000fea0003800000 */
.L_x_739:
        /* <DEDUP_REMOVED lines=9> */
.L_x_742:
[----:B------:R-:W-:Y:S05]  /*14030*/  BSYNC B1 ;  /* 0x0000000000017941 */ /* 0x000fea0003800000 */
.L_x_741:
        /* <DEDUP_REMOVED lines=11> */
.L_x_744:
[----:B------:R-:W-:Y:S05]  /*140f0*/  BSYNC B1 ;  /* 0x0000000000017941 */ /* 0x000fea0003800000 */
.L_x_743:
        /* <DEDUP_REMOVED lines=12> */
.L_x_746:
[----:B------:R-:W-:Y:S05]  /*141c0*/  BSYNC B1 ;  /* 0x0000000000017941 */ /* 0x000fea0003800000 */
.L_x_745:
        /* <DEDUP_REMOVED lines=9> */
.L_x_748:
[----:B------:R-:W-:Y:S05]  /*14260*/  BSYNC B1 ;  /* 0x0000000000017941 */ /* 0x000fea0003800000 */
.L_x_747:
        /* <DEDUP_REMOVED lines=9> */
.L_x_750:
[----:B------:R-:W-:Y:S05]  /*14300*/  BSYNC B1 ;  /* 0x0000000000017941 */ /* 0x000fea0003800000 */
.L_x_749:
        /* <DEDUP_REMOVED lines=11> */
.L_x_752:
[----:B------:R-:W-:Y:S05]  /*143c0*/  BSYNC B1 ;  /* 0x0000000000017941 */ /* 0x000fea0003800000 */
.L_x_751:
        /* <DEDUP_REMOVED lines=12> */
.L_x_754:
[----:B------:R-:W-:Y:S05]  /*14490*/  BSYNC B1 ;  /* 0x0000000000017941 */ /* 0x000fea0003800000 */
.L_x_753:
        /* <DEDUP_REMOVED lines=9> */
.L_x_756:
[----:B------:R-:W-:Y:S05]  /*14530*/  BSYNC B1 ;  /* 0x0000000000017941 */ /* 0x000fea0003800000 */
.L_x_755:
        /* <DEDUP_REMOVED lines=9> */
.L_x_758:
[----:B------:R-:W-:Y:S05]  /*145d0*/  BSYNC B1 ;  /* 0x0000000000017941 */ /* 0x000fea0003800000 */
.L_x_757:
        /* <DEDUP_REMOVED lines=11> */
.L_x_760:
[----:B------:R-:W-:Y:S05]  /*14690*/  BSYNC B1 ;  /* 0x0000000000017941 */ /* 0x000fea0003800000 */
.L_x_759:
        /* <DEDUP_REMOVED lines=12> */
.L_x_762:
[----:B------:R-:W-:Y:S05]  /*14760*/  BSYNC B1 ;  /* 0x0000000000017941 */ /* 0x000fea0003800000 */
.L_x_761:
        /* <DEDUP_REMOVED lines=9> */
.L_x_764:
[----:B------:R-:W-:Y:S05]  /*14800*/  BSYNC B1 ;  /* 0x0000000000017941 */ /* 0x000fea0003800000 */
.L_x_763:
        /* <DEDUP_REMOVED lines=9> */
.L_x_766:
[----:B------:R-:W-:Y:S05]  /*148a0*/  BSYNC B1 ;  /* 0x0000000000017941 */ /* 0x000fea0003800000 */
.L_x_765:
        /* <DEDUP_REMOVED lines=11> */
.L_x_768:
[----:B------:R-:W-:Y:S05]  /*14960*/  BSYNC B1 ;  /* 0x0000000000017941 */ /* 0x000fea0003800000 */
.L_x_767:
        /* <DEDUP_REMOVED lines=12> */
.L_x_770:
[----:B------:R-:W-:Y:S05]  /*14a30*/  BSYNC B1 ;  /* 0x0000000000017941 */ /* 0x000fea0003800000 */
.L_x_769:
        /* <DEDUP_REMOVED lines=9> */
.L_x_772:
[----:B------:R-:W-:Y:S05]  /*14ad0*/  BSYNC B1 ;  /* 0x0000000000017941 */ /* 0x000fea0003800000 */
.L_x_771:
        /* <DEDUP_REMOVED lines=9> */
.L_x_774:
[----:B------:R-:W-:Y:S05]  /*14b70*/  BSYNC B1 ;  /* 0x0000000000017941 */ /* 0x000fea0003800000 */
.L_x_773:
        /* <DEDUP_REMOVED lines=11> */
.L_x_776:
[----:B------:R-:W-:Y:S05]  /*14c30*/  BSYNC B1 ;  /* 0x0000000000017941 */ /* 0x000fea0003800000 */
.L_x_775:
        /* <DEDUP_REMOVED lines=12> */
.L_x_778:
[----:B------:R-:W-:Y:S05]  /*14d00*/  BSYNC B1 ;  /* 0x0000000000017941 */ /* 0x000fea0003800000 */
.L_x_777:
        /* <DEDUP_REMOVED lines=9> */
.L_x_780:
[----:B------:R-:W-:Y:S05]  /*14da0*/  BSYNC B1 ;  /* 0x0000000000017941 */ /* 0x000fea0003800000 */
.L_x_779:
        /* <DEDUP_REMOVED lines=9> */
.L_x_782:
[----:B------:R-:W-:Y:S05]  /*14e40*/  BSYNC B1 ;  /* 0x0000000000017941 */ /* 0x000fea0003800000 */
.L_x_781:
        /* <DEDUP_REMOVED lines=11> */
.L_x_784:
[----:B------:R-:W-:Y:S05]  /*14f00*/  BSYNC B1 ;  /* 0x0000000000017941 */ /* 0x000fea0003800000 */
.L_x_783:
[----:B--2--5:R-:W-:Y:S01]  /*14f10*/  IMAD.U32 R3, R222, 0x10000, RZ ;  /* 0x00010000de037824 */ /* 0x024fe200078e00ff */
[----:B------:R-:W-:Y:S01]  /*14f20*/  ISETP.GT.AND P2, PT, R0, 0xb8, P1 ;  /* 0x000000b80000780c */ /* 0x000fe20000f44270 */
[----:B------:R-:W-:Y:S01]  /*14f30*/  @P0 IMAD.MOV.U32 R5, RZ, RZ, R9 ;  /* 0x000000ffff050224 */ /* 0x000fe200078e0009 */
[----:B------:R-:W-:Y:S01]  /*14f40*/  BSSY B1, `(.L_x_785) ;  /* 0x0000007000017945 */ /* 0x000fe20003800000 */
[----:B01-34-:R-:W-:-:S04]  /*14f50*/  FMUL R6, R3, R16 ;  /* 0x0000001003067220 */ /* 0x01bfc80000400000 */
[----:B------:R-:W-:-:S05]  /*14f60*/  FFMA R6, R117, R2, R6 ;  /* 0x0000000275067223 */ /* 0x000fca0000000006 */
[----:B------:R-:W-:-:S05]  /*14f70*/  F2FP.BF16.F32.PACK_AB R6, RZ, R6 ;  /* 0x00000006ff06723e */ /* 0x000fca00000010ff */
[----:B------:R0:W-:Y:S01]  /*14f80*/  @P0 STG.E.U16 desc[UR36][R4.64+0x172], R6 ;  /* 0x0001720604000986 */ /* 0x0001e2000c101524 */
[----:B------:R-:W-:Y:S05]  /*14f90*/  @!P2 BRA `(.L_x_786) ;  /* 0x000000000004a947 */ /* 0x000fea0003800000 */
[----:B------:R1:W5:Y:S02]  /*14fa0*/  LDG.E.LTC128B.U16 R222, desc[UR36][R18.64+0x170] ;  /* 0x0001702412de7981 */ /* 0x000364000c1e1520 */
.L_x_786:
[----:B------:R-:W-:Y:S05]  /*14fb0*/  BSYNC B1 ;  /* 0x0000000000017941 */ /* 0x000fea0003800000 */
.L_x_785:
[----:B-----5:R-:W-:Y:S01]  /*14fc0*/  IMAD.U32 R3, R222, 0x10000, RZ ;  /* 0x00010000de037824 */ /* 0x020fe200078e00ff */
[----:B------:R-:W-:Y:S01]  /*14fd0*/  ISETP.GT.AND P1, PT, R0, 0xb9, P1 ;  /* 0x000000b90000780c */ /* 0x000fe20000f24270 */
[----:B0-----:R-:W-:Y:S01]  /*14fe0*/  @P2 IMAD.MOV.U32 R4, RZ, RZ, R10 ;  /* 0x000000ffff042224 */ /* 0x001fe200078e000a */
        /* <DEDUP_REMOVED lines=8> */
.L_x_788:
[----:B------:R-:W-:Y:S05]  /*15070*/  BSYNC B1 ;  /* 0x0000000000017941 */ /* 0x000fea0003800000 */
.L_x_787:
[----:B------:R-:W-:Y:S05]  /*15080*/  @!P1 BRA `(.L_x_789) ;  /* 0x0000008000589947 */ /* 0x000fea0003800000 */
[----:B0----5:R-:W-:-:S04]  /*15090*/  IMAD.U32 R3, R222, 0x10000, RZ ;  /* 0x00010000de037824 */ /* 0x021fc800078e00ff */
[----:B------:R-:W-:-:S04]  /*150a0*/  FMUL R0, R3, R16 ;  /* 0x0000001003007220 */ /* 0x000fc80000400000 */
[----:B------:R-:W-:-:S05]  /*150b0*/  FFMA R0, R119, R2, R0 ;  /* 0x0000000277007223 */ /* 0x000fca0000000000 */
[----:B------:R-:W-:-:S05]  /*150c0*/  F2FP.BF16.F32.PACK_AB R0, RZ, R0 ;  /* 0x00000000ff00723e */ /* 0x000fca00000010ff */
[----:B------:R3:W-:Y:S01]  /*150d0*/  STG.E.U16 desc[UR36][R10.64+0x172], R0 ;  /* 0x000172000a007986 */ /* 0x0007e2000c101524 */
[----:B------:R-:W-:Y:S05]  /*150e0*/  BRA `(.L_x_789) ;  /* 0x0000008000407947 */ /* 0x000fea0003800000 */
.L_x_30:
[----:B------:R-:W2:Y:S01]  /*150f0*/  LDL.LU R5, [R1+0x184] ;  /* 0x0001840001057983 */ /* 0x000ea20000300800 */
[----:B------:R-:W-:-:S03]  /*15100*/  ULDC.64 UR4, c[0x0][0x5c0] ;  /* 0x0001700000047ab9 */ /* 0x000fc60000000a00 */
[----:B------:R-:W3:Y:S04]  /*15110*/  LDL.LU R4, [R1+0x180] ;  /* 0x0001800001047983 */ /* 0x000ee80000300800 */
[----:B------:R-:W4:Y:S04]  /*15120*/  LDL.LU R234, [R1+0x1ec] ;  /* 0x0001ec0001ea7983 */ /* 0x000f280000300800 */
        /* <DEDUP_REMOVED lines=30> */
[----:B------:R0:W-:Y:S04]  /*15310*/  STL [R1+0x504], R185 ;  /* 0x000504b901007387 */ /* 0x0001e80000100800 */
[----:B0-----:R-:W4:Y:S04]  /*15320*/  LDL.LU R185, [R1+0x1fc] ;  /* 0x0001fc0001b97983 */ /* 0x001f280000300800 */
        /* <DEDUP_REMOVED lines=123> */
[----:B0-----:R-:W4:Y:S01]  /*15ae0*/  LDL.LU R55, [R1+0x188] ;  /* 0x0001880001377983 */ /* 0x001f220000300800 */
[-C--:B---3--:R-:W-:Y:S01]  /*15af0*/  FMUL R8, R4, R2.reuse ;  /* 0x0000000204087220 */ /* 0x088fe20000400000 */
[----:B--2---:R-:W-:Y:S01]  /*15b00*/  FMUL R7, R5, R2 ;  /* 0x0000000205077220 */ /* 0x004fe20000400000 */
[----:B------:R-:W-:Y:S01]  /*15b10*/  LEA R4, P1, R6, UR4, 0x1 ;  /* 0x0000000406047c11 */ /* 0x000fe2000f8208ff */
[----:B------:R-:W-:Y:S01]  /*15b20*/  USHF.L.U64.HI UR4, UR8, 0x4, UR9 ;  /* 0x0000000408047899 */ /* 0x000fe20008010209 */
[----:B------:R-:W-:Y:S01]  /*15b30*/  ISETP.GT.AND P3, PT, R0, 0x1, P0 ;  /* 0x000000010000780c */ /* 0x000fe20000764270 */
[----:B------:R-:W-:Y:S01]  /*15b40*/  STL [R1+0x408], R56 ;  /* 0x0004083801007387 */ /* 0x000fe20000100800 */
[----:B------:R-:W-:Y:S01]  /*15b50*/  F2FP.BF16.F32.PACK_AB R8, RZ, R8 ;  /* 0x00000008ff08723e */ /* 0x000fe200000010ff */
[-C--:B----4-:R-:W-:Y:S01]  /*15b60*/  FMUL R234, R234, R2.reuse ;  /* 0x00000002eaea7220 */ /* 0x090fe20000400000 */
[----:B------:R-:W-:Y:S01]  /*15b70*/  F2FP.BF16.F32.PACK_AB R7, RZ, R7 ;  /* 0x00000007ff07723e */ /* 0x000fe200000010ff */
[----:B------:R-:W-:Y:S01]  /*15b80*/  STL [R1+0x404], R57 ;  /* 0x0004043901007387 */ /* 0x000fe20000100800 */
[----:B------:R-:W-:Y:S01]  /*15b90*/  LEA.HI.X R5, R6, UR5, R10, 0x1, P1 ;  /* 0x0000000506057c11 */ /* 0x000fe200088f0c0a */
[----:B------:R-:W-:Y:S01]  /*15ba0*/  USHF.L.U32 UR5, UR8, 0x4, URZ ;  /* 0x0000000408057899 */ /* 0x000fe2000800063f */
[----:B------:R-:W-:Y:S01]  /*15bb0*/  PRMT R6, R8, 0x7610, R6 ;  /* 0x0000761008067816 */ /* 0x000fe20000000006 */
[----:B------:R-:W-:Y:S01]  /*15bc0*/  STL [R1+0x400], R58 ;  /* 0x0004003a01007387 */ /* 0x000fe20000100800 */
[----:B------:R-:W-:Y:S01]  /*15bd0*/  ISETP.GT.AND P1, PT, R3, 0x8, PT ;  /* 0x000000080300780c */ /* 0x000fe20003f24270 */
[-C--:B------:R-:W-:Y:S01]  /*15be0*/  FMUL R233, R233, R2.reuse ;  /* 0x00000002e9e97220 */ /* 0x080fe20000400000 */
[----:B------:R-:W-:Y:S01]  /*15bf0*/  PRMT R9, R7, 0x7610, R9 ;  /* 0x0000761007097816 */ /* 0x000fe20000000009 */
[----:B------:R0:W-:Y:S01]  /*15c00*/  @P2 STG.E.U16 desc[UR36][R4.64], R6 ;  /* 0x0000000604002986 */ /* 0x0001e2000c101524 */
[----:B------:R-:W-:Y:S01]  /*15c10*/  ISETP.GT.AND P2, PT, R0, RZ, P1 ;  /* 0x000000ff0000720c */ /* 0x000fe20000f44270 */
[-C--:B------:R-:W-:Y:S01]  /*15c20*/  FMUL R232, R232, R2.reuse ;  /* 0x00000002e8e87220 */ /* 0x080fe20000400000 */
[C---:B------:R-:W-:Y:S01]  /*15c30*/  ISETP.GT.AND P4, PT, R0.reuse, 0x9, P0 ;  /* 0x000000090000780c */ /* 0x040fe20000784270 */
[----:B------:R1:W-:Y:S01]  /*15c40*/  @P3 STG.E.U16 desc[UR36][R4.64+0x2], R9 ;  /* 0x0000020904003986 */ /* 0x0003e2000c101524 */
[----:B------:R-:W-:Y:S01]  /*15c50*/  ISETP.GT.AND P5, PT, R0, 0x39, P0 ;  /* 0x000000390000780c */ /* 0x000fe200007a4270 */
[-C--:B------:R-:W-:Y:S01]  /*15c60*/  FMUL R217, R217, R2.reuse ;  /* 0x00000002d9d97220 */ /* 0x080fe20000400000 */
[-C--:B------:R-:W-:Y:S01]  /*15c70*/  FMUL R185, R185, R2.reuse ;  /* 0x00000002b9b97220 */ /* 0x080fe20000400000 */
[----:B------:R-:W-:Y:S01]  /*15c80*/  STL [R1+0x3fc], R59 ;  /* 0x0003fc3b01007387 */ /* 0x000fe20000100800 */
[----:B------:R-:W-:Y:S01]  /*15c90*/  FMUL R237, R30, R2 ;  /* 0x000000021eed7220 */ /* 0x000fe20000400000 */
[----:B------:R-:W-:Y:S01]  /*15ca0*/  F2FP.BF16.F32.PACK_AB R234, RZ, R234 ;  /* 0x000000eaffea723e */ /* 0x000fe200000010ff */
[-C--:B------:R-:W-:Y:S01]  /*15cb0*/  FMUL R236, R29, R2.reuse ;  /* 0x000000021dec7220 */ /* 0x080fe20000400000 */
[----:B0-----:R-:W-:Y:S01]  /*15cc0*/  IADD3 R6, P3, R4, UR5, RZ ;  /* 0x0000000504067c10 */ /* 0x001fe2000ff7e0ff */
[----:B------:R-:W-:Y:S01]  /*15cd0*/  STL [R1+0x3f8], R60 ;  /* 0x0003f83c01007387 */ /* 0x000fe20000100800 */
[----:B------:R-:W-:Y:S01]  /*15ce0*/  F2FP.BF16.F32.PACK_AB R233, RZ, R233 ;  /* 0x000000e9ffe9723e */ /* 0x000fe200000010ff */
[----:B------:R-:W-:Y:S01]  /*15cf0*/  FMUL R235, R235, R2 ;  /* 0x00000002ebeb7220 */ /* 0x000fe20000400000 */
[----:B------:R-:W-:Y:S01]  /*15d00*/  F2FP.BF16.F32.PACK_AB R232, RZ, R232 ;  /* 0x000000e8ffe8723e */ /* 0x000fe200000010ff */
[----:B------:R-:W-:Y:S01]  /*15d10*/  STL [R1+0x3f4], R61 ;  /* 0x0003f43d01007387 */ /* 0x000fe20000100800 */
[----:B------:R-:W-:Y:S01]  /*15d20*/  F2FP.BF16.F32.PACK_AB R217, RZ, R217 ;  /* 0x000000d9ffd9723e */ /* 0x000fe200000010ff */
[-C--:B------:R-:W-:Y:S01]  /*15d30*/  FMUL R29, R231, R2.reuse ;  /* 0x00000002e71d7220 */ /* 0x080fe20000400000 */
[-C--:B------:R-:W-:Y:S01]  /*15d40*/  FMUL R186, R186, R2.reuse ;  /* 0x00000002baba7220 */ /* 0x080fe20000400000 */
[----:B------:R-:W-:Y:S01]  /*15d50*/  STL [R1+0x3f0], R62 ;  /* 0x0003f03e01007387 */ /* 0x000fe20000100800 */
[-C--:B------:R-:W-:Y:S01]  /*15d60*/  FMUL R30, R230, R2.reuse ;  /* 0x00000002e61e7220 */ /* 0x080fe20000400000 */
        /* <DEDUP_REMOVED lines=44> */
[----:B------:R-:W-:-:S02]  /*16030*/  FMUL R28, R28, R2 ;  /* 0x000000021c1c7220 */ /* 0x000fc40000400000 */
[----:B------:R-:W-:Y:S04]  /*16040*/  STL [R1+0x3c0], R74 ;  /* 0x0003c04a01007387 */ /* 0x000fe80000100800 */
        /* <DEDUP_REMOVED lines=38> */
[----:B------:R-:W-:Y:S01]  /*162b0*/  STL [R1+0x324], R113 ;  /* 0x0003247101007387 */ /* 0x000fe20000100800 */
[-C--:B------:R-:W-:Y:S01]  /*162c0*/  FMUL R10, R51, R2.reuse ;  /* 0x00000002330a7220 */ /* 0x080fe20000400000 */
[----:B------:R-:W-:-:S02]  /*162d0*/  FMUL R8, R54, R2 ;  /* 0x0000000236087220 */ /* 0x000fc40000400000 */
[----:B------:R-:W-:Y:S01]  /*162e0*/  STL [R1+0x320], R114 ;  /* 0x0003207201007387 */ /* 0x000fe20000100800 */
[----:B------:R-:W-:Y:S02]  /*162f0*/  FMUL R7, R55, R2 ;  /* 0x0000000237077220 */ /* 0x000fe40000400000 */
[----:B------:R-:W-:Y:S01]  /*16300*/  F2FP.BF16.F32.PACK_AB R8, RZ, R8 ;  /* 0x00000008ff08723e */ /* 0x000fe200000010ff */
[----:B------:R-:W-:Y:S01]  /*16310*/  STL [R1+0x31c], R115 ;  /* 0x00031c7301007387 */ /* 0x000fe20000100800 */
[----:B------:R-:W-:Y:S01]  /*16320*/  F2FP.BF16.F32.PACK_AB R237, RZ, R237 ;  /* 0x000000edffed723e */ /* 0x000fe200000010ff */
[----:B------:R-:W-:Y:S01]  /*16330*/  FMUL R51, R12, R2 ;  /* 0x000000020c337220 */ /* 0x000fe20000400000 */
[----:B------:R-:W-:Y:S01]  /*16340*/  F2FP.BF16.F32.PACK_AB R7, RZ, R7 ;  /* 0x00000007ff07723e */ /* 0x000fe200000010ff */
[----:B------:R-:W-:Y:S03]  /*16350*/  STL [R1+0x318], R116 ;  /* 0x0003187401007387 */ /* 0x000fe60000100800 */
[----:B-1----:R-:W-:Y:S01]  /*16360*/  PRMT R9, R7, 0x7610, R9 ;  /* 0x0000761007097816 */ /* 0x002fe20000000009 */
[----:B------:R-:W-:Y:S01]  /*16370*/  STL [R1+0x314], R117 ;  /* 0x0003147501007387 */ /* 0x000fe20000100800 */
[----:B------:R-:W-:-:S02]  /*16380*/  IADD3.X R7, R5, UR4, RZ, P3, !PT ;  /* 0x0000000405077c10 */ /* 0x000fc40009ffe4ff */
[C---:B------:R-:W-:Y:S01]  /*16390*/  ISETP.GT.AND P3, PT, R0.reuse, 0x8, P0 ;  /* 0x000000080000780c */ /* 0x040fe20000764270 */
[----:B------:R-:W-:Y:S04]  /*163a0*/  STL [R1+0x310], R118 ;  /* 0x0003107601007387 */ /* 0x000fe80000100800 */
[----:B------:R0:W-:Y:S01]  /*163b0*/  @P2 STG.E.U16 desc[UR36][R6.64], R9 ;  /* 0x0000000906002986 */ /* 0x0001e2000c101524 */
[----:B------:R-:W-:-:S03]  /*163c0*/  ISETP.GT.AND P2, PT, R0, 0x1, P1 ;  /* 0x000000010000780c */ /* 0x000fc60000f44270 */
[----:B------:R-:W-:Y:S04]  /*163d0*/  STL [R1+0x30c], R119 ;  /* 0x00030c7701007387 */ /* 0x000fe80000100800 */
[----:B------:R-:W-:Y:S01]  /*163e0*/  STL [R1+0x308], R16 ;  /* 0x0003081001007387 */ /* 0x000fe20000100800 */
[----:B0-----:R-:W-:-:S05]  /*163f0*/  FMUL R9, R52, R2 ;  /* 0x0000000234097220 */ /* 0x001fca0000400000 */
[----:B------:R0:W-:Y:S01]  /*16400*/  @P2 STG.E.U16 desc[UR36][R6.64+0x2], R8 ;  /* 0x0000020806002986 */ /* 0x0001e2000c101524 */
[C---:B------:R-:W-:Y:S02]  /*16410*/  ISETP.GT.AND P2, PT, R0.reuse, 0x8, P1 ;  /* 0x000000080000780c */ /* 0x040fe40000f44270 */
[----:B------:R-:W-:Y:S01]  /*16420*/  F2FP.BF16.F32.PACK_AB R9, RZ, R9 ;  /* 0x00000009ff09723e */ /* 0x000fe200000010ff */
[----:B------:R-:W2:Y:S04]  /*16430*/  LDL.LU R52, [R1] ;  /* 0x0000000001347983 */ /* 0x000ea80000300800 */
[----:B------:R1:W-:Y:S01]  /*16440*/  @P4 STG.E.U16 desc[UR36][R4.64+0x12], R9 ;  /* 0x0000120904004986 */ /* 0x0003e2000c101524 */
[----:B------:R-:W-:Y:S01]  /*16450*/  ISETP.GT.AND P4, PT, R0, 0x11, P0 ;  /* 0x000000110000780c */ /* 0x000fe20000784270 */
[----:B0-----:R-:W-:-:S02]  /*16460*/  FMUL R8, R53, R2 ;  /* 0x0000000235087220 */ /* 0x001fc40000400000 */
[----:B------:R-:W3:Y:S03]  /*16470*/  LDL.LU R53, [R1+0x4] ;  /* 0x0000040001357983 */ /* 0x000ee60000300800 */
[----:B------:R-:W-:Y:S01]  /*16480*/  F2FP.BF16.F32.PACK_AB R8, RZ, R8 ;  /* 0x00000008ff08723e */ /* 0x000fe200000010ff */
[----:B------:R-:W4:Y:S01]  /*16490*/  LDL.LU R54, [R1+0x8] ;  /* 0x0000080001367983 */ /* 0x000f220000300800 */
[----:B-1----:R-:W-:Y:S02]  /*164a0*/  FMUL R9, R48, R2 ;  /* 0x0000000230097220 */ /* 0x002fe40000400000 */
[----:B------:R-:W-:Y:S01]  /*164b0*/  PRMT R11, R8, 0x7610, R11 ;  /* 0x00007610080b7816 */ /* 0x000fe2000000000b */
[----:B------:R-:W4:Y:S01]  /*164c0*/  LDL.LU R55, [R1+0xc] ;  /* 0x00000c0001377983 */ /* 0x000f220000300800 */
[----:B------:R-:W-:Y:S01]  /*164d0*/  F2FP.BF16.F32.PACK_AB R8, RZ, R10 ;  /* 0x0000000aff08723e */ /* 0x000fe200000010ff */
[-C--:B------:R-:W-:Y:S01]  /*164e0*/  FMUL R10, R47, R2.reuse ;  /* 0x000000022f0a7220 */ /* 0x080fe20000400000 */
[----:B------:R-:W-:Y:S01]  /*164f0*/  F2FP.BF16.F32.PACK_AB R9, RZ, R9 ;  /* 0x00000009ff09723e */ /* 0x000fe200000010ff */
[----:B------:R-:W-:Y:S01]  /*16500*/  @P3 STG.E.U16 desc[UR36][R4.64+0x10], R11 ;  /* 0x0000100b04003986 */ /* 0x000fe2000c101524 */
[C---:B------:R-:W-:Y:S01]  /*16510*/  ISETP.GT.AND P3, PT, R0.reuse, 0x10, P0 ;  /* 0x000000100000780c */ /* 0x040fe20000764270 */
[----:B------:R-:W-:Y:S01]  /*16520*/  FMUL R47, R19, R2 ;  /* 0x00000002132f7220 */ /* 0x000fe20000400000 */
[----:B------:R-:W-:Y:S01]  /*16530*/  F2FP.BF16.F32.PACK_AB R236, RZ, R236 ;  /* 0x000000ecffec723e */ /* 0x000fe200000010ff */
[----:B------:R0:W-:Y:S01]  /*16540*/  @P2 STG.E.U16 desc[UR36][R6.64+0x10], R8 ;  /* 0x0000100806002986 */ /* 0x0001e2000c101524 */
[----:B------:R-:W-:Y:S01]  /*16550*/  ISETP.GT.AND P2, PT, R0, 0x9, P1 ;  /* 0x000000090000780c */ /* 0x000fe20000f44270 */
[----:B------:R-:W-:-:S02]  /*16560*/  FMUL R48, R17, R2 ;  /* 0x0000000211307220 */ /* 0x000fc40000400000 */
[----:B------:R-:W4:Y:S04]  /*16570*/  LDL.LU R56, [R1+0x10] ;  /* 0x0000100001387983 */ /* 0x000f280000300800 */
[----:B------:R-:W4:Y:S01]  /*16580*/  LDL.LU R57, [R1+0x14] ;  /* 0x0000140001397983 */ /* 0x000f220000300800 */
[----:B0-----:R-:W-:-:S03]  /*16590*/  FMUL R8, R50, R2 ;  /* 0x0000000232087220 */ /* 0x001fc60000400000 */
[----:B------:R-:W4:Y:S01]  /*165a0*/  LDL.LU R58, [R1+0x18] ;  /* 0x00001800013a7983 */ /* 0x000f220000300800 */
[----:B------:R-:W-:Y:S01]  /*165b0*/  F2FP.BF16.F32.PACK_AB R235, RZ, R235 ;  /* 0x000000ebffeb723e */ /* 0x000fe200000010ff */
[----:B------:R-:W-:Y:S01]  /*165c0*/  FMUL R50, R14, R2 ;  /* 0x000000020e327220 */ /* 0x000fe20000400000 */
[----:B------:R-:W-:Y:S01]  /*165d0*/  F2FP.BF16.F32.PACK_AB R8, RZ, R8 ;  /* 0x00000008ff08723e */ /* 0x000fe200000010ff */
[----:B------:R-:W4:Y:S04]  /*165e0*/  LDL.LU R59, [R1+0x1c] ;  /* 0x00001c00013b7983 */ /* 0x000f280000300800 */
[----:B------:R0:W-:Y:S01]  /*165f0*/  @P2 STG.E.U16 desc[UR36][R6.64+0x12], R8 ;  /* 0x0000120806002986 */ /* 0x0001e2000c101524 */
[----:B------:R-:W-:-:S03]  /*16600*/  ISETP.GT.AND P2, PT, R0, 0x10, P1 ;  /* 0x000000100000780c */ /* 0x000fc60000f44270 */
[----:B------:R1:W-:Y:S01]  /*16610*/  @P4 STG.E.U16 desc[UR36][R4.64+0x22], R9 ;  /* 0x0000220904004986 */ /* 0x0003e2000c101524 */
[----:B------:R-:W-:-:S03]  /*16620*/  ISETP.GT.AND P4, PT, R0, 0x19, P0 ;  /* 0x000000190000780c */ /* 0x000fc60000784270 */
[----:B------:R-:W4:Y:S01]  /*16630*/  LDL.LU R60, [R1+0x20] ;  /* 0x00002000013c7983 */ /* 0x000f220000300800 */
[----:B0-----:R-:W-:-:S03]  /*16640*/  FMUL R8, R49, R2 ;  /* 0x0000000231087220 */ /* 0x001fc60000400000 */
[----:B------:R-:W4:Y:S01]  /*16650*/  LDL.LU R61, [R1+0x24] ;  /* 0x00002400013d7983 */ /* 0x000f220000300800 */
[-C--:B------:R-:W-:Y:S01]  /*16660*/  FMUL R49, R15, R2.reuse ;  /* 0x000000020f317220 */ /* 0x080fe20000400000 */
[----:B-1----:R-:W-:Y:S01]  /*16670*/  FMUL R9, R44, R2 ;  /* 0x000000022c097220 */ /* 0x002fe20000400000 */
[----:B------:R-:W-:Y:S01]  /*16680*/  F2FP.BF16.F32.PACK_AB R8, RZ, R8 ;  /* 0x00000008ff08723e */ /* 0x000fe200000010ff */
[----:B------:R-:W4:Y:S01]  /*16690*/  LDL.LU R62, [R1+0x28] ;  /* 0x00002800013e7983 */ /* 0x000f220000300800 */
[-C--:B------:R-:W-:Y:S01]  /*166a0*/  FMUL R44, R23, R2.reuse ;  /* 0x00000002172c7220 */ /* 0x080fe20000400000 */
[----:B------:R-:W-:Y:S01]  /*166b0*/  FMUL R23, R18, R2 ;  /* 0x0000000212177220 */ /* 0x000fe20000400000 */
[----:B------:R-:W-:Y:S01]  /*166c0*/  PRMT R11, R8, 0x7610, R11 ;  /* 0x00007610080b7816 */ /* 0x000fe2000000000b */
[----:B------:R-:W4:Y:S01]  /*166d0*/  LDL.LU R63, [R1+0x2c] ;  /* 0x00002c00013f7983 */ /* 0x000f220000300800 */
[----:B------:R-:W-:Y:S01]  /*166e0*/  F2FP.BF16.F32.PACK_AB R8, RZ, R10 ;  /* 0x0000000aff08723e */ /* 0x000fe200000010ff */
[-C--:B------:R-:W-:Y:S01]  /*166f0*/  FMUL R10, R43, R2.reuse ;  /* 0x000000022b0a7220 */ /* 0x080fe20000400000 */
[----:B------:R-:W-:Y:S01]  /*16700*/  F2FP.BF16.F32.PACK_AB R9, RZ, R9 ;  /* 0x00000009ff09723e */ /* 0x000fe200000010ff */
[----:B------:R-:W-:Y:S01]  /*16710*/  @P3 STG.E.U16 desc[UR36][R4.64+0x20], R11 ;  /* 0x0000200b04003986 */ /* 0x000fe2000c101524 */
[----:B------:R-:W-:Y:S01]  /*16720*/  ISETP.GT.AND P3, PT, R0, 0x18, P0 ;  /* 0x000000180000780c */ /* 0x000fe20000764270 */
[-C--:B------:R-:W-:Y:S01]  /*16730*/  FMUL R43, R216, R2.reuse ;  /* 0x00000002d82b7220 */ /* 0x080fe20000400000 */
[-C--:B------:R-:W-:Y:S01]  /*16740*/  FMUL R216, R22, R2.reuse ;  /* 0x0000000216d87220 */ /* 0x080fe20000400000 */
        /* <DEDUP_REMOVED lines=22> */
[----:B------:R-:W-:Y:S02]  /*168b0*/  FMUL R40, R220, R2 ;  /* 0x00000002dc287220 */ /* 0x000fe40000400000 */
[----:B------:R-:W-:Y:S01]  /*168c0*/  PRMT R11, R8, 0x7610, R11 ;  /* 0x00007610080b7816 */ /* 0x000fe2000000000b */
[----:B------:R-:W4:Y:S01]  /*168d0*/  LDL.LU R71, [R1+0x4c] ;  /* 0x00004c0001477983 */ /* 0x000f220000300800 */
[----:B------:R-:W-:Y:S01]  /*168e0*/  F2FP.BF16.F32.PACK_AB R8, RZ, R10 ;  /* 0x0000000aff08723e */ /* 0x000fe200000010ff */
[-C--:B------:R-:W-:Y:S01]  /*168f0*/  FMUL R10, R39, R2.reuse ;  /* 0x00000002270a7220 */ /* 0x080fe20000400000 */
[----:B------:R-:W-:Y:S01]  /*16900*/  F2FP.BF16.F32.PACK_AB R9, RZ, R9 ;  /* 0x00000009ff09723e */ /* 0x000fe200000010ff */
[----:B------:R-:W-:Y:S01]  /*16910*/  @P3 STG.E.U16 desc[UR36][R4.64+0x30], R11 ;  /* 0x0000300b04003986 */ /* 0x000fe2000c101524 */
[----:B------:R-:W-:Y:S01]  /*16920*/  ISETP.GT.AND P3, PT, R0, 0x20, P0 ;  /* 0x000000200000780c */ /* 0x000fe20000764270 */
[----:B------:R-:W-:-:S02]  /*16930*/  FMUL R39, R221, R2 ;  /* 0x00000002dd277220 */ /* 0x000fc40000400000 */
[----:B------:R0:W-:Y:S01]  /*16940*/  @P2 STG.E.U16 desc[UR36][R6.64+0x30], R8 ;  /* 0x0000300806002986 */ /* 0x0001e2000c101524 */
[----:B------:R-:W-:-:S03]  /*16950*/  ISETP.GT.AND P2, PT, R0, 0x19, P1 ;  /* 0x000000190000780c */ /* 0x000fc60000f44270 */
[----:B------:R-:W4:Y:S04]  /*16960*/  LDL.LU R231, [R1+0x50] ;  /* 0x0000500001e77983 */ /* 0x000f280000300800 */
[----:B------:R-:W4:Y:S01]  /*16970*/  LDL.LU R230, [R1+0x54] ;  /* 0x0000540001e67983 */ /* 0x000f220000300800 */
[----:B0-----:R-:W-:-:S03]  /*16980*/  FMUL R8, R42, R2 ;  /* 0x000000022a087220 */ /* 0x001fc60000400000 */
[----:B------:R-:W4:Y:S01]  /*16990*/  LDL.LU R72, [R1+0x58] ;  /* 0x0000580001487983 */ /* 0x000f220000300800 */
[----:B------:R-:W-:Y:S01]  /*169a0*/  FMUL R42, R218, R2 ;  /* 0x00000002da2a7220 */ /* 0x000fe20000400000 */
[----:B------:R-:W-:Y:S02]  /*169b0*/  F2FP.BF16.F32.PACK_AB R8, RZ, R8 ;  /* 0x00000008ff08723e */ /* 0x000fe400000010ff */
        /* <DEDUP_REMOVED lines=61> */
[----:B------:R-:W-:Y:S04]  /*16d90*/  @P4 STG.E.U16 desc[UR36][R4.64+0x62], R9 ;  /* 0x0000620904004986 */ /* 0x000fe8000c101524 */
[----:B------:R-:W4:Y:S01]  /*16da0*/  LDL.LU R90, [R1+0xa0] ;  /* 0x0000a000015a7983 */ /* 0x000f220000300800 */
[-C--:B0-----:R-:W-:Y:S01]  /*16db0*/  FMUL R8, R33, R2.reuse ;  /* 0x0000000221087220 */ /* 0x081fe20000400000 */
[----:B------:R-:W-:Y:S02]  /*16dc0*/  ISETP.GT.AND P4, PT, R0, 0x38, P0 ;  /* 0x000000380000780c */ /* 0x000fe40000784270 */
[----:B------:R-:W4:Y:S01]  /*16dd0*/  LDL.LU R91, [R1+0xa4] ;  /* 0x0000a400015b7983 */ /* 0x000f220000300800 */
[----:B------:R-:W-:Y:S01]  /*16de0*/  FMUL R33, R227, R2 ;  /* 0x00000002e3217220 */ /* 0x000fe20000400000 */
[----:B------:R-:W-:-:S02]  /*16df0*/  F2FP.BF16.F32.PACK_AB R8, RZ, R8 ;  /* 0x00000008ff08723e */ /* 0x000fc400000010ff */
[----:B------:R-:W4:Y:S02]  /*16e00*/  LDL.LU R92, [R1+0xa8] ;  /* 0x0000a800015c7983 */ /* 0x000f240000300800 */
[----:B------:R-:W-:Y:S02]  /*16e10*/  PRMT R11, R8, 0x7610, R11 ;  /* 0x00007610080b7816 */ /* 0x000fe4000000000b */
[----:B------:R-:W4:Y:S01]  /*16e20*/  LDL.LU R93, [R1+0xac] ;  /* 0x0000ac00015d7983 */ /* 0x000f220000300800 */
[----:B------:R-:W-:-:S03]  /*16e30*/  F2FP.BF16.F32.PACK_AB R8, RZ, R10 ;  /* 0x0000000aff08723e */ /* 0x000fc600000010ff */
[----:B------:R-:W-:Y:S04]  /*16e40*/  @P3 STG.E.U16 desc[UR36][R4.64+0x60], R11 ;  /* 0x0000600b04003986 */ /* 0x000fe8000c101524 */
[----:B------:R-:W-:Y:S01]  /*16e50*/  @P2 STG.E.U16 desc[UR36][R6.64+0x60], R8 ;  /* 0x0000600806002986 */ /* 0x000fe2000c101524 */
[C---:B------:R-:W-:Y:S02]  /*16e60*/  ISETP.GT.AND P2, PT, R0.reuse, 0x31, P1 ;  /* 0x000000310000780c */ /* 0x040fe40000f44270 */
[C---:B------:R-:W-:Y:S01]  /*16e70*/  ISETP.GT.AND P3, PT, R0.reuse, 0x38, P1 ;  /* 0x000000380000780c */ /* 0x040fe20000f64270 */
[----:B------:R-:W4:Y:S04]  /*16e80*/  LDL.LU R94, [R1+0xb0] ;  /* 0x0000b000015e7983 */ /* 0x000f280000300800 */
[----:B------:R-:W4:Y:S04]  /*16e90*/  LDL.LU R95, [R1+0xb4] ;  /* 0x0000b400015f7983 */ /* 0x000f280000300800 */
[----:B------:R-:W4:Y:S04]  /*16ea0*/  LDL.LU R96, [R1+0xb8] ;  /* 0x0000b80001607983 */ /* 0x000f280000300800 */
[----:B------:R-:W-:Y:S01]  /*16eb0*/  @P2 STG.E.U16 desc[UR36][R6.64+0x62], R234 ;  /* 0x000062ea06002986 */ /* 0x000fe2000c101524 */
[----:B------:R-:W-:-:S03]  /*16ec0*/  ISETP.GT.AND P2, PT, R0, 0x39, P1 ;  /* 0x000000390000780c */ /* 0x000fc60000f44270 */
[----:B------:R0:W-:Y:S01]  /*16ed0*/  @P4 STG.E.U16 desc[UR36][R4.64+0x70], R233 ;  /* 0x000070e904004986 */ /* 0x0001e2000c101524 */
[----:B------:R-:W-:-:S03]  /*16ee0*/  ISETP.GT.AND P4, PT, R0, 0x40, P0 ;  /* 0x000000400000780c */ /* 0x000fc60000784270 */
[----:B------:R1:W-:Y:S01]  /*16ef0*/  @P5 STG.E.U16 desc[UR36][R4.64+0x72], R232 ;  /* 0x000072e804005986 */ /* 0x0003e2000c101524 */
[----:B------:R-:W-:-:S03]  /*16f00*/  ISETP.GT.AND P5, PT, R0, 0x41, P0 ;  /* 0x000000410000780c */ /* 0x000fc600007a4270 */
[----:B------:R2:W-:Y:S01]  /*16f10*/  @P3 STG.E.U16 desc[UR36][R6.64+0x70], R217 ;  /* 0x000070d906003986 */ /* 0x0005e2000c101524 */
[----:B------:R-:W-:-:S03]  /*16f20*/  ISETP.GT.AND P3, PT, R0, 0x40, P1 ;  /* 0x000000400000780c */ /* 0x000fc60000f64270 */
[----:B------:R-:W4:Y:S01]  /*16f30*/  LDL.LU R97, [R1+0xbc] ;  /* 0x0000bc0001617983 */ /* 0x000f220000300800 */
[----:B0-----:R-:W-:Y:S02]  /*16f40*/  F2FP.BF16.F32.PACK_AB R233, RZ, R188 ;  /* 0x000000bcffe9723e */ /* 0x001fe400000010ff */
[----:B-1----:R-:W-:Y:S01]  /*16f50*/  F2FP.BF16.F32.PACK_AB R232, RZ, R187 ;  /* 0x000000bbffe8723e */ /* 0x002fe200000010ff */
[----:B------:R-:W4:Y:S01]  /*16f60*/  LDL.LU R98, [R1+0xc0] ;  /* 0x0000c00001627983 */ /* 0x000f220000300800 */
[----:B--2---:R-:W-:-:S03]  /*16f70*/  F2FP.BF16.F32.PACK_AB R217, RZ, R185 ;  /* 0x000000b9ffd9723e */ /* 0x004fc600000010ff */
[----:B------:R-:W2:Y:S04]  /*16f80*/  LDL.LU R99, [R1+0xc4] ;  /* 0x0000c40001637983 */ /* 0x000ea80000300800 */
[----:B------:R0:W-:Y:S01]  /*16f90*/  @P2 STG.E.U16 desc[UR36][R6.64+0x72], R217 ;  /* 0x000072d906002986 */ /* 0x0001e2000c101524 */
[----:B------:R-:W-:-:S03]  /*16fa0*/  ISETP.GT.AND P2, PT, R0, 0x41, P1 ;  /* 0x000000410000780c */ /* 0x000fc60000f44270 */
[----:B------:R-:W-:Y:S01]  /*16fb0*/  @P4 STG.E.U16 desc[UR36][R4.64+0x80], R237 ;  /* 0x000080ed04004986 */ /* 0x000fe2000c101524 */
[----:B------:R-:W-:-:S03]  /*16fc0*/  ISETP.GT.AND P4, PT, R0, 0x48, P0 ;  /* 0x000000480000780c */ /* 0x000fc60000784270 */
[----:B------:R-:W-:Y:S01]  /*16fd0*/  @P5 STG.E.U16 desc[UR36][R4.64+0x82], R236 ;  /* 0x000082ec04005986 */ /* 0x000fe2000c101524 */
[----:B------:R-:W-:-:S03]  /*16fe0*/  ISETP.GT.AND P5, PT, R0, 0x49, P0 ;  /* 0x000000490000780c */ /* 0x000fc600007a4270 */
[----:B------:R-:W-:Y:S01]  /*16ff0*/  @P3 STG.E.U16 desc[UR36][R6.64+0x80], R235 ;  /* 0x000080eb06003986 */ /* 0x000fe2000c101524 */
[----:B0-----:R-:W-:Y:S02]  /*17000*/  F2FP.BF16.F32.PACK_AB R217, RZ, R186 ;  /* 0x000000baffd9723e */ /* 0x001fe400000010ff */
[C---:B------:R-:W-:Y:S01]  /*17010*/  ISETP.GT.AND P3, PT, R0.reuse, 0x48, P1 ;  /* 0x000000480000780c */ /* 0x040fe20000f64270 */
[----:B------:R-:W2:Y:S01]  /*17020*/  LDL.LU R100, [R1+0xc8] ;  /* 0x0000c80001647983 */ /* 0x000ea20000300800 */
[----:B------:R-:W-:Y:S02]  /*17030*/  PRMT R234, R217, 0x7610, R234 ;  /* 0x00007610d9ea7816 */ /* 0x000fe400000000ea */
[----:B------:R-:W-:Y:S01]  /*17040*/  F2FP.BF16.F32.PACK_AB R217, RZ, R189 ;  /* 0x000000bdffd9723e */ /* 0x000fe200000010ff */
[----:B------:R-:W2:Y:S04]  /*17050*/  LDL.LU R101, [R1+0xcc] ;  /* 0x0000cc0001657983 */ /* 0x000ea80000300800 */
[----:B------:R-:W-:Y:S01]  /*17060*/  @P2 STG.E.U16 desc[UR36][R6.64+0x82], R234 ;  /* 0x000082ea06002986 */ /* 0x000fe2000c101524 */
[----:B------:R-:W-:-:S03]  /*17070*/  ISETP.GT.AND P2, PT, R0, 0x49, P1 ;  /* 0x000000490000780c */ /* 0x000fc60000f44270 */
[----:B------:R0:W-:Y:S01]  /*17080*/  @P4 STG.E.U16 desc[UR36][R4.64+0x90], R232 ;  /* 0x000090e804004986 */ /* 0x0001e2000c101524 */
[----:B------:R-:W-:-:S03]  /*17090*/  ISETP.GT.AND P4, PT, R0, 0x50, P0 ;  /* 0x000000500000780c */ /* 0x000fc60000784270 */
[----:B------:R1:W-:Y:S01]  /*170a0*/  @P5 STG.E.U16 desc[UR36][R4.64+0x92], R233 ;  /* 0x000092e904005986 */ /* 0x0003e2000c101524 */
[----:B------:R-:W-:-:S03]  /*170b0*/  ISETP.GT.AND P5, PT, R0, 0x51, P0 ;  /* 0x000000510000780c */ /* 0x000fc600007a4270 */
[----:B------:R3:W-:Y:S01]  /*170c0*/  @P3 STG.E.U16 desc[UR36][R6.64+0x90], R217 ;  /* 0x000090d906003986 */ /* 0x0007e2000c101524 */
[----:B------:R-:W-:Y:S02]  /*170d0*/  ISETP.GT.AND P3, PT, R0, 0x50, P1 ;  /* 0x000000500000780c */ /* 0x000fe40000f64270 */
[----:B0-----:R-:W-:Y:S01]  /*170e0*/  F2FP.BF16.F32.PACK_AB R232, RZ, R191 ;  /* 0x000000bfffe8723e */ /* 0x001fe200000010ff */
[----:B------:R-:W2:Y:S01]  /*170f0*/  LDL.LU R102, [R1+0xd0] ;  /* 0x0000d00001667983 */ /* 0x000ea20000300800 */
[----:B-1----:R-:W-:-:S03]  /*17100*/  F2FP.BF16.F32.PACK_AB R233, RZ, R192 ;  /* 0x000000c0ffe9723e */ /* 0x002fc600000010ff */
[----:B------:R-:W2:Y:S01]  /*17110*/  LDL.LU R103, [R1+0xd4] ;  /* 0x0000d40001677983 */ /* 0x000ea20000300800 */
[----:B---3--:R-:W-:-:S03]  /*17120*/  F2FP.BF16.F32.PACK_AB R217, RZ, R190 ;  /* 0x000000beffd9723e */ /* 0x008fc600000010ff */
[----:B------:R-:W3:Y:S01]  /*17130*/  LDL.LU R104, [R1+0xd8] ;  /* 0x0000d80001687983 */ /* 0x000ee20000300800 */
[----:B------:R-:W-:-:S03]  /*17140*/  PRMT R234, R217, 0x7610, R234 ;  /* 0x00007610d9ea7816 */ /* 0x000fc600000000ea */
[----:B------:R-:W3:Y:S01]  /*17150*/  LDL.LU R105, [R1+0xdc] ;  /* 0x0000dc0001697983 */ /* 0x000ee20000300800 */
[----:B------:R-:W-:-:S03]  /*17160*/  F2FP.BF16.F32.PACK_AB R217, RZ, R193 ;  /* 0x000000c1ffd9723e */ /* 0x000fc600000010ff */
        /* <DEDUP_REMOVED lines=9> */
[----:B------:R-:W3:Y:S01]  /*17200*/  LDL.LU R106, [R1+0xe0] ;  /* 0x0000e000016a7983 */ /* 0x000ee20000300800 */
[----:B-1----:R-:W-:-:S03]  /*17210*/  F2FP.BF16.F32.PACK_AB R233, RZ, R196 ;  /* 0x000000c4ffe9723e */ /* 0x002fc600000010ff */
[----:B------:R-:W3:Y:S01]  /*17220*/  LDL.LU R107, [R1+0xe4] ;  /* 0x0000e400016b7983 */ /* 0x000ee20000300800 */
[----:B------:R-:W-:-:S03]  /*17230*/  F2FP.BF16.F32.PACK_AB R217, RZ, R194 ;  /* 0x000000c2ffd9723e */ /* 0x000fc600000010ff */
        /* <DEDUP_REMOVED lines=101> */
[----:B----4-:R-:W-:-:S03]  /*17890*/  F2FP.BF16.F32.PACK_AB R217, RZ, R26 ;  /* 0x0000001affd9723e */ /* 0x010fc600000010ff */
[----:B------:R-:W4:Y:S01]  /*178a0*/  LDL.LU R219, [R1+0x148] ;  /* 0x0001480001db7983 */ /* 0x000f220000300800 */
[----:B------:R-:W-:-:S03]  /*178b0*/  PRMT R234, R217, 0x7610, R234 ;  /* 0x00007610d9ea7816 */ /* 0x000fc600000000ea */
[----:B------:R-:W4:Y:S01]  /*178c0*/  LDL.LU R21, [R1+0x14c] ;  /* 0x00014c0001157983 */ /* 0x000f220000300800 */
        /* <DEDUP_REMOVED lines=10> */
[----:B------:R-:W4:Y:S01]  /*17970*/  LDL.LU R8, [R1+0x150] ;  /* 0x0001500001087983 */ /* 0x000f220000300800 */
[----:B-1----:R-:W-:-:S03]  /*17980*/  F2FP.BF16.F32.PACK_AB R233, RZ, R32 ;  /* 0x00000020ffe9723e */ /* 0x002fc600000010ff */
[----:B------:R-:W4:Y:S01]  /*17990*/  LDL.LU R9, [R1+0x154] ;  /* 0x0001540001097983 */ /* 0x000f220000300800 */
[----:B------:R-:W-:Y:S01]  /*179a0*/  F2FP.BF16.F32.PACK_AB R217, RZ, R30 ;  /* 0x0000001effd9723e */ /* 0x000fe200000010ff */
[----:B------:R-:W-:Y:S01]  /*179b0*/  USHF.L.U64.HI UR11, UR8, 0x8, UR9 ;  /* 0x00000008080b7899 */ /* 0x000fe20008010209 */
[----:B------:R-:W-:Y:S01]  /*179c0*/  F2FP.BF16.F32.PACK_AB R23, RZ, R23 ;  /* 0x00000017ff17723e */ /* 0x000fe200000010ff */
[-C--:B------:R-:W-:Y:S01]  /*179d0*/  FMUL R52, R52, R2.reuse ;  /* 0x0000000234347220 */ /* 0x080fe20000400000 */
[----:B------:R-:W-:Y:S01]  /*179e0*/  PRMT R234, R217, 0x7610, R234 ;  /* 0x00007610d9ea7816 */ /* 0x000fe200000000ea */
[----:B------:R-:W-:Y:S01]  /*179f0*/  FMUL R53, R53, R2 ;  /* 0x0000000235357220 */ /* 0x000fe20000400000 */
[----:B------:R-:W-:Y:S01]  /*17a00*/  F2FP.BF16.F32.PACK_AB R217, RZ, R33 ;  /* 0x00000021ffd9723e */ /* 0x000fe200000010ff */
[----:B------:R-:W4:Y:S04]  /*17a10*/  LDL.LU R10, [R1+0x158] ;  /* 0x00015800010a7983 */ /* 0x000f280000300800 */
[----:B------:R-:W-:Y:S01]  /*17a20*/  @P2 STG.E.U16 desc[UR36][R6.64+0x112], R234 ;  /* 0x000112ea06002986 */ /* 0x000fe2000c101524 */
[----:B------:R-:W-:-:S03]  /*17a30*/  ISETP.GT.AND P2, PT, R0, 0x91, P1 ;  /* 0x000000910000780c */ /* 0x000fc60000f44270 */
[----:B------:R0:W-:Y:S01]  /*17a40*/  @P4 STG.E.U16 desc[UR36][R4.64+0x120], R232 ;  /* 0x000120e804004986 */ /* 0x0001e2000c101524 */
[----:B------:R-:W-:-:S03]  /*17a50*/  ISETP.GT.AND P4, PT, R0, 0x98, P0 ;  /* 0x000000980000780c */ /* 0x000fc60000784270 */
[----:B------:R-:W-:Y:S01]  /*17a60*/  @P5 STG.E.U16 desc[UR36][R4.64+0x122], R233 ;  /* 0x000122e904005986 */ /* 0x000fe2000c101524 */
[----:B------:R-:W-:-:S03]  /*17a70*/  ISETP.GT.AND P5, PT, R0, 0x99, P0 ;  /* 0x000000990000780c */ /* 0x000fc600007a4270 */
[----:B------:R1:W-:Y:S01]  /*17a80*/  @P3 STG.E.U16 desc[UR36][R6.64+0x120], R217 ;  /* 0x000120d906003986 */ /* 0x0003e2000c101524 */
[----:B------:R-:W-:Y:S02]  /*17a90*/  ISETP.GT.AND P3, PT, R0, 0x98, P1 ;  /* 0x000000980000780c */ /* 0x000fe40000f64270 */
[----:B0-----:R-:W-:Y:S01]  /*17aa0*/  F2FP.BF16.F32.PACK_AB R232, RZ, R35 ;  /* 0x00000023ffe8723e */ /* 0x001fe200000010ff */
[----:B------:R-:W-:Y:S01]  /*17ab0*/  FMUL R54, R54, R2 ;  /* 0x0000000236367220 */ /* 0x000fe20000400000 */
[----:B------:R-:W-:Y:S01]  /*17ac0*/  F2FP.BF16.F32.PACK_AB R22, RZ, R22 ;  /* 0x00000016ff16723e */ /* 0x000fe200000010ff */
[-C--:B------:R-:W-:Y:S01]  /*17ad0*/  FMUL R55, R55, R2.reuse ;  /* 0x0000000237377220 */ /* 0x080fe20000400000 */
[----:B------:R-:W-:Y:S01]  /*17ae0*/  FMUL R56, R56, R2 ;  /* 0x0000000238387220 */ /* 0x000fe20000400000 */
[----:B------:R-:W4:Y:S01]  /*17af0*/  LDL.LU R11, [R1+0x15c] ;  /* 0x00015c00010b7983 */ /* 0x000f220000300800 */
[----:B-1----:R-:W-:Y:S01]  /*17b00*/  F2FP.BF16.F32.PACK_AB R217, RZ, R34 ;  /* 0x00000022ffd9723e */ /* 0x002fe200000010ff */
[----:B------:R-:W-:Y:S01]  /*17b10*/  FMUL R57, R57, R2 ;  /* 0x0000000239397220 */ /* 0x000fe20000400000 */
[----:B------:R-:W-:Y:S01]  /*17b20*/  F2FP.BF16.F32.PACK_AB R233, RZ, R36 ;  /* 0x00000024ffe9723e */ /* 0x000fe200000010ff */
[----:B------:R-:W4:Y:S01]  /*17b30*/  LDL.LU R12, [R1+0x160] ;  /* 0x00016000010c7983 */ /* 0x000f220000300800 */
[----:B------:R-:W-:-:S02]  /*17b40*/  PRMT R234, R217, 0x7610, R234 ;  /* 0x00007610d9ea7816 */ /* 0x000fc400000000ea */
[----:B------:R-:W-:Y:S01]  /*17b50*/  F2FP.BF16.F32.PACK_AB R217, RZ, R37 ;  /* 0x00000025ffd9723e */ /* 0x000fe200000010ff */
        /* <DEDUP_REMOVED lines=11> */
[----:B-1----:R-:W-:Y:S01]  /*17c10*/  F2FP.BF16.F32.PACK_AB R233, RZ, R40 ;  /* 0x00000028ffe9723e */ /* 0x002fe200000010ff */
[-C--:B------:R-:W-:Y:S01]  /*17c20*/  FMUL R58, R58, R2.reuse ;  /* 0x000000023a3a7220 */ /* 0x080fe20000400000 */
[----:B------:R-:W-:Y:S01]  /*17c30*/  FMUL R59, R59, R2 ;  /* 0x000000023b3b7220 */ /* 0x000fe20000400000 */
[----:B------:R-:W4:Y:S01]  /*17c40*/  LDL.LU R15, [R1+0x16c] ;  /* 0x00016c00010f7983 */ /* 0x000f220000300800 */
[----:B--2---:R-:W-:Y:S01]  /*17c50*/  F2FP.BF16.F32.PACK_AB R217, RZ, R38 ;  /* 0x00000026ffd9723e */ /* 0x004fe200000010ff */
[----:B------:R-:W-:-:S02]  /*17c60*/  FMUL R61, R61, R2 ;  /* 0x000000023d3d7220 */ /* 0x000fc40000400000 */
        /* <DEDUP_REMOVED lines=14> */
[----:B-1----:R-:W-:Y:S01]  /*17d50*/  F2FP.BF16.F32.PACK_AB R233, RZ, R44 ;  /* 0x0000002cffe9723e */ /* 0x002fe200000010ff */
[----:B------:R-:W-:Y:S01]  /*17d60*/  FMUL R60, R60, R2 ;  /* 0x000000023c3c7220 */ /* 0x000fe20000400000 */
[----:B------:R-:W-:Y:S01]  /*17d70*/  F2FP.BF16.F32.PACK_AB R234, RZ, R57 ;  /* 0x00000039ffea723e */ /* 0x000fe200000010ff */
[----:B------:R-:W2:Y:S01]  /*17d80*/  LDL.LU R20, [R1+0x17c] ;  /* 0x00017c0001147983 */ /* 0x000ea20000300800 */
[----:B------:R-:W-:Y:S01]  /*17d90*/  F2FP.BF16.F32.PACK_AB R217, RZ, R42 ;  /* 0x0000002affd9723e */ /* 0x000fe200000010ff */
[-C--:B------:R-:W-:Y:S01]  /*17da0*/  FMUL R62, R62, R2.reuse ;  /* 0x000000023e3e7220 */ /* 0x080fe20000400000 */
[-C--:B------:R-:W-:Y:S01]  /*17db0*/  FMUL R63, R63, R2.reuse ;  /* 0x000000023f3f7220 */ /* 0x080fe20000400000 */
[-C--:B------:R-:W-:Y:S01]  /*17dc0*/  FMUL R65, R65, R2.reuse ;  /* 0x0000000241417220 */ /* 0x080fe20000400000 */
[----:B------:R-:W-:Y:S01]  /*17dd0*/  FMUL R64, R64, R2 ;  /* 0x0000000240407220 */ /* 0x000fe20000400000 */
[----:B------:R0:W-:Y:S01]  /*17de0*/  @P2 STG.E.U16 desc[UR36][R6.64+0x142], R217 ;  /* 0x000142d906002986 */ /* 0x0001e2000c101524 */
        /* <DEDUP_REMOVED lines=8> */
[-C--:B------:R-:W-:Y:S01]  /*17e70*/  FMUL R66, R66, R2.reuse ;  /* 0x0000000242427220 */ /* 0x080fe20000400000 */
[----:B-1----:R-:W-:Y:S01]  /*17e80*/  F2FP.BF16.F32.PACK_AB R232, RZ, R47 ;  /* 0x0000002fffe8723e */ /* 0x002fe200000010ff */
[-C--:B------:R-:W-:Y:S01]  /*17e90*/  FMUL R67, R67, R2.reuse ;  /* 0x0000000243437220 */ /* 0x080fe20000400000 */
[-C--:B------:R-:W-:Y:S01]  /*17ea0*/  FMUL R69, R69, R2.reuse ;  /* 0x0000000245457220 */ /* 0x080fe20000400000 */
[-C--:B------:R-:W-:Y:S01]  /*17eb0*/  FMUL R68, R68, R2.reuse ;  /* 0x0000000244447220 */ /* 0x080fe20000400000 */
[-C--:B------:R-:W-:Y:S01]  /*17ec0*/  FMUL R70, R70, R2.reuse ;  /* 0x0000000246467220 */ /* 0x080fe20000400000 */
[-C--:B------:R-:W-:Y:S01]  /*17ed0*/  FMUL R71, R71, R2.reuse ;  /* 0x0000000247477220 */ /* 0x080fe20000400000 */
[-C--:B------:R-:W-:Y:S01]  /*17ee0*/  FMUL R230, R230, R2.reuse ;  /* 0x00000002e6e67220 */ /* 0x080fe20000400000 */
[----:B------:R-:W-:Y:S01]  /*17ef0*/  F2FP.BF16.F32.PACK_AB R216, RZ, R45 ;  /* 0x0000002dffd8723e */ /* 0x000fe200000010ff */
[-C--:B------:R-:W-:Y:S01]  /*17f00*/  FMUL R231, R231, R2.reuse ;  /* 0x00000002e7e77220 */ /* 0x080fe20000400000 */
[-C--:B------:R-:W-:Y:S01]  /*17f10*/  FMUL R72, R72, R2.reuse ;  /* 0x0000000248487220 */ /* 0x080fe20000400000 */
[-C--:B------:R-:W-:Y:S01]  /*17f20*/  FMUL R73, R73, R2.reuse ;  /* 0x0000000249497220 */ /* 0x080fe20000400000 */
[----:B------:R-:W-:Y:S01]  /*17f30*/  FMUL R74, R74, R2 ;  /* 0x000000024a4a7220 */ /* 0x000fe20000400000 */
[----:B------:R-:W-:Y:S01]  /*17f40*/  @P2 STG.E.U16 desc[UR36][R6.64+0x152], R216 ;  /* 0x000152d806002986 */ /* 0x000fe2000c101524 */
[----:B------:R-:W-:-:S03]  /*17f50*/  ISETP.GT.AND P2, PT, R0, 0xb1, P1 ;  /* 0x000000b10000780c */ /* 0x000fc60000f44270 */
[----:B------:R0:W-:Y:S01]  /*17f60*/  @P4 STG.E.U16 desc[UR36][R4.64+0x160], R217 ;  /* 0x000160d904004986 */ /* 0x0001e2000c101524 */
[C---:B------:R-:W-:Y:S02]  /*17f70*/  ISETP.GT.AND P4, PT, R0.reuse, 0xb8, P0 ;  /* 0x000000b80000780c */ /* 0x040fe40000784270 */
[C---:B------:R-:W-:Y:S01]  /*17f80*/  ISETP.GT.AND P0, PT, R0.reuse, 0xb9, P0 ;  /* 0x000000b90000780c */ /* 0x040fe20000704270 */
[----:B------:R-:W-:Y:S04]  /*17f90*/  @P5 STG.E.U16 desc[UR36][R4.64+0x162], R232 ;  /* 0x000162e804005986 */ /* 0x000fe8000c101524 */
[----:B------:R1:W-:Y:S01]  /*17fa0*/  @P3 STG.E.U16 desc[UR36][R6.64+0x160], R23 ;  /* 0x0001601706003986 */ /* 0x0003e2000c101524 */
[----:B------:R-:W-:Y:S02]  /*17fb0*/  ISETP.GT.AND P3, PT, R0, 0xb8, P1 ;  /* 0x000000b80000780c */ /* 0x000fe40000f64270 */
[----:B0-----:R-:W-:Y:S01]  /*17fc0*/  F2FP.BF16.F32.PACK_AB R217, RZ, R50 ;  /* 0x00000032ffd9723e */ /* 0x001fe200000010ff */
[-C--:B------:R-:W-:Y:S01]  /*17fd0*/  FMUL R75, R75, R2.reuse ;  /* 0x000000024b4b7220 */ /* 0x080fe20000400000 */
[----:B------:R-:W-:Y:S01]  /*17fe0*/  F2FP.BF16.F32.PACK_AB R216, RZ, R49 ;  /* 0x00000031ffd8723e */ /* 0x000fe200000010ff */
[-C--:B------:R-:W-:Y:S01]  /*17ff0*/  FMUL R76, R76, R2.reuse ;  /* 0x000000024c4c7220 */ /* 0x080fe20000400000 */
[-C--:B------:R-:W-:Y:S01]  /*18000*/  FMUL R77, R77, R2.reuse ;  /* 0x000000024d4d7220 */ /* 0x080fe20000400000 */
[-C--:B------:R-:W-:Y:S01]  /*18010*/  FMUL R78, R78, R2.reuse ;  /* 0x000000024e4e7220 */ /* 0x080fe20000400000 */
[-C--:B------:R-:W-:Y:S01]  /*18020*/  FMUL R79, R79, R2.reuse ;  /* 0x000000024f4f7220 */ /* 0x080fe20000400000 */
[----:B------:R-:W-:Y:S01]  /*18030*/  FMUL R80, R80, R2 ;  /* 0x0000000250507220 */ /* 0x000fe20000400000 */
[----:B-1----:R-:W-:Y:S01]  /*18040*/  F2FP.BF16.F32.PACK_AB R23, RZ, R48 ;  /* 0x00000030ff17723e */ /* 0x002fe200000010ff */
[-C--:B------:R-:W-:Y:S01]  /*18050*/  FMUL R81, R81, R2.reuse ;  /* 0x0000000251517220 */ /* 0x080fe20000400000 */
[----:B------:R-:W-:Y:S01]  /*18060*/  ISETP.GT.AND P1, PT, R0, 0xb9, P1 ;  /* 0x000000b90000780c */ /* 0x000fe20000f24270 */
[-C--:B------:R-:W-:Y:S01]  /*18070*/  FMUL R82, R82, R2.reuse ;  /* 0x0000000252527220 */ /* 0x080fe20000400000 */
[----:B------:R-:W-:Y:S01]  /*18080*/  FMUL R83, R83, R2 ;  /* 0x0000000253537220 */ /* 0x000fe20000400000 */
[----:B------:R0:W-:Y:S04]  /*18090*/  @P2 STG.E.U16 desc[UR36][R6.64+0x162], R23 ;  /* 0x0001621706002986 */ /* 0x0001e8000c101524 */
[----:B------:R-:W-:Y:S01]  /*180a0*/  @P0 STG.E.U16 desc[UR36][R4.64+0x172], R217 ;  /* 0x000172d904000986 */ /* 0x000fe2000c101524 */
[----:B------:R-:W-:-:S03]  /*180b0*/  ISETP.GT.AND P0, PT, R3, 0x80, PT ;  /* 0x000000800300780c */ /* 0x000fc60003f04270 */
[----:B------:R-:W-:Y:S01]  /*180c0*/  @P4 STG.E.U16 desc[UR36][R4.64+0x170], R216 ;  /* 0x000170d804004986 */ /* 0x000fe2000c101524 */
[----:B------:R-:W-:-:S03]  /*180d0*/  ISETP.GT.AND P2, PT, R0, RZ, P0 ;  /* 0x000000ff0000720c */ /* 0x000fc60000744270 */
[----:B------:R1:W-:Y:S01]  /*180e0*/  @P3 STG.E.U16 desc[UR36][R6.64+0x170], R22 ;  /* 0x0001701606003986 */ /* 0x0003e2000c101524 */
[----:B0-----:R-:W-:Y:S02]  /*180f0*/  F2FP.BF16.F32.PACK_AB R23, RZ, R51 ;  /* 0x00000033ff17723e */ /* 0x001fe400000010ff */
[----:B------:R-:W-:Y:S01]  /*18100*/  ISETP.GT.AND P3, PT, R0, 0x1, P0 ;  /* 0x000000010000780c */ /* 0x000fe20000764270 */
[-C--:B------:R-:W-:Y:S01]  /*18110*/  FMUL R84, R84, R2.reuse ;  /* 0x0000000254547220 */ /* 0x080fe20000400000 */
[----:B------:R-:W-:Y:S01]  /*18120*/  PRMT R232, R23, 0x7610, R232 ;  /* 0x0000761017e87816 */ /* 0x000fe200000000e8 */
[-C--:B------:R-:W-:Y:S01]  /*18130*/  FMUL R85, R85, R2.reuse ;  /* 0x0000000255557220 */ /* 0x080fe20000400000 */
[-C--:B------:R-:W-:Y:S01]  /*18140*/  FMUL R86, R86, R2.reuse ;  /* 0x0000000256567220 */ /* 0x080fe20000400000 */
[-C--:B------:R-:W-:Y:S01]  /*18150*/  FMUL R87, R87, R2.reuse ;  /* 0x0000000257577220 */ /* 0x080fe20000400000 */
[-C--:B------:R-:W-:Y:S01]  /*18160*/  FMUL R88, R88, R2.reuse ;  /* 0x0000000258587220 */ /* 0x080fe20000400000 */
[-C--:B------:R-:W-:Y:S01]  /*18170*/  FMUL R89, R89, R2.reuse ;  /* 0x0000000259597220 */ /* 0x080fe20000400000 */
[----:B------:R-:W-:Y:S01]  /*18180*/  FMUL R90, R90, R2 ;  /* 0x000000025a5a7220 */ /* 0x000fe20000400000 */
[----:B-1----:R-:W-:Y:S01]  /*18190*/  IMAD.U32 R22, RZ, RZ, UR8 ;  /* 0x00000008ff167e24 */ /* 0x002fe2000f8e00ff */
[----:B------:R-:W-:Y:S01]  /*181a0*/  F2FP.BF16.F32.PACK_AB R216, RZ, R52 ;  /* 0x00000034ffd8723e */ /* 0x000fe200000010ff */
[-C--:B------:R-:W-:Y:S01]  /*181b0*/  FMUL R91, R91, R2.reuse ;  /* 0x000000025b5b7220 */ /* 0x080fe20000400000 */
[-C--:B------:R-:W-:Y:S01]  /*181c0*/  FMUL R92, R92, R2.reuse ;  /* 0x000000025c5c7220 */ /* 0x080fe20000400000 */
[----:B------:R-:W-:Y:S01]  /*181d0*/  FMUL R93, R93, R2 ;  /* 0x000000025d5d7220 */ /* 0x000fe20000400000 */
[----:B------:R-:W-:Y:S01]  /*181e0*/  LEA R22, P4, R22, R4, 0x8 ;  /* 0x0000000416167211 */ /* 0x000fe200078840ff */
[----:B------:R-:W-:Y:S01]  /*181f0*/  @P1 STG.E.U16 desc[UR36][R6.64+0x172], R232 ;  /* 0x000172e806001986 */ /* 0x000fe2000c101524 */
[----:B------:R-:W-:-:S02]  /*18200*/  F2FP.BF16.F32.PACK_AB R217, RZ, R53 ;  /* 0x00000035ffd9723e */ /* 0x000fc400000010ff */
[----:B------:R-:W-:Y:S01]  /*18210*/  IADD3.X R23, R5, UR11, RZ, P4, !PT ;  /* 0x0000000b05177c10 */ /* 0x000fe2000a7fe4ff */
[-C--:B------:R-:W-:Y:S01]  /*18220*/  FMUL R94, R94, R2.reuse ;  /* 0x000000025e5e7220 */ /* 0x080fe20000400000 */
[----:B------:R-:W-:Y:S01]  /*18230*/  ISETP.GT.AND P1, PT, R3, 0x88, PT ;  /* 0x000000880300780c */ /* 0x000fe20003f24270 */
[-C--:B------:R-:W-:Y:S01]  /*18240*/  FMUL R95, R95, R2.reuse ;  /* 0x000000025f5f7220 */ /* 0x080fe20000400000 */
[----:B------:R-:W-:Y:S01]  /*18250*/  FMUL R96, R96, R2 ;  /* 0x0000000260607220 */ /* 0x000fe20000400000 */
[----:B------:R0:W-:Y:S01]  /*18260*/  @P2 STG.E.U16 desc[UR36][R22.64], R216 ;  /* 0x000000d816002986 */ /* 0x0001e2000c101524 */
[C---:B------:R-:W-:Y:S02]  /*18270*/  ISETP.GT.AND P5, PT, R0.reuse, RZ, P1 ;  /* 0x000000ff0000720c */ /* 0x040fe40000fa4270 */
[C---:B------:R-:W-:Y:S01]  /*18280*/  ISETP.GT.AND P4, PT, R0.reuse, 0x1, P1 ;  /* 0x000000010000780c */ /* 0x040fe20000f84270 */
[----:B------:R1:W-:Y:S01]  /*18290*/  @P3 STG.E.U16 desc[UR36][R22.64+0x2], R217 ;  /* 0x000002d916003986 */ /* 0x0003e2000c101524 */
[----:B------:R-:W-:-:S02]  /*182a0*/  ISETP.GT.AND P3, PT, R0, 0x8, P0 ;  /* 0x000000080000780c */ /* 0x000fc40000764270 */
[----:B------:R-:W-:Y:S01]  /*182b0*/  ISETP.GT.AND P2, PT, R0, 0x9, P0 ;  /* 0x000000090000780c */ /* 0x000fe20000744270 */
[-C--:B------:R-:W-:Y:S01]  /*182c0*/  FMUL R97, R97, R2.reuse ;  /* 0x0000000261617220 */ /* 0x080fe20000400000 */
[-C--:B------:R-:W-:Y:S01]  /*182d0*/  FMUL R98, R98, R2.reuse ;  /* 0x0000000262627220 */ /* 0x080fe20000400000 */
[-C--:B------:R-:W-:Y:S01]  /*182e0*/  FMUL R99, R99, R2.reuse ;  /* 0x0000000263637220 */ /* 0x080fe20000400000 */
[-C--:B------:R-:W-:Y:S01]  /*182f0*/  FMUL R100, R100, R2.reuse ;  /* 0x0000000264647220 */ /* 0x080fe20000400000 */
[----:B0-----:R-:W-:Y:S01]  /*18300*/  IADD3 R216, P6, R22, UR5, RZ ;  /* 0x0000000516d87c10 */ /* 0x001fe2000ffde0ff */
[----:B------:R-:W-:Y:S01]  /*18310*/  FMUL R101, R101, R2 ;  /* 0x0000000265657220 */ /* 0x000fe20000400000 */
[----:B------:R-:W-:Y:S01]  /*18320*/  F2FP.BF16.F32.PACK_AB R7, RZ, R54 ;  /* 0x00000036ff07723e */ /* 0x000fe200000010ff */
[-C--:B------:R-:W-:Y:S01]  /*18330*/  FMUL R102, R102, R2.reuse ;  /* 0x0000000266667220 */ /* 0x080fe20000400000 */
[----:B-1----:R-:W-:Y:S01]  /*18340*/  IADD3.X R217, R23, UR4, RZ, P6, !PT ;  /* 0x0000000417d97c10 */ /* 0x002fe2000b7fe4ff */
[-C--:B------:R-:W-:Y:S01]  /*18350*/  FMUL R103, R103, R2.reuse ;  /* 0x0000000267677220 */ /* 0x080fe20000400000 */
[----:B------:R-:W-:Y:S01]  /*18360*/  IADD3 R6, P6, R22, UR5, RZ ;  /* 0x0000000516067c10 */ /* 0x000fe2000ffde0ff */
[-C--:B---3--:R-:W-:Y:S01]  /*18370*/  FMUL R104, R104, R2.reuse ;  /* 0x0000000268687220 */ /* 0x088fe20000400000 */
[----:B------:R-:W-:Y:S01]  /*18380*/  PRMT R235, R7, 0x7610, R235 ;  /* 0x0000761007eb7816 */ /* 0x000fe200000000eb */
[-C--:B------:R-:W-:Y:S01]  /*18390*/  FMUL R105, R105, R2.reuse ;  /* 0x0000000269697220 */ /* 0x080fe20000400000 */
[----:B------:R-:W-:Y:S01]  /*183a0*/  F2FP.BF16.F32.PACK_AB R232, RZ, R55 ;  /* 0x00000037ffe8723e */ /* 0x000fe200000010ff */
[-C--:B------:R-:W-:Y:S01]  /*183b0*/  FMUL R106, R106, R2.reuse ;  /* 0x000000026a6a7220 */ /* 0x080fe20000400000 */
[----:B------:R-:W-:Y:S01]  /*183c0*/  IADD3.X R7, R23, UR4, RZ, P6, !PT ;  /* 0x0000000417077c10 */ /* 0x000fe2000b7fe4ff */
[----:B------:R-:W-:Y:S01]  /*183d0*/  FMUL R107, R107, R2 ;  /* 0x000000026b6b7220 */ /* 0x000fe20000400000 */
[----:B------:R-:W-:Y:S01]  /*183e0*/  F2FP.BF16.F32.PACK_AB R233, RZ, R56 ;  /* 0x00000038ffe9723e */ /* 0x000fe200000010ff */
[----:B------:R-:W-:Y:S04]  /*183f0*/  @P5 STG.E.U16 desc[UR36][R216.64], R235 ;  /* 0x000000ebd8005986 */ /* 0x000fe8000c101524 */
[----:B------:R0:W-:Y:S04]  /*18400*/  @P4 STG.E.U16 desc[UR36][R6.64+0x2], R232 ;  /* 0x000002e806004986 */ /* 0x0001e8000c101524 */
[----:B------:R1:W-:Y:S01]  /*18410*/  @P3 STG.E.U16 desc[UR36][R22.64+0x10], R233 ;  /* 0x000010e916003986 */ /* 0x0003e2000c101524 */
[----:B------:R-:W-:-:S03]  /*18420*/  ISETP.GT.AND P3, PT, R0, 0x8, P1 ;  /* 0x000000080000780c */ /* 0x000fc60000f64270 */
[----:B------:R3:W-:Y:S01]  /*18430*/  @P2 STG.E.U16 desc[UR36][R22.64+0x12], R234 ;  /* 0x000012ea16002986 */ /* 0x0007e2000c101524 */
[C---:B------:R-:W-:Y:S02]  /*18440*/  ISETP.GT.AND P2, PT, R0.reuse, 0x9, P1 ;  /* 0x000000090000780c */ /* 0x040fe40000f44270 */
[----:B------:R-:W-:Y:S01]  /*18450*/  ISETP.GT.AND P5, PT, R0, 0x11, P0 ;  /* 0x000000110000780c */ /* 0x000fe200007a4270 */
[----:B------:R-:W-:Y:S01]  /*18460*/  FMUL R108, R108, R2 ;  /* 0x000000026c6c7220 */ /* 0x000fe20000400000 */
[----:B0-----:R-:W-:Y:S01]  /*18470*/  F2FP.BF16.F32.PACK_AB R232, RZ, R58 ;  /* 0x0000003affe8723e */ /* 0x001fe200000010ff */
[-C--:B------:R-:W-:Y:S01]  /*18480*/  FMUL R109, R109, R2.reuse ;  /* 0x000000026d6d7220 */ /* 0x080fe20000400000 */
[-C--:B------:R-:W-:Y:S01]  /*18490*/  FMUL R110, R110, R2.reuse ;  /* 0x000000026e6e7220 */ /* 0x080fe20000400000 */
[----:B-1----:R-:W-:Y:S01]  /*184a0*/  F2FP.BF16.F32.PACK_AB R233, RZ, R59 ;  /* 0x0000003bffe9723e */ /* 0x002fe200000010ff */
[----:B------:R-:W-:Y:S01]  /*184b0*/  FMUL R111, R111, R2 ;  /* 0x000000026f6f7220 */ /* 0x000fe20000400000 */
[----:B------:R-:W-:Y:S01]  /*184c0*/  ISETP.GT.AND P4, PT, R0, 0x10, P0 ;  /* 0x000000100000780c */ /* 0x000fe20000784270 */
[----:B------:R0:W-:Y:S01]  /*184d0*/  @P3 STG.E.U16 desc[UR36][R216.64+0x10], R232 ;  /* 0x000010e8d8003986 */ /* 0x0001e2000c101524 */
[----:B------:R-:W-:-:S03]  /*184e0*/  F2FP.BF16.F32.PACK_AB R235, RZ, R61 ;  /* 0x0000003dffeb723e */ /* 0x000fc600000010ff */
[----:B------:R1:W-:Y:S01]  /*184f0*/  @P2 STG.E.U16 desc[UR36][R6.64+0x12], R233 ;  /* 0x000012e906002986 */ /* 0x0003e2000c101524 */
[C---:B------:R-:W-:Y:S02]  /*18500*/  ISETP.GT.AND P2, PT, R0.reuse, 0x10, P1 ;  /* 0x000000100000780c */ /* 0x040fe40000f44270 */
[----:B---3--:R-:W-:Y:S01]  /*18510*/  F2FP.BF16.F32.PACK_AB R234, RZ, R60 ;  /* 0x0000003cffea723e */ /* 0x008fe200000010ff */
[----:B------:R3:W-:Y:S01]  /*18520*/  @P5 STG.E.U16 desc[UR36][R22.64+0x22], R235 ;  /* 0x000022eb16005986 */ /* 0x0007e2000c101524 */
[C---:B------:R-:W-:Y:S02]  /*18530*/  ISETP.GT.AND P3, PT, R0.reuse, 0x11, P1 ;  /* 0x000000110000780c */ /* 0x040fe40000f64270 */
[C---:B------:R-:W-:Y:S01]  /*18540*/  ISETP.GT.AND P5, PT, R0.reuse, 0x19, P0 ;  /* 0x000000190000780c */ /* 0x040fe200007a4270 */
[----:B------:R3:W-:Y:S01]  /*18550*/  @P4 STG.E.U16 desc[UR36][R22.64+0x20], R234 ;  /* 0x000020ea16004986 */ /* 0x0007e2000c101524 */
[----:B0-----:R-:W-:Y:S02]  /*18560*/  F2FP.BF16.F32.PACK_AB R232, RZ, R62 ;  /* 0x0000003effe8723e */ /* 0x001fe400000010ff */
[----:B------:R-:W-:Y:S01]  /*18570*/  ISETP.GT.AND P4, PT, R0, 0x18, P0 ;  /* 0x000000180000780c */ /* 0x000fe20000784270 */
[-C--:B------:R-:W-:Y:S01]  /*18580*/  FMUL R112, R112, R2.reuse ;  /* 0x0000000270707220 */ /* 0x080fe20000400000 */
[----:B------:R-:W-:Y:S01]  /*18590*/  FMUL R113, R113, R2 ;  /* 0x0000000271717220 */ /* 0x000fe20000400000 */
[----:B------:R0:W-:Y:S01]  /*185a0*/  @P2 STG.E.U16 desc[UR36][R216.64+0x20], R232 ;  /* 0x000020e8d8002986 */ /* 0x0001e2000c101524 */
[----:B------:R-:W-:-:S02]  /*185b0*/  ISETP.GT.AND P2, PT, R0, 0x18, P1 ;  /* 0x000000180000780c */ /* 0x000fc40000f44270 */
[----:B-1----:R-:W-:Y:S01]  /*185c0*/  F2FP.BF16.F32.PACK_AB R233, RZ, R63 ;  /* 0x0000003fffe9723e */ /* 0x002fe200000010ff */
[-C--:B------:R-:W-:Y:S01]  /*185d0*/  FMUL R114, R114, R2.reuse ;  /* 0x0000000272727220 */ /* 0x080fe20000400000 */
[----:B---3--:R-:W-:Y:S01]  /*185e0*/  F2FP.BF16.F32.PACK_AB R235, RZ, R65 ;  /* 0x00000041ffeb723e */ /* 0x008fe200000010ff */
[----:B------:R-:W-:Y:S01]  /*185f0*/  FMUL R115, R115, R2 ;  /* 0x0000000273737220 */ /* 0x000fe20000400000 */
[----:B------:R-:W-:Y:S01]  /*18600*/  F2FP.BF16.F32.PACK_AB R234, RZ, R64 ;  /* 0x00000040ffea723e */ /* 0x000fe200000010ff */
[----:B------:R1:W-:Y:S01]  /*18610*/  @P3 STG.E.U16 desc[UR36][R6.64+0x22], R233 ;  /* 0x000022e906003986 */ /* 0x0003e2000c101524 */
[----:B------:R-:W-:-:S03]  /*18620*/  ISETP.GT.AND P3, PT, R0, 0x19, P1 ;  /* 0x000000190000780c */ /* 0x000fc60000f64270 */
[----:B------:R3:W-:Y:S01]  /*18630*/  @P5 STG.E.U16 desc[UR36][R22.64+0x32], R235 ;  /* 0x000032eb16005986 */ /* 0x0007e2000c101524 */
[----:B0-----:R-:W-:Y:S02]  /*18640*/  F2FP.BF16.F32.PACK_AB R232, RZ, R66 ;  /* 0x00000042ffe8723e */ /* 0x001fe400000010ff */
[C---:B------:R-:W-:Y:S01]  /*18650*/  ISETP.GT.AND P5, PT, R0.reuse, 0x21, P0 ;  /* 0x000000210000780c */ /* 0x040fe200007a4270 */
[----:B------:R0:W-:Y:S01]  /*18660*/  @P4 STG.E.U16 desc[UR36][R22.64+0x30], R234 ;  /* 0x000030ea16004986 */ /* 0x0001e2000c101524 */
[----:B------:R-:W-:-:S03]  /*18670*/  ISETP.GT.AND P4, PT, R0, 0x20, P0 ;  /* 0x000000200000780c */ /* 0x000fc60000784270 */
[----:B------:R0:W-:Y:S01]  /*18680*/  @P2 STG.E.U16 desc[UR36][R216.64+0x30], R232 ;  /* 0x000030e8d8002986 */ /* 0x0001e2000c101524 */
[----:B------:R-:W-:Y:S02]  /*18690*/  ISETP.GT.AND P2, PT, R0, 0x20, P1 ;  /* 0x000000200000780c */ /* 0x000fe40000f44270 */
[----:B-1----:R-:W-:Y:S01]  /*186a0*/  F2FP.BF16.F32.PACK_AB R233, RZ, R67 ;  /* 0x00000043ffe9723e */ /* 0x002fe200000010ff */
[-C--:B------:R-:W-:Y:S01]  /*186b0*/  FMUL R116, R116, R2.reuse ;  /* 0x0000000274747220 */ /* 0x080fe20000400000 */
[----:B---3--:R-:W-:Y:S01]  /*186c0*/  F2FP.BF16.F32.PACK_AB R235, RZ, R69 ;  /* 0x00000045ffeb723e */ /* 0x008fe200000010ff */
[-C--:B------:R-:W-:Y:S01]  /*186d0*/  FMUL R117, R117, R2.reuse ;  /* 0x0000000275757220 */ /* 0x080fe20000400000 */
[----:B------:R-:W-:Y:S01]  /*186e0*/  FMUL R118, R118, R2 ;  /* 0x0000000276767220 */ /* 0x000fe20000400000 */
[----:B0-----:R-:W-:Y:S01]  /*186f0*/  F2FP.BF16.F32.PACK_AB R234, RZ, R68 ;  /* 0x00000044ffea723e */ /* 0x001fe200000010ff */
[----:B------:R0:W-:Y:S01]  /*18700*/  @P3 STG.E.U16 desc[UR36][R6.64+0x32], R233 ;  /* 0x000032e906003986 */ /* 0x0001e2000c101524 */
[----:B------:R-:W-:-:S02]  /*18710*/  ISETP.GT.AND P3, PT, R0, 0x21, P1 ;  /* 0x000000210000780c */ /* 0x000fc40000f64270 */
[----:B------:R-:W-:Y:S01]  /*18720*/  F2FP.BF16.F32.PACK_AB R232, RZ, R70 ;  /* 0x00000046ffe8723e */ /* 0x000fe200000010ff */
[----:B------:R-:W-:Y:S01]  /*18730*/  @P5 STG.E.U16 desc[UR36][R22.64+0x42], R235 ;  /* 0x000042eb16005986 */ /* 0x000fe2000c101524 */
[----:B------:R-:W-:-:S03]  /*18740*/  ISETP.GT.AND P5, PT, R0, 0x29, P0 ;  /* 0x000000290000780c */ /* 0x000fc600007a4270 */
[----:B------:R-:W-:Y:S01]  /*18750*/  @P4 STG.E.U16 desc[UR36][R22.64+0x40], R234 ;  /* 0x000040ea16004986 */ /* 0x000fe2000c101524 */
[----:B------:R-:W-:-:S03]  /*18760*/  ISETP.GT.AND P4, PT, R0, 0x28, P0 ;  /* 0x000000280000780c */ /* 0x000fc60000784270 */
[----:B------:R-:W-:Y:S01]  /*18770*/  @P2 STG.E.U16 desc[UR36][R216.64+0x40], R232 ;  /* 0x000040e8d8002986 */ /* 0x000fe2000c101524 */
[----:B------:R-:W-:Y:S02]  /*18780*/  ISETP.GT.AND P2, PT, R0, 0x28, P1 ;  /* 0x000000280000780c */ /* 0x000fe40000f44270 */
[----:B0-----:R-:W-:Y:S01]  /*18790*/  F2FP.BF16.F32.PACK_AB R233, RZ, R71 ;  /* 0x00000047ffe9723e */ /* 0x001fe200000010ff */
[----:B------:R-:W-:Y:S01]  /*187a0*/  FMUL R119, R119, R2 ;  /* 0x0000000277777220 */ /* 0x000fe20000400000 */
[----:B------:R-:W-:Y:S01]  /*187b0*/  F2FP.BF16.F32.PACK_AB R230, RZ, R230 ;  /* 0x000000e6ffe6723e */ /* 0x000fe200000010ff */
[----:B------:R-:W-:Y:S01]  /*187c0*/  FMUL R16, R16, R2 ;  /* 0x0000000210107220 */ /* 0x000fe20000400000 */
[----:B------:R-:W-:Y:S01]  /*187d0*/  F2FP.BF16.F32.PACK_AB R231, RZ, R231 ;  /* 0x000000e7ffe7723e */ /* 0x000fe200000010ff */
[----:B------:R-:W-:Y:S01]  /*187e0*/  @P3 STG.E.U16 desc[UR36][R6.64+0x42], R233 ;  /* 0x000042e906003986 */ /* 0x000fe2000c101524 */
[----:B------:R-:W-:-:S03]  /*187f0*/  ISETP.GT.AND P3, PT, R0, 0x29, P1 ;  /* 0x000000290000780c */ /* 0x000fc60000f64270 */
[----:B------:R0:W-:Y:S01]  /*18800*/  @P5 STG.E.U16 desc[UR36][R22.64+0x52], R230 ;  /* 0x000052e616005986 */ /* 0x0001e2000c101524 */
[----:B------:R-:W-:-:S03]  /*18810*/  ISETP.GT.AND P5, PT, R0, 0x31, P0 ;  /* 0x000000310000780c */ /* 0x000fc600007a4270 */
[----:B------:R1:W-:Y:S01]  /*18820*/  @P4 STG.E.U16 desc[UR36][R22.64+0x50], R231 ;  /* 0x000050e716004986 */ /* 0x0003e2000c101524 */
[----:B------:R-:W-:Y:S01]  /*18830*/  ISETP.GT.AND P4, PT, R0, 0x30, P0 ;  /* 0x000000300000780c */ /* 0x000fe20000784270 */
[-C--:B------:R-:W-:Y:S01]  /*18840*/  FMUL R226, R226, R2.reuse ;  /* 0x00000002e2e27220 */ /* 0x080fe20000400000 */
[-C--:B------:R-:W-:Y:S01]  /*18850*/  FMUL R229, R229, R2.reuse ;  /* 0x00000002e5e57220 */ /* 0x080fe20000400000 */
[-C--:B------:R-:W-:Y:S01]  /*18860*/  FMUL R228, R228, R2.reuse ;  /* 0x00000002e4e47220 */ /* 0x080fe20000400000 */
[-C--:B------:R-:W-:Y:S01]  /*18870*/  FMUL R227, R227, R2.reuse ;  /* 0x00000002e3e37220 */ /* 0x080fe20000400000 */
[-C--:B------:R-:W-:Y:S01]  /*18880*/  FMUL R225, R225, R2.reuse ;  /* 0x00000002e1e17220 */ /* 0x080fe20000400000 */
[----:B------:R-:W-:Y:S01]  /*18890*/  FMUL R224, R224, R2 ;  /* 0x00000002e0e07220 */ /* 0x000fe20000400000 */
[----:B0-----:R-:W-:Y:S01]  /*188a0*/  F2FP.BF16.F32.PACK_AB R230, RZ, R72 ;  /* 0x00000048ffe6723e */ /* 0x001fe200000010ff */
[----:B------:R-:W-:Y:S01]  /*188b0*/  FMUL R222, R222, R2 ;  /* 0x00000002dede7220 */ /* 0x000fe20000400000 */
[----:B------:R-:W3:Y:S01]  /*188c0*/  LDL.LU R185, [R1+0x504] ;  /* 0x0005040001b97983 */ /* 0x000ee20000300800 */
[----:B-1----:R-:W-:-:S03]  /*188d0*/  F2FP.BF16.F32.PACK_AB R231, RZ, R73 ;  /* 0x00000049ffe7723e */ /* 0x002fc600000010ff */
[----:B------:R0:W-:Y:S01]  /*188e0*/  @P2 STG.E.U16 desc[UR36][R216.64+0x50], R230 ;  /* 0x000050e6d8002986 */ /* 0x0001e2000c101524 */
[C---:B------:R-:W-:Y:S02]  /*188f0*/  ISETP.GT.AND P2, PT, R0.reuse, 0x30, P1 ;  /* 0x000000300000780c */ /* 0x040fe40000f44270 */
[----:B------:R-:W-:Y:S02]  /*18900*/  F2FP.BF16.F32.PACK_AB R232, RZ, R74 ;  /* 0x0000004affe8723e */ /* 0x000fe400000010ff */
[----:B------:R-:W-:Y:S01]  /*18910*/  F2FP.BF16.F32.PACK_AB R233, RZ, R75 ;  /* 0x0000004bffe9723e */ /* 0x000fe200000010ff */
[----:B------:R1:W-:Y:S01]  /*18920*/  @P3 STG.E.U16 desc[UR36][R6.64+0x52], R231 ;  /* 0x000052e706003986 */ /* 0x0003e2000c101524 */
[----:B------:R-:W-:-:S03]  /*18930*/  ISETP.GT.AND P3, PT, R0, 0x31, P1 ;  /* 0x000000310000780c */ /* 0x000fc60000f64270 */
[----:B------:R4:W-:Y:S01]  /*18940*/  @P4 STG.E.U16 desc[UR36][R22.64+0x60], R232 ;  /* 0x000060e816004986 */ /* 0x0009e2000c101524 */
[----:B0-----:R-:W-:-:S03]  /*18950*/  F2FP.BF16.F32.PACK_AB R230, RZ, R76 ;  /* 0x0000004cffe6723e */ /* 0x001fc600000010ff */
[----:B------:R0:W-:Y:S01]  /*18960*/  @P5 STG.E.U16 desc[UR36][R22.64+0x62], R233 ;  /* 0x000062e916005986 */ /* 0x0001e2000c101524 */
[C---:B------:R-:W-:Y:S02]  /*18970*/  ISETP.GT.AND P4, PT, R0.reuse, 0x38, P0 ;  /* 0x000000380000780c */ /* 0x040fe40000784270 */
[C---:B------:R-:W-:Y:S01]  /*18980*/  ISETP.GT.AND P5, PT, R0.reuse, 0x39, P0 ;  /* 0x000000390000780c */ /* 0x040fe200007a4270 */
[----:B------:R0:W-:Y:S01]  /*18990*/  @P2 STG.E.U16 desc[UR36][R216.64+0x60], R230 ;  /* 0x000060e6d8002986 */ /* 0x0001e2000c101524 */
[----:B------:R-:W-:Y:S02]  /*189a0*/  ISETP.GT.AND P2, PT, R0, 0x38, P1 ;  /* 0x000000380000780c */ /* 0x000fe40000f44270 */
[----:B-1----:R-:W-:Y:S01]  /*189b0*/  F2FP.BF16.F32.PACK_AB R231, RZ, R77 ;  /* 0x0000004dffe7723e */ /* 0x002fe200000010ff */
[----:B------:R-:W-:Y:S01]  /*189c0*/  FMUL R223, R223, R2 ;  /* 0x00000002dfdf7220 */ /* 0x000fe20000400000 */
[----:B----4-:R-:W-:Y:S01]  /*189d0*/  F2FP.BF16.F32.PACK_AB R232, RZ, R78 ;  /* 0x0000004effe8723e */ /* 0x010fe200000010ff */
[----:B------:R-:W-:Y:S01]  /*189e0*/  FMUL R221, R221, R2 ;  /* 0x00000002dddd7220 */ /* 0x000fe20000400000 */
[----:B------:R-:W-:Y:S01]  /*189f0*/  F2FP.BF16.F32.PACK_AB R234, RZ, R16 ;  /* 0x00000010ffea723e */ /* 0x000fe200000010ff */
[----:B------:R-:W4:Y:S01]  /*18a00*/  LDL.LU R186, [R1+0x500] ;  /* 0x0005000001ba7983 */ /* 0x000f220000300800 */
[----:B0-----:R-:W-:-:S03]  /*18a10*/  F2FP.BF16.F32.PACK_AB R233, RZ, R79 ;  /* 0x0000004fffe9723e */ /* 0x001fc600000010ff */
[----:B------:R0:W-:Y:S01]  /*18a20*/  @P3 STG.E.U16 desc[UR36][R6.64+0x62], R231 ;  /* 0x000062e706003986 */ /* 0x0001e2000c101524 */
[C---:B------:R-:W-:Y:S02]  /*18a30*/  ISETP.GT.AND P3, PT, R0.reuse, 0x39, P1 ;  /* 0x000000390000780c */ /* 0x040fe40000f64270 */
[----:B------:R-:W-:Y:S01]  /*18a40*/  F2FP.BF16.F32.PACK_AB R230, RZ, R80 ;  /* 0x00000050ffe6723e */ /* 0x000fe200000010ff */
[----:B------:R1:W-:Y:S01]  /*18a50*/  @P4 STG.E.U16 desc[UR36][R22.64+0x70], R232 ;  /* 0x000070e816004986 */ /* 0x0003e2000c101524 */
[----:B------:R-:W-:-:S03]  /*18a60*/  ISETP.GT.AND P4, PT, R0, 0x40, P0 ;  /* 0x000000400000780c */ /* 0x000fc60000784270 */
[----:B------:R1:W-:Y:S01]  /*18a70*/  @P5 STG.E.U16 desc[UR36][R22.64+0x72], R233 ;  /* 0x000072e916005986 */ /* 0x0003e2000c101524 */
[----:B------:R-:W-:-:S03]  /*18a80*/  ISETP.GT.AND P5, PT, R0, 0x41, P0 ;  /* 0x000000410000780c */ /* 0x000fc600007a4270 */
[----:B------:R2:W-:Y:S01]  /*18a90*/  @P2 STG.E.U16 desc[UR36][R216.64+0x70], R230 ;  /* 0x000070e6d8002986 */ /* 0x0005e2000c101524 */
[----:B------:R-:W-:Y:S02]  /*18aa0*/  ISETP.GT.AND P2, PT, R0, 0x40, P1 ;  /* 0x000000400000780c */ /* 0x000fe40000f44270 */
[----:B0-----:R-:W-:Y:S01]  /*18ab0*/  F2FP.BF16.F32.PACK_AB R231, RZ, R81 ;  /* 0x00000051ffe7723e */ /* 0x001fe200000010ff */
[----:B------:R-:W-:Y:S01]  /*18ac0*/  FMUL R220, R220, R2 ;  /* 0x00000002dcdc7220 */ /* 0x000fe20000400000 */
[----:B-1----:R-:W-:Y:S01]  /*18ad0*/  F2FP.BF16.F32.PACK_AB R232, RZ, R82 ;  /* 0x00000052ffe8723e */ /* 0x002fe200000010ff */
[----:B------:R-:W-:Y:S01]  /*18ae0*/  FMUL R218, R218, R2 ;  /* 0x00000002dada7220 */ /* 0x000fe20000400000 */
[----:B------:R-:W-:Y:S01]  /*18af0*/  F2FP.BF16.F32.PACK_AB R229, RZ, R229 ;  /* 0x000000e5ffe5723e */ /* 0x000fe200000010ff */
[----:B------:R-:W4:Y:S01]  /*18b00*/  LDL.LU R187, [R1+0x4fc] ;  /* 0x0004fc0001bb7983 */ /* 0x000f220000300800 */
[----:B------:R-:W-:-:S03]  /*18b10*/  F2FP.BF16.F32.PACK_AB R233, RZ, R83 ;  /* 0x00000053ffe9723e */ /* 0x000fc600000010ff */
[----:B------:R0:W-:Y:S01]  /*18b20*/  @P3 STG.E.U16 desc[UR36][R6.64+0x72], R231 ;  /* 0x000072e706003986 */ /* 0x0001e2000c101524 */
[C---:B------:R-:W-:Y:S02]  /*18b30*/  ISETP.GT.AND P3, PT, R0.reuse, 0x41, P1 ;  /* 0x000000410000780c */ /* 0x040fe40000f64270 */
[----:B--2---:R-:W-:Y:S01]  /*18b40*/  F2FP.BF16.F32.PACK_AB R230, RZ, R84 ;  /* 0x00000054ffe6723e */ /* 0x004fe200000010ff */
[----:B------:R1:W-:Y:S01]  /*18b50*/  @P4 STG.E.U16 desc[UR36][R22.64+0x80], R232 ;  /* 0x000080e816004986 */ /* 0x0003e2000c101524 */
[----:B------:R-:W-:-:S03]  /*18b60*/  ISETP.GT.AND P4, PT, R0, 0x48, P0 ;  /* 0x000000480000780c */ /* 0x000fc60000784270 */
[----:B------:R2:W-:Y:S01]  /*18b70*/  @P5 STG.E.U16 desc[UR36][R22.64+0x82], R233 ;  /* 0x000082e916005986 */ /* 0x0005e2000c101524 */
[----:B------:R-:W-:-:S03]  /*18b80*/  ISETP.GT.AND P5, PT, R0, 0x49, P0 ;  /* 0x000000490000780c */ /* 0x000fc600007a4270 */
[----:B------:R2:W-:Y:S01]  /*18b90*/  @P2 STG.E.U16 desc[UR36][R216.64+0x80], R230 ;  /* 0x000080e6d8002986 */ /* 0x0005e2000c101524 */
[C---:B------:R-:W-:Y:S02]  /*18ba0*/  ISETP.GT.AND P2, PT, R0.reuse, 0x48, P1 ;  /* 0x000000480000780c */ /* 0x040fe40000f44270 */
[----:B0-----:R-:W-:Y:S01]  /*18bb0*/  F2FP.BF16.F32.PACK_AB R231, RZ, R85 ;  /* 0x00000055ffe7723e */ /* 0x001fe200000010ff */
[----:B------:R-:W4:Y:S01]  /*18bc0*/  LDL.LU R188, [R1+0x4f8] ;  /* 0x0004f80001bc7983 */ /* 0x000f220000300800 */
[----:B-1----:R-:W-:Y:S02]  /*18bd0*/  F2FP.BF16.F32.PACK_AB R232, RZ, R86 ;  /* 0x00000056ffe8723e */ /* 0x002fe400000010ff */
[----:B--2---:R-:W-:Y:S01]  /*18be0*/  F2FP.BF16.F32.PACK_AB R233, RZ, R87 ;  /* 0x00000057ffe9723e */ /* 0x004fe200000010ff */
        /* <DEDUP_REMOVED lines=27> */
[----:B------:R-:W-:Y:S01]  /*18da0*/  FMUL R219, R219, R2 ;  /* 0x00000002dbdb7220 */ /* 0x000fe20000400000 */
[----:B--2---:R-:W-:Y:S01]  /*18db0*/  F2FP.BF16.F32.PACK_AB R233, RZ, R95 ;  /* 0x0000005fffe9723e */ /* 0x004fe200000010ff */
[----:B------:R0:W-:Y:S01]  /*18dc0*/  @P3 STG.E.U16 desc[UR36][R6.64+0xa2], R231 ;  /* 0x0000a2e706003986 */ /* 0x0001e2000c101524 */
[----:B------:R-:W-:-:S02]  /*18dd0*/  ISETP.GT.AND P3, PT, R0, 0x59, P1 ;  /* 0x000000590000780c */ /* 0x000fc40000f64270 */
        /* <DEDUP_REMOVED lines=10> */
[----:B------:R-:W4:Y:S01]  /*18e80*/  LDL.LU R190, [R1+0x4f0] ;  /* 0x0004f00001be7983 */ /* 0x000f220000300800 */
[----:B--2---:R-:W-:-:S03]  /*18e90*/  F2FP.BF16.F32.PACK_AB R233, RZ, R99 ;  /* 0x00000063ffe9723e */ /* 0x004fc600000010ff */
        /* <DEDUP_REMOVED lines=67> */
[----:B------:R-:W-:Y:S01]  /*192d0*/  @P3 STG.E.U16 desc[UR36][R6.64+0x102], R231 ;  /* 0x000102e706003986 */ /* 0x000fe2000c101524 */
[----:B------:R-:W-:Y:S02]  /*192e0*/  ISETP.GT.AND P3, PT, R0, 0x89, P1 ;  /* 0x000000890000780c */ /* 0x000fe40000f64270 */
[----:B------:R-:W-:Y:S01]  /*192f0*/  F2FP.BF16.F32.PACK_AB R230, RZ, R226 ;  /* 0x000000e2ffe6723e */ /* 0x000fe200000010ff */
[----:B------:R-:W-:Y:S01]  /*19300*/  @P4 STG.E.U16 desc[UR36][R22.64+0x110], R232 ;  /* 0x000110e816004986 */ /* 0x000fe2000c101524 */
[----:B------:R-:W-:-:S02]  /*19310*/  PRMT R226, R234, 0x7610, R226 ;  /* 0x00007610eae27816 */ /* 0x000fc400000000e2 */
[C---:B------:R-:W-:Y:S01]  /*19320*/  ISETP.GT.AND P4, PT, R0.reuse, 0x90, P0 ;  /* 0x000000900000780c */ /* 0x040fe20000784270 */
[----:B------:R-:W-:Y:S01]  /*19330*/  @P5 STG.E.U16 desc[UR36][R22.64+0x112], R233 ;  /* 0x000112e916005986 */ /* 0x000fe2000c101524 */
[----:B------:R-:W-:-:S03]  /*19340*/  ISETP.GT.AND P5, PT, R0, 0x91, P0 ;  /* 0x000000910000780c */ /* 0x000fc600007a4270 */
[----:B------:R-:W-:Y:S01]  /*19350*/  @P2 STG.E.U16 desc[UR36][R216.64+0x110], R226 ;  /* 0x000110e2d8002986 */ /* 0x000fe2000c101524 */
[----:B------:R-:W-:Y:S02]  /*19360*/  ISETP.GT.AND P2, PT, R0, 0x90, P1 ;  /* 0x000000900000780c */ /* 0x000fe40000f44270 */
[----:B------:R-:W-:Y:S01]  /*19370*/  PRMT R228, R229, 0x7610, R228 ;  /* 0x00007610e5e47816 */ /* 0x000fe200000000e4 */
[-C--:B------:R-:W-:Y:S01]  /*19380*/  FMUL R12, R12, R2.reuse ;  /* 0x000000020c0c7220 */ /* 0x080fe20000400000 */
[----:B------:R-:W-:Y:S01]  /*19390*/  F2FP.BF16.F32.PACK_AB R227, RZ, R227 ;  /* 0x000000e3ffe3723e */ /* 0x000fe200000010ff */
[----:B------:R-:W-:Y:S01]  /*193a0*/  FMUL R13, R13, R2 ;  /* 0x000000020d0d7220 */ /* 0x000fe20000400000 */
[----:B------:R-:W-:Y:S01]  /*193b0*/  F2FP.BF16.F32.PACK_AB R225, RZ, R225 ;  /* 0x000000e1ffe1723e */ /* 0x000fe200000010ff */
[----:B------:R-:W-:Y:S01]  /*193c0*/  @P3 STG.E.U16 desc[UR36][R6.64+0x112], R228 ;  /* 0x000112e406003986 */ /* 0x000fe2000c101524 */
[----:B------:R-:W-:-:S03]  /*193d0*/  ISETP.GT.AND P3, PT, R0, 0x91, P1 ;  /* 0x000000910000780c */ /* 0x000fc60000f64270 */
[----:B------:R-:W-:Y:S01]  /*193e0*/  @P4 STG.E.U16 desc[UR36][R22.64+0x120], R235 ;  /* 0x000120eb16004986 */ /* 0x000fe2000c101524 */
[----:B------:R-:W-:-:S03]  /*193f0*/  ISETP.GT.AND P4, PT, R0, 0x98, P0 ;  /* 0x000000980000780c */ /* 0x000fc60000784270 */
[----:B------:R-:W-:Y:S01]  /*19400*/  @P5 STG.E.U16 desc[UR36][R22.64+0x122], R230 ;  /* 0x000122e616005986 */ /* 0x000fe2000c101524 */
[----:B------:R-:W-:-:S03]  /*19410*/  ISETP.GT.AND P5, PT, R0, 0x99, P0 ;  /* 0x000000990000780c */ /* 0x000fc600007a4270 */
[----:B------:R-:W-:Y:S01]  /*19420*/  @P2 STG.E.U16 desc[UR36][R216.64+0x120], R227 ;  /* 0x000120e3d8002986 */ /* 0x000fe2000c101524 */
[C---:B------:R-:W-:Y:S02]  /*19430*/  ISETP.GT.AND P2, PT, R0.reuse, 0x98, P1 ;  /* 0x000000980000780c */ /* 0x040fe40000f44270 */
[----:B------:R-:W-:Y:S02]  /*19440*/  F2FP.BF16.F32.PACK_AB R224, RZ, R224 ;  /* 0x000000e0ffe0723e */ /* 0x000fe400000010ff */
[----:B------:R-:W-:Y:S01]  /*19450*/  F2FP.BF16.F32.PACK_AB R222, RZ, R222 ;  /* 0x000000deffde723e */ /* 0x000fe200000010ff */
[----:B------:R-:W-:Y:S01]  /*19460*/  @P3 STG.E.U16 desc[UR36][R6.64+0x122], R225 ;  /* 0x000122e106003986 */ /* 0x000fe2000c101524 */
[C---:B------:R-:W-:Y:S02]  /*19470*/  ISETP.GT.AND P3, PT, R0.reuse, 0x99, P1 ;  /* 0x000000990000780c */ /* 0x040fe40000f64270 */
[----:B------:R-:W-:Y:S01]  /*19480*/  F2FP.BF16.F32.PACK_AB R223, RZ, R223 ;  /* 0x000000dfffdf723e */ /* 0x000fe200000010ff */
[----:B------:R-:W-:Y:S01]  /*19490*/  @P4 STG.E.U16 desc[UR36][R22.64+0x130], R224 ;  /* 0x000130e016004986 */ /* 0x000fe2000c101524 */
[----:B------:R-:W-:-:S03]  /*194a0*/  ISETP.GT.AND P4, PT, R0, 0xa0, P0 ;  /* 0x000000a00000780c */ /* 0x000fc60000784270 */
[----:B------:R-:W-:Y:S01]  /*194b0*/  @P5 STG.E.U16 desc[UR36][R22.64+0x132], R222 ;  /* 0x000132de16005986 */ /* 0x000fe2000c101524 */
[----:B------:R-:W-:-:S03]  /*194c0*/  ISETP.GT.AND P5, PT, R0, 0xa1, P0 ;  /* 0x000000a10000780c */ /* 0x000fc600007a4270 */
[----:B------:R-:W-:Y:S01]  /*194d0*/  @P2 STG.E.U16 desc[UR36][R216.64+0x130], R223 ;  /* 0x000130dfd8002986 */ /* 0x000fe2000c101524 */
[C---:B------:R-:W-:Y:S02]  /*194e0*/  ISETP.GT.AND P2, PT, R0.reuse, 0xa0, P1 ;  /* 0x000000a00000780c */ /* 0x040fe40000f44270 */
[----:B------:R-:W-:Y:S01]  /*194f0*/  F2FP.BF16.F32.PACK_AB R221, RZ, R221 ;  /* 0x000000ddffdd723e */ /* 0x000fe200000010ff */
[----:B------:R-:W2:Y:S01]  /*19500*/  LDL.LU R196, [R1+0x4d8] ;  /* 0x0004d80001c47983 */ /* 0x000ea20000300800 */
[----:B------:R-:W-:Y:S02]  /*19510*/  F2FP.BF16.F32.PACK_AB R220, RZ, R220 ;  /* 0x000000dcffdc723e */ /* 0x000fe400000010ff */
[----:B------:R-:W-:Y:S01]  /*19520*/  F2FP.BF16.F32.PACK_AB R218, RZ, R218 ;  /* 0x000000daffda723e */ /* 0x000fe200000010ff */
[----:B------:R-:W-:Y:S01]  /*19530*/  @P3 STG.E.U16 desc[UR36][R6.64+0x132], R221 ;  /* 0x000132dd06003986 */ /* 0x000fe2000c101524 */
[C---:B------:R-:W-:Y:S02]  /*19540*/  ISETP.GT.AND P6, PT, R0.reuse, 0xa8, P1 ;  /* 0x000000a80000780c */ /* 0x040fe40000fc4270 */
[----:B------:R-:W-:Y:S01]  /*19550*/  ISETP.GT.AND P3, PT, R0, 0xa1, P1 ;  /* 0x000000a10000780c */ /* 0x000fe20000f64270 */
[----:B------:R0:W-:Y:S01]  /*19560*/  @P4 STG.E.U16 desc[UR36][R22.64+0x140], R220 ;  /* 0x000140dc16004986 */ /* 0x0001e2000c101524 */
[----:B------:R-:W-:-:S02]  /*19570*/  F2FP.BF16.F32.PACK_AB R8, RZ, R8 ;  /* 0x00000008ff08723e */ /* 0x000fc400000010ff */
[----:B------:R-:W-:Y:S01]  /*19580*/  F2FP.BF16.F32.PACK_AB R9, RZ, R9 ;  /* 0x00000009ff09723e */ /* 0x000fe200000010ff */
[----:B------:R1:W-:Y:S01]  /*19590*/  @P5 STG.E.U16 desc[UR36][R22.64+0x142], R218 ;  /* 0x000142da16005986 */ /* 0x0003e2000c101524 */
[C---:B------:R-:W-:Y:S02]  /*195a0*/  ISETP.GT.AND P4, PT, R0.reuse, 0xa8, P0 ;  /* 0x000000a80000780c */ /* 0x040fe40000784270 */
[----:B------:R-:W-:Y:S01]  /*195b0*/  ISETP.GT.AND P5, PT, R0, 0xa9, P0 ;  /* 0x000000a90000780c */ /* 0x000fe200007a4270 */
[----:B------:R-:W-:Y:S01]  /*195c0*/  FMUL R14, R14, R2 ;  /* 0x000000020e0e7220 */ /* 0x000fe20000400000 */
[----:B------:R-:W-:Y:S01]  /*195d0*/  F2FP.BF16.F32.PACK_AB R219, RZ, R219 ;  /* 0x000000dbffdb723e */ /* 0x000fe200000010ff */
[----:B------:R-:W2:Y:S01]  /*195e0*/  LDL.LU R197, [R1+0x4d4] ;  /* 0x0004d40001c57983 */ /* 0x000ea20000300800 */
[----:B0-----:R-:W-:Y:S01]  /*195f0*/  PRMT R220, R9, 0x7610, R220 ;  /* 0x0000761009dc7816 */ /* 0x001fe200000000dc */
[----:B------:R-:W-:Y:S01]  /*19600*/  @P2 IMAD.MOV.U32 R9, RZ, RZ, R217 ;  /* 0x000000ffff092224 */ /* 0x000fe200078e00d9 */
[----:B-1----:R-:W-:Y:S01]  /*19610*/  PRMT R218, R8, 0x7610, R218 ;  /* 0x0000761008da7816 */ /* 0x002fe200000000da */
[----:B------:R-:W-:Y:S01]  /*19620*/  @P2 IMAD.MOV.U32 R8, RZ, RZ, R216 ;  /* 0x000000ffff082224 */ /* 0x000fe200078e00d8 */
[----:B------:R-:W-:Y:S01]  /*19630*/  F2FP.BF16.F32.PACK_AB R21, RZ, R21 ;  /* 0x00000015ff15723e */ /* 0x000fe200000010ff */
[----:B------:R-:W2:Y:S01]  /*19640*/  LDL.LU R198, [R1+0x4d0] ;  /* 0x0004d00001c67983 */ /* 0x000ea20000300800 */
[----:B------:R-:W-:-:S03]  /*19650*/  F2FP.BF16.F32.PACK_AB R10, RZ, R10 ;  /* 0x0000000aff0a723e */ /* 0x000fc600000010ff */
[----:B------:R0:W-:Y:S01]  /*19660*/  @P2 STG.E.U16 desc[UR36][R8.64+0x140], R219 ;  /* 0x000140db08002986 */ /* 0x0001e2000c101524 */
[----:B------:R-:W-:-:S03]  /*19670*/  ISETP.GT.AND P2, PT, R0, 0xa9, P1 ;  /* 0x000000a90000780c */ /* 0x000fc60000f44270 */
[----:B------:R-:W-:Y:S01]  /*19680*/  @P3 STG.E.U16 desc[UR36][R6.64+0x142], R21 ;  /* 0x0001421506003986 */ /* 0x000fe2000c101524 */
[----:B------:R-:W-:-:S03]  /*19690*/  ISETP.GT.AND P3, PT, R0, 0xb0, P1 ;  /* 0x000000b00000780c */ /* 0x000fc60000f64270 */
[----:B------:R-:W-:Y:S01]  /*196a0*/  @P4 STG.E.U16 desc[UR36][R22.64+0x150], R218 ;  /* 0x000150da16004986 */ /* 0x000fe2000c101524 */
[----:B0-----:R-:W-:Y:S01]  /*196b0*/  @P6 IMAD.MOV.U32 R8, RZ, RZ, R216 ;  /* 0x000000ffff086224 */ /* 0x001fe200078e00d8 */
[----:B------:R-:W-:Y:S01]  /*196c0*/  F2FP.BF16.F32.PACK_AB R11, RZ, R11 ;  /* 0x0000000bff0b723e */ /* 0x000fe200000010ff */
[----:B------:R-:W-:Y:S01]  /*196d0*/  @P6 IMAD.MOV.U32 R9, RZ, RZ, R217 ;  /* 0x000000ffff096224 */ /* 0x000fe200078e00d9 */
[----:B------:R-:W-:Y:S01]  /*196e0*/  @P5 STG.E.U16 desc[UR36][R22.64+0x152], R220 ;  /* 0x000152dc16005986 */ /* 0x000fe2000c101524 */
[----:B------:R-:W-:-:S03]  /*196f0*/  ISETP.GT.AND P5, PT, R0, 0xb0, P0 ;  /* 0x000000b00000780c */ /* 0x000fc600007a4270 */
[----:B------:R0:W-:Y:S01]  /*19700*/  @P6 STG.E.U16 desc[UR36][R8.64+0x150], R10 ;  /* 0x0001500a08006986 */ /* 0x0001e2000c101524 */
[----:B------:R-:W-:Y:S02]  /*19710*/  ISETP.GT.AND P6, PT, R0, 0xb1, P0 ;  /* 0x000000b10000780c */ /* 0x000fe400007c4270 */
[----:B------:R-:W-:Y:S01]  /*19720*/  F2FP.BF16.F32.PACK_AB R12, RZ, R12 ;  /* 0x0000000cff0c723e */ /* 0x000fe200000010ff */
[----:B------:R1:W-:Y:S01]  /*19730*/  @P2 STG.E.U16 desc[UR36][R6.64+0x152], R11 ;  /* 0x0001520b06002986 */ /* 0x0003e2000c101524 */
[----:B------:R-:W-:Y:S02]  /*19740*/  F2FP.BF16.F32.PACK_AB R13, RZ, R13 ;  /* 0x0000000dff0d723e */ /* 0x000fe400000010ff */
[----:B------:R-:W-:Y:S01]  /*19750*/  F2FP.BF16.F32.PACK_AB R14, RZ, R14 ;  /* 0x0000000eff0e723e */ /* 0x000fe200000010ff */
[----:B------:R-:W-:Y:S01]  /*19760*/  FMUL R15, R15, R2 ;  /* 0x000000020f0f7220 */ /* 0x000fe20000400000 */
[----:B------:R-:W2:Y:S01]  /*19770*/  LDL.LU R199, [R1+0x4cc] ;  /* 0x0004cc0001c77983 */ /* 0x000ea20000300800 */
[----:B0-----:R-:W-:Y:S01]  /*19780*/  @P3 MOV R10, R216 ;  /* 0x000000d8000a3202 */ /* 0x001fe20000000f00 */
[----:B-1----:R-:W-:-:S02]  /*19790*/  @P3 IMAD.MOV.U32 R11, RZ, RZ, R217 ;  /* 0x000000ffff0b3224 */ /* 0x002fc400078e00d9 */
[----:B------:R-:W-:Y:S01]  /*197a0*/  @P5 STG.E.U16 desc[UR36][R22.64+0x160], R12 ;  /* 0x0001600c16005986 */ /* 0x000fe2000c101524 */
[----:B------:R-:W-:-:S03]  /*197b0*/  ISETP.GT.AND P2, PT, R0, 0xb1, P1 ;  /* 0x000000b10000780c */ /* 0x000fc60000f44270 */
[----:B------:R-:W-:Y:S04]  /*197c0*/  @P6 STG.E.U16 desc[UR36][R22.64+0x162], R13 ;  /* 0x0001620d16006986 */ /* 0x000fe8000c101524 */
[----:B------:R-:W-:Y:S01]  /*197d0*/  @P3 STG.E.U16 desc[UR36][R10.64+0x160], R14 ;  /* 0x0001600e0a003986 */ /* 0x000fe2000c101524 */
[C---:B------:R-:W-:Y:S01]  /*197e0*/  ISETP.GT.AND P3, PT, R0.reuse, 0xb8, P0 ;  /* 0x000000b80000780c */ /* 0x040fe20000764270 */
[-C--:B------:R-:W-:Y:S01]  /*197f0*/  FMUL R17, R17, R2.reuse ;  /* 0x0000000211117220 */ /* 0x080fe20000400000 */
[C---:B------:R-:W-:Y:S01]  /*19800*/  ISETP.GT.AND P0, PT, R0.reuse, 0xb9, P0 ;  /* 0x000000b90000780c */ /* 0x040fe20000704270 */
[----:B------:R-:W2:Y:S01]  /*19810*/  LDL.LU R200, [R1+0x4c8] ;  /* 0x0004c80001c87983 */ /* 0x000ea20000300800 */
[----:B------:R-:W-:Y:S01]  /*19820*/  ISETP.GT.AND P5, PT, R0, 0xb8, P1 ;  /* 0x000000b80000780c */ /* 0x000fe20000fa4270 */
[-C--:B------:R-:W-:Y:S01]  /*19830*/  FMUL R18, R18, R2.reuse ;  /* 0x0000000212127220 */ /* 0x080fe20000400000 */
[----:B------:R-:W-:Y:S01]  /*19840*/  ISETP.GT.AND P1, PT, R0, 0xb9, P1 ;  /* 0x000000b90000780c */ /* 0x000fe20000f24270 */
[----:B------:R-:W2:Y:S01]  /*19850*/  LDL.LU R201, [R1+0x4c4] ;  /* 0x0004c40001c97983 */ /* 0x000ea20000300800 */
[----:B------:R-:W-:Y:S01]  /*19860*/  FMUL R19, R19, R2 ;  /* 0x0000000213137220 */ /* 0x000fe20000400000 */
[----:B------:R-:W-:-:S02]  /*19870*/  F2FP.BF16.F32.PACK_AB R15, RZ, R15 ;  /* 0x0000000fff0f723e */ /* 0x000fc400000010ff */
[----:B------:R-:W2:Y:S01]  /*19880*/  LDL.LU R202, [R1+0x4c0] ;  /* 0x0004c00001ca7983 */ /* 0x000ea20000300800 */
[----:B------:R-:W-:Y:S01]  /*19890*/  FMUL R20, R20, R2 ;  /* 0x0000000214147220 */ /* 0x000fe20000400000 */
[----:B------:R-:W-:Y:S02]  /*198a0*/  F2FP.BF16.F32.PACK_AB R17, RZ, R17 ;  /* 0x00000011ff11723e */ /* 0x000fe400000010ff */
[----:B------:R-:W-:Y:S01]  /*198b0*/  F2FP.BF16.F32.PACK_AB R18, RZ, R18 ;  /* 0x00000012ff12723e */ /* 0x000fe200000010ff */
[----:B------:R-:W-:Y:S01]  /*198c0*/  @P2 STG.E.U16 desc[UR36][R6.64+0x162], R15 ;  /* 0x0001620f06002986 */ /* 0x000fe2000c101524 */
[----:B------:R-:W-:Y:S02]  /*198d0*/  F2FP.BF16.F32.PACK_AB R19, RZ, R19 ;  /* 0x00000013ff13723e */ /* 0x000fe400000010ff */
[----:B------:R-:W-:Y:S01]  /*198e0*/  F2FP.BF16.F32.PACK_AB R20, RZ, R20 ;  /* 0x00000014ff14723e */ /* 0x000fe200000010ff */
[----:B------:R-:W-:Y:S01]  /*198f0*/  @P3 STG.E.U16 desc[UR36][R22.64+0x170], R17 ;  /* 0x0001701116003986 */ /* 0x000fe2000c101524 */
[----:B------:R-:W-:Y:S01]  /*19900*/  ISETP.GT.AND P3, PT, R3, 0x100, PT ;  /* 0x000001000300780c */ /* 0x000fe20003f64270 */
[----:B------:R-:W-:-:S02]  /*19910*/  IMAD.U32 R21, RZ, RZ, UR8 ;  /* 0x00000008ff157e24 */ /* 0x000fc4000f8e00ff */
[----:B------:R-:W-:Y:S01]  /*19920*/  @P0 STG.E.U16 desc[UR36][R22.64+0x172], R18 ;  /* 0x0001721216000986 */ /* 0x000fe2000c101524 */
[----:B------:R-:W-:Y:S01]  /*19930*/  ISETP.GT.AND P0, PT, R0, RZ, P3 ;  /* 0x000000ff0000720c */ /* 0x000fe20001f04270 */
[----:B------:R-:W-:Y:S01]  /*19940*/  USHF.L.U64.HI UR11, UR8, 0x9, UR9 ;  /* 0x00000009080b7899 */ /* 0x000fe20008010209 */
[----:B------:R-:W-:Y:S01]  /*19950*/  ISETP.GT.AND P2, PT, R3, 0x108, PT ;  /* 0x000001080300780c */ /* 0x000fe20003f44270 */
[----:B------:R-:W2:Y:S04]  /*19960*/  LDL.LU R203, [R1+0x4bc] ;  /* 0x0004bc0001cb7983 */ /* 0x000ea80000300800 */
[----:B------:R-:W-:Y:S01]  /*19970*/  @P5 STG.E.U16 desc[UR36][R216.64+0x170], R19 ;  /* 0x00017013d8005986 */ /* 0x000fe2000c101524 */
[----:B------:R-:W-:-:S03]  /*19980*/  LEA R8, P4, R21, R4, 0x9 ;  /* 0x0000000415087211 */ /* 0x000fc600078848ff */
[----:B------:R-:W2:Y:S01]  /*19990*/  LDL.LU R204, [R1+0x4b8] ;  /* 0x0004b80001cc7983 */ /* 0x000ea20000300800 */
[----:B------:R-:W-:-:S03]  /*199a0*/  FMUL R120, R120, R2 ;  /* 0x0000000278787220 */ /* 0x000fc60000400000 */
[----:B------:R0:W-:Y:S01]  /*199b0*/  @P1 STG.E.U16 desc[UR36][R6.64+0x172], R20 ;  /* 0x0001721406001986 */ /* 0x0001e2000c101524 */
[----:B------:R-:W-:-:S03]  /*199c0*/  ISETP.GT.AND P1, PT, R0, 0x1, P3 ;  /* 0x000000010000780c */ /* 0x000fc60001f24270 */
[----:B------:R-:W2:Y:S01]  /*199d0*/  LDL.LU R205, [R1+0x4b4] ;  /* 0x0004b40001cd7983 */ /* 0x000ea20000300800 */
[-C--:B------:R-:W-:Y:S01]  /*199e0*/  FMUL R121, R121, R2.reuse ;  /* 0x0000000279797220 */ /* 0x080fe20000400000 */
[----:B------:R-:W-:Y:S02]  /*199f0*/  ISETP.GT.AND P5, PT, R0, RZ, P2 ;  /* 0x000000ff0000720c */ /* 0x000fe400017a4270 */
[----:B------:R-:W2:Y:S01]  /*19a00*/  LDL.LU R206, [R1+0x4b0] ;  /* 0x0004b00001ce7983 */ /* 0x000ea20000300800 */
[----:B------:R-:W-:Y:S01]  /*19a10*/  FMUL R122, R122, R2 ;  /* 0x000000027a7a7220 */ /* 0x000fe20000400000 */
[----:B------:R-:W-:Y:S02]  /*19a20*/  IADD3.X R9, R5, UR11, RZ, P4, !PT ;  /* 0x0000000b05097c10 */ /* 0x000fe4000a7fe4ff */
[----:B------:R-:W-:Y:S01]  /*19a30*/  F2FP.BF16.F32.PACK_AB R120, RZ, R120 ;  /* 0x00000078ff78723e */ /* 0x000fe200000010ff */
[----:B------:R-:W2:Y:S01]  /*19a40*/  LDL.LU R207, [R1+0x4ac] ;  /* 0x0004ac0001cf7983 */ /* 0x000ea20000300800 */
[----:B0-----:R-:W-:-:S02]  /*19a50*/  IADD3 R6, P4, R8, UR5, RZ ;  /* 0x0000000508067c10 */ /* 0x001fc4000ff9e0ff */
[----:B------:R-:W-:Y:S01]  /*19a60*/  F2FP.BF16.F32.PACK_AB R121, RZ, R121 ;  /* 0x00000079ff79723e */ /* 0x000fe200000010ff */
[----:B------:R-:W-:Y:S01]  /*19a70*/  @P0 STG.E.U16 desc[UR36][R8.64], R120 ;  /* 0x0000007808000986 */ /* 0x000fe2000c101524 */
[----:B------:R-:W-:Y:S02]  /*19a80*/  F2FP.BF16.F32.PACK_AB R122, RZ, R122 ;  /* 0x0000007aff7a723e */ /* 0x000fe400000010ff */
[----:B------:R-:W-:Y:S01]  /*19a90*/  IADD3.X R7, R9, UR4, RZ, P4, !PT ;  /* 0x0000000409077c10 */ /* 0x000fe2000a7fe4ff */
[----:B------:R-:W-:Y:S01]  /*19aa0*/  @P1 STG.E.U16 desc[UR36][R8.64+0x2], R121 ;  /* 0x0000027908001986 */ /* 0x000fe2000c101524 */
[C---:B------:R-:W-:Y:S02]  /*19ab0*/  ISETP.GT.AND P0, PT, R0.reuse, 0x1, P2 ;  /* 0x000000010000780c */ /* 0x040fe40001704270 */
[----:B------:R-:W-:Y:S01]  /*19ac0*/  ISETP.GT.AND P1, PT, R0, 0x8, P3 ;  /* 0x000000080000780c */ /* 0x000fe20001f24270 */
[----:B------:R-:W2:Y:S01]  /*19ad0*/  LDL.LU R208, [R1+0x4a8] ;  /* 0x0004a80001d07983 */ /* 0x000ea20000300800 */
[-C--:B------:R-:W-:Y:S01]  /*19ae0*/  FMUL R123, R123, R2.reuse ;  /* 0x000000027b7b7220 */ /* 0x080fe20000400000 */
[----:B------:R-:W-:-:S02]  /*19af0*/  FMUL R124, R124, R2 ;  /* 0x000000027c7c7220 */ /* 0x000fc40000400000 */
[----:B------:R-:W2:Y:S01]  /*19b00*/  LDL.LU R209, [R1+0x4a4] ;  /* 0x0004a40001d17983 */ /* 0x000ea20000300800 */
[----:B------:R-:W-:-:S03]  /*19b10*/  ISETP.GT.AND P4, PT, R0, 0x9, P3 ;  /* 0x000000090000780c */ /* 0x000fc60001f84270 */
[----:B------:R-:W-:Y:S01]  /*19b20*/  @P5 STG.E.U16 desc[UR36][R6.64], R122 ;  /* 0x0000007a06005986 */ /* 0x000fe2000c101524 */
[----:B------:R-:W-:Y:S01]  /*19b30*/  IADD3 R10, P5, R8, UR5, RZ ;  /* 0x00000005080a7c10 */ /* 0x000fe2000ffbe0ff */
[----:B------:R-:W-:Y:S01]  /*19b40*/  FMUL R125, R125, R2 ;  /* 0x000000027d7d7220 */ /* 0x000fe20000400000 */
[----:B------:R-:W-:Y:S01]  /*19b50*/  F2FP.BF16.F32.PACK_AB R123, RZ, R123 ;  /* 0x0000007bff7b723e */ /* 0x000fe200000010ff */
[----:B------:R-:W2:Y:S01]  /*19b60*/  LDL.LU R210, [R1+0x4a0] ;  /* 0x0004a00001d27983 */ /* 0x000ea20000300800 */
[----:B------:R-:W-:Y:S02]  /*19b70*/  IADD3.X R11, R9, UR4, RZ, P5, !PT ;  /* 0x00000004090b7c10 */ /* 0x000fe4000affe4ff */
[----:B------:R-:W-:Y:S01]  /*19b80*/  F2FP.BF16.F32.PACK_AB R124, RZ, R124 ;  /* 0x0000007cff7c723e */ /* 0x000fe200000010ff */
[----:B------:R-:W2:Y:S01]  /*19b90*/  LDL.LU R211, [R1+0x49c] ;  /* 0x00049c0001d37983 */ /* 0x000ea20000300800 */
[----:B------:R-:W-:-:S03]  /*19ba0*/  F2FP.BF16.F32.PACK_AB R125, RZ, R125 ;  /* 0x0000007dff7d723e */ /* 0x000fc600000010ff */
[----:B------:R-:W-:Y:S01]  /*19bb0*/  @P0 STG.E.U16 desc[UR36][R10.64+0x2], R123 ;  /* 0x0000027b0a000986 */ /* 0x000fe2000c101524 */
[----:B------:R-:W-:-:S03]  /*19bc0*/  ISETP.GT.AND P0, PT, R0, 0x8, P2 ;  /* 0x000000080000780c */ /* 0x000fc60001704270 */
[----:B------:R-:W-:Y:S01]  /*19bd0*/  @P1 STG.E.U16 desc[UR36][R8.64+0x10], R124 ;  /* 0x0000107c08001986 */ /* 0x000fe2000c101524 */
[----:B------:R-:W-:Y:S01]  /*19be0*/  ISETP.GT.AND P1, PT, R0, 0x9, P2 ;  /* 0x000000090000780c */ /* 0x000fe20001724270 */
[-C--:B------:R-:W-:Y:S01]  /*19bf0*/  FMUL R126, R126, R2.reuse ;  /* 0x000000027e7e7220 */ /* 0x080fe20000400000 */
[C---:B------:R-:W-:Y:S01]  /*19c00*/  ISETP.GT.AND P5, PT, R0.reuse, 0x11, P3 ;  /* 0x000000110000780c */ /* 0x040fe20001fa4270 */
[----:B------:R-:W-:Y:S01]  /*19c10*/  @P4 STG.E.U16 desc[UR36][R8.64+0x12], R125 ;  /* 0x0000127d08004986 */ /* 0x000fe2000c101524 */
[-C--:B------:R-:W-:Y:S01]  /*19c20*/  FMUL R127, R127, R2.reuse ;  /* 0x000000027f7f7220 */ /* 0x080fe20000400000 */
[----:B------:R-:W-:Y:S01]  /*19c30*/  ISETP.GT.AND P4, PT, R0, 0x10, P3 ;  /* 0x000000100000780c */ /* 0x000fe20001f84270 */
[-C--:B------:R-:W-:Y:S01]  /*19c40*/  FMUL R129, R129, R2.reuse ;  /* 0x0000000281817220 */ /* 0x080fe20000400000 */
[----:B------:R-:W2:Y:S01]  /*19c50*/  LDL.LU R212, [R1+0x498] ;  /* 0x0004980001d47983 */ /* 0x000ea20000300800 */
[----:B------:R-:W-:Y:S01]  /*19c60*/  FMUL R128, R128, R2 ;  /* 0x0000000280807220 */ /* 0x000fe20000400000 */
[----:B------:R-:W-:-:S02]  /*19c70*/  F2FP.BF16.F32.PACK_AB R126, RZ, R126 ;  /* 0x0000007eff7e723e */ /* 0x000fc400000010ff */
[----:B------:R-:W-:Y:S01]  /*19c80*/  F2FP.BF16.F32.PACK_AB R127, RZ, R127 ;  /* 0x0000007fff7f723e */ /* 0x000fe200000010ff */
[----:B------:R-:W2:Y:S01]  /*19c90*/  LDL.LU R213, [R1+0x494] ;  /* 0x0004940001d57983 */ /* 0x000ea20000300800 */
[----:B------:R-:W-:Y:S02]  /*19ca0*/  F2FP.BF16.F32.PACK_AB R129, RZ, R129 ;  /* 0x00000081ff81723e */ /* 0x000fe400000010ff */
[----:B------:R-:W-:Y:S01]  /*19cb0*/  F2FP.BF16.F32.PACK_AB R128, RZ, R128 ;  /* 0x00000080ff80723e */ /* 0x000fe200000010ff */
[----:B------:R-:W-:Y:S01]  /*19cc0*/  @P0 STG.E.U16 desc[UR36][R6.64+0x10], R126 ;  /* 0x0000107e06000986 */ /* 0x000fe2000c101524 */
[----:B------:R-:W-:-:S03]  /*19cd0*/  ISETP.GT.AND P0, PT, R0, 0x10, P2 ;  /* 0x000000100000780c */ /* 0x000fc60001704270 */
[----:B------:R-:W-:Y:S01]  /*19ce0*/  @P1 STG.E.U16 desc[UR36][R10.64+0x12], R127 ;  /* 0x0000127f0a001986 */ /* 0x000fe2000c101524 */
[----:B------:R-:W-:Y:S01]  /*19cf0*/  ISETP.GT.AND P1, PT, R0, 0x11, P2 ;  /* 0x000000110000780c */ /* 0x000fe20001724270 */
[-C--:B------:R-:W-:Y:S02]  /*19d00*/  FMUL R130, R130, R2.reuse ;  /* 0x0000000282827220 */ /* 0x080fe40000400000 */
[----:B------:R-:W-:Y:S01]  /*19d10*/  @P5 STG.E.U16 desc[UR36][R8.64+0x22], R129 ;  /* 0x0000228108005986 */ /* 0x000fe2000c101524 */
[C---:B------:R-:W-:Y:S01]  /*19d20*/  ISETP.GT.AND P5, PT, R0.reuse, 0x19, P3 ;  /* 0x000000190000780c */ /* 0x040fe20001fa4270 */
[-C--:B------:R-:W-:Y:S02]  /*19d30*/  FMUL R131, R131, R2.reuse ;  /* 0x0000000283837220 */ /* 0x080fe40000400000 */
[----:B------:R-:W-:Y:S01]  /*19d40*/  @P4 STG.E.U16 desc[UR36][R8.64+0x20], R128 ;  /* 0x0000208008004986 */ /* 0x000fe2000c101524 */
[----:B------:R-:W-:Y:S01]  /*19d50*/  ISETP.GT.AND P4, PT, R0, 0x18, P3 ;  /* 0x000000180000780c */ /* 0x000fe20001f84270 */
[-C--:B------:R-:W-:Y:S01]  /*19d60*/  FMUL R133, R133, R2.reuse ;  /* 0x0000000285857220 */ /* 0x080fe20000400000 */
[----:B------:R-:W-:Y:S01]  /*19d70*/  FMUL R132, R132, R2 ;  /* 0x0000000284847220 */ /* 0x000fe20000400000 */
[----:B------:R-:W-:Y:S01]  /*19d80*/  F2FP.BF16.F32.PACK_AB R130, RZ, R130 ;  /* 0x00000082ff82723e */ /* 0x000fe200000010ff */
[----:B------:R-:W2:Y:S01]  /*19d90*/  LDL.LU R214, [R1+0x490] ;  /* 0x0004900001d67983 */ /* 0x000ea20000300800 */
[----:B------:R-:W-:-:S02]  /*19da0*/  F2FP.BF16.F32.PACK_AB R131, RZ, R131 ;  /* 0x00000083ff83723e */ /* 0x000fc400000010ff */
[----:B------:R-:W-:Y:S01]  /*19db0*/  F2FP.BF16.F32.PACK_AB R133, RZ, R133 ;  /* 0x00000085ff85723e */ /* 0x000fe200000010ff */
[----:B------:R-:W2:Y:S01]  /*19dc0*/  LDL.LU R215, [R1+0x48c] ;  /* 0x00048c0001d77983 */ /* 0x000ea20000300800 */
[----:B------:R-:W-:-:S03]  /*19dd0*/  F2FP.BF16.F32.PACK_AB R132, RZ, R132 ;  /* 0x00000084ff84723e */ /* 0x000fc600000010ff */
[----:B------:R-:W2:Y:S04]  /*19de0*/  LDL.LU R24, [R1+0x488] ;  /* 0x0004880001187983 */ /* 0x000ea80000300800 */
        /* <DEDUP_REMOVED lines=249> */
[-C--:B---3--:R-:W-:Y:S01]  /*1ad80*/  FMUL R185, R185, R2.reuse ;  /* 0x00000002b9b97220 */ /* 0x088fe20000400000 */
[----:B------:R-:W-:Y:S01]  /*1ad90*/  FMUL R184, R184, R2 ;  /* 0x00000002b8b87220 */ /* 0x000fe20000400000 */
[----:B------:R-:W-:Y:S01]  /*1ada0*/  F2FP.BF16.F32.PACK_AB R182, RZ, R182 ;  /* 0x000000b6ffb6723e */ /* 0x000fe200000010ff */
[----:B------:R-:W3:Y:S01]  /*1adb0*/  LDL.LU R72, [R1+0x3c8] ;  /* 0x0003c80001487983 */ /* 0x000ee20000300800 */
[----:B------:R-:W-:-:S02]  /*1adc0*/  F2FP.BF16.F32.PACK_AB R183, RZ, R183 ;  /* 0x000000b7ffb7723e */ /* 0x000fc400000010ff */
[----:B------:R-:W-:Y:S01]  /*1add0*/  F2FP.BF16.F32.PACK_AB R185, RZ, R185 ;  /* 0x000000b9ffb9723e */ /* 0x000fe200000010ff */
[----:B------:R-:W3:Y:S01]  /*1ade0*/  LDL.LU R73, [R1+0x3c4] ;  /* 0x0003c40001497983 */ /* 0x000ee20000300800 */
[----:B------:R-:W-:-:S03]  /*1adf0*/  F2FP.BF16.F32.PACK_AB R184, RZ, R184 ;  /* 0x000000b8ffb8723e */ /* 0x000fc600000010ff */
[----:B------:R-:W3:Y:S04]  /*1ae00*/  LDL.LU R74, [R1+0x3c0] ;  /* 0x0003c000014a7983 */ /* 0x000ee80000300800 */
[----:B------:R-:W3:Y:S04]  /*1ae10*/  LDL.LU R75, [R1+0x3bc] ;  /* 0x0003bc00014b7983 */ /* 0x000ee80000300800 */
[----:B------:R-:W-:Y:S01]  /*1ae20*/  @P0 STG.E.U16 desc[UR36][R6.64+0xf0], R182 ;  /* 0x0000f0b606000986 */ /* 0x000fe2000c101524 */
[----:B------:R-:W-:-:S03]  /*1ae30*/  ISETP.GT.AND P0, PT, R0, 0x80, P2 ;  /* 0x000000800000780c */ /* 0x000fc60001704270 */
[----:B------:R-:W-:Y:S01]  /*1ae40*/  @P1 STG.E.U16 desc[UR36][R10.64+0xf2], R183 ;  /* 0x0000f2b70a001986 */ /* 0x000fe2000c101524 */
[----:B------:R-:W-:Y:S01]  /*1ae50*/  ISETP.GT.AND P1, PT, R0, 0x81, P2 ;  /* 0x000000810000780c */ /* 0x000fe20001724270 */
[-C--:B----4-:R-:W-:Y:S02]  /*1ae60*/  FMUL R186, R186, R2.reuse ;  /* 0x00000002baba7220 */ /* 0x090fe40000400000 */
        /* <DEDUP_REMOVED lines=8> */
[----:B------:R-:W4:Y:S01]  /*1aef0*/  LDL.LU R76, [R1+0x3b8] ;  /* 0x0003b800014c7983 */ /* 0x000f220000300800 */
[----:B------:R-:W-:-:S02]  /*1af00*/  F2FP.BF16.F32.PACK_AB R187, RZ, R187 ;  /* 0x000000bbffbb723e */ /* 0x000fc400000010ff */
[----:B------:R-:W-:Y:S01]  /*1af10*/  F2FP.BF16.F32.PACK_AB R189, RZ, R189 ;  /* 0x000000bdffbd723e */ /* 0x000fe200000010ff */
[----:B------:R-:W4:Y:S01]  /*1af20*/  LDL.LU R77, [R1+0x3b4] ;  /* 0x0003b400014d7983 */ /* 0x000f220000300800 */
[----:B------:R-:W-:-:S03]  /*1af30*/  F2FP.BF16.F32.PACK_AB R188, RZ, R188 ;  /* 0x000000bcffbc723e */ /* 0x000fc600000010ff */
[----:B------:R-:W4:Y:S04]  /*1af40*/  LDL.LU R78, [R1+0x3b0] ;  /* 0x0003b000014e7983 */ /* 0x000f280000300800 */
[----:B------:R-:W4:Y:S04]  /*1af50*/  LDL.LU R79, [R1+0x3ac] ;  /* 0x0003ac00014f7983 */ /* 0x000f280000300800 */
        /* <DEDUP_REMOVED lines=30> */
[-C--:B--2---:R-:W-:Y:S01]  /*1b140*/  FMUL R197, R197, R2.reuse ;  /* 0x00000002c5c57220 */ /* 0x084fe20000400000 */
        /* <DEDUP_REMOVED lines=12> */
[----:B------:R-:W-:-:S03]  /*1b210*/  ISETP.GT.AND P6, PT, R0, 0xa0, P3 ;  /* 0x000000a00000780c */ /* 0x000fc60001fc4270 */
[----:B------:R-:W-:Y:S01]  /*1b220*/  @P5 STG.E.U16 desc[UR36][R8.64+0x132], R197 ;  /* 0x000132c508005986 */ /* 0x000fe2000c101524 */
[----:B------:R-:W-:Y:S01]  /*1b230*/  ISETP.GT.AND P5, PT, R0, 0x99, P2 ;  /* 0x000000990000780c */ /* 0x000fe200017a4270 */
[-C--:B------:R-:W-:Y:S01]  /*1b240*/  FMUL R198, R198, R2.reuse ;  /* 0x00000002c6c67220 */ /* 0x080fe20000400000 */
[C---:B------:R-:W-:Y:S01]  /*1b250*/  ISETP.GT.AND P1, PT, R0.reuse, 0xa1, P3 ;  /* 0x000000a10000780c */ /* 0x040fe20001f24270 */
[----:B------:R-:W-:Y:S01]  /*1b260*/  @P4 STG.E.U16 desc[UR36][R8.64+0x130], R196 ;  /* 0x000130c408004986 */ /* 0x000fe2000c101524 */
[----:B------:R-:W-:Y:S01]  /*1b270*/  ISETP.GT.AND P4, PT, R0, 0xa0, P2 ;  /* 0x000000a00000780c */ /* 0x000fe20001784270 */
[-C--:B------:R-:W-:Y:S01]  /*1b280*/  FMUL R199, R199, R2.reuse ;  /* 0x00000002c7c77220 */ /* 0x080fe20000400000 */
[-C--:B------:R-:W-:Y:S01]  /*1b290*/  FMUL R200, R200, R2.reuse ;  /* 0x00000002c8c87220 */ /* 0x080fe20000400000 */
[-C--:B------:R-:W-:Y:S01]  /*1b2a0*/  FMUL R201, R201, R2.reuse ;  /* 0x00000002c9c97220 */ /* 0x080fe20000400000 */
[----:B------:R-:W-:Y:S01]  /*1b2b0*/  FMUL R202, R202, R2 ;  /* 0x00000002caca7220 */ /* 0x000fe20000400000 */
[----:B------:R-:W-:Y:S01]  /*1b2c0*/  F2FP.BF16.F32.PACK_AB R198, RZ, R198 ;  /* 0x000000c6ffc6723e */ /* 0x000fe200000010ff */
[----:B------:R-:W2:Y:S01]  /*1b2d0*/  LDL.LU R88, [R1+0x388] ;  /* 0x0003880001587983 */ /* 0x000ea20000300800 */
[----:B------:R-:W-:-:S02]  /*1b2e0*/  F2FP.BF16.F32.PACK_AB R199, RZ, R199 ;  /* 0x000000c7ffc7723e */ /* 0x000fc400000010ff */
[----:B------:R-:W-:Y:S01]  /*1b2f0*/  F2FP.BF16.F32.PACK_AB R200, RZ, R200 ;  /* 0x000000c8ffc8723e */ /* 0x000fe200000010ff */
[----:B------:R-:W2:Y:S01]  /*1b300*/  LDL.LU R89, [R1+0x384] ;  /* 0x0003840001597983 */ /* 0x000ea20000300800 */
[----:B------:R-:W-:Y:S02]  /*1b310*/  F2FP.BF16.F32.PACK_AB R201, RZ, R201 ;  /* 0x000000c9ffc9723e */ /* 0x000fe400000010ff */
[----:B------:R-:W-:Y:S01]  /*1b320*/  F2FP.BF16.F32.PACK_AB R202, RZ, R202 ;  /* 0x000000caffca723e */ /* 0x000fe200000010ff */
[----:B------:R-:W2:Y:S04]  /*1b330*/  LDL.LU R90, [R1+0x380] ;  /* 0x00038000015a7983 */ /* 0x000ea80000300800 */
[----:B------:R-:W2:Y:S04]  /*1b340*/  LDL.LU R91, [R1+0x37c] ;  /* 0x00037c00015b7983 */ /* 0x000ea80000300800 */
[----:B------:R-:W-:Y:S01]  /*1b350*/  @P0 STG.E.U16 desc[UR36][R6.64+0x130], R198 ;  /* 0x000130c606000986 */ /* 0x000fe2000c101524 */
[----:B------:R-:W-:-:S03]  /*1b360*/  ISETP.GT.AND P0, PT, R0, 0xa1, P2 ;  /* 0x000000a10000780c */ /* 0x000fc60001704270 */
[----:B------:R-:W-:Y:S01]  /*1b370*/  @P5 STG.E.U16 desc[UR36][R10.64+0x132], R199 ;  /* 0x000132c70a005986 */ /* 0x000fe2000c101524 */
[----:B------:R-:W-:-:S03]  /*1b380*/  ISETP.GT.AND P5, PT, R0, 0xa9, P3 ;  /* 0x000000a90000780c */ /* 0x000fc60001fa4270 */
[----:B------:R-:W-:Y:S01]  /*1b390*/  @P6 STG.E.U16 desc[UR36][R8.64+0x140], R200 ;  /* 0x000140c808006986 */ /* 0x000fe2000c101524 */
[----:B------:R-:W-:-:S03]  /*1b3a0*/  ISETP.GT.AND P6, PT, R0, 0xa8, P2 ;  /* 0x000000a80000780c */ /* 0x000fc600017c4270 */
[----:B------:R-:W-:Y:S01]  /*1b3b0*/  @P1 STG.E.U16 desc[UR36][R8.64+0x142], R201 ;  /* 0x000142c908001986 */ /* 0x000fe2000c101524 */
[----:B------:R-:W-:-:S03]  /*1b3c0*/  FMUL R203, R203, R2 ;  /* 0x00000002cbcb7220 */ /* 0x000fc60000400000 */
[----:B------:R-:W-:Y:S01]  /*1b3d0*/  @P4 STG.E.U16 desc[UR36][R6.64+0x140], R202 ;  /* 0x000140ca06004986 */ /* 0x000fe2000c101524 */
[----:B------:R-:W-:Y:S01]  /*1b3e0*/  ISETP.GT.AND P4, PT, R0, 0xa8, P3 ;  /* 0x000000a80000780c */ /* 0x000fe20001f84270 */
[-C--:B------:R-:W-:Y:S01]  /*1b3f0*/  FMUL R204, R204, R2.reuse ;  /* 0x00000002cccc7220 */ /* 0x080fe20000400000 */
[-C--:B------:R-:W-:Y:S01]  /*1b400*/  FMUL R205, R205, R2.reuse ;  /* 0x00000002cdcd7220 */ /* 0x080fe20000400000 */
[----:B------:R-:W-:Y:S01]  /*1b410*/  FMUL R206, R206, R2 ;  /* 0x00000002cece7220 */ /* 0x000fe20000400000 */
[----:B------:R-:W2:Y:S01]  /*1b420*/  LDL.LU R92, [R1+0x378] ;  /* 0x00037800015c7983 */ /* 0x000ea20000300800 */
[----:B------:R-:W-:Y:S02]  /*1b430*/  F2FP.BF16.F32.PACK_AB R203, RZ, R203 ;  /* 0x000000cbffcb723e */ /* 0x000fe400000010ff */
[----:B------:R-:W-:Y:S01]  /*1b440*/  F2FP.BF16.F32.PACK_AB R204, RZ, R204 ;  /* 0x000000ccffcc723e */ /* 0x000fe200000010ff */
[----:B------:R-:W2:Y:S01]  /*1b450*/  LDL.LU R93, [R1+0x374] ;  /* 0x00037400015d7983 */ /* 0x000ea20000300800 */
[----:B------:R-:W-:-:S02]  /*1b460*/  F2FP.BF16.F32.PACK_AB R205, RZ, R205 ;  /* 0x000000cdffcd723e */ /* 0x000fc400000010ff */
[----:B------:R-:W-:Y:S01]  /*1b470*/  F2FP.BF16.F32.PACK_AB R206, RZ, R206 ;  /* 0x000000ceffce723e */ /* 0x000fe200000010ff */
[----:B------:R-:W2:Y:S04]  /*1b480*/  LDL.LU R94, [R1+0x370] ;  /* 0x00037000015e7983 */ /* 0x000ea80000300800 */
[----:B------:R-:W2:Y:S04]  /*1b490*/  LDL.LU R95, [R1+0x36c] ;  /* 0x00036c00015f7983 */ /* 0x000ea80000300800 */
[----:B------:R-:W-:Y:S04]  /*1b4a0*/  @P0 STG.E.U16 desc[UR36][R10.64+0x142], R203 ;  /* 0x000142cb0a000986 */ /* 0x000fe8000c101524 */
[----:B------:R-:W-:Y:S01]  /*1b4b0*/  @P4 STG.E.U16 desc[UR36][R8.64+0x150], R204 ;  /* 0x000150cc08004986 */ /* 0x000fe2000c101524 */
[----:B------:R-:W-:-:S03]  /*1b4c0*/  ISETP.GT.AND P4, PT, R0, 0xa9, P2 ;  /* 0x000000a90000780c */ /* 0x000fc60001784270 */
[----:B------:R-:W-:Y:S01]  /*1b4d0*/  @P5 STG.E.U16 desc[UR36][R8.64+0x152], R205 ;  /* 0x000152cd08005986 */ /* 0x000fe2000c101524 */
[----:B------:R-:W-:-:S03]  /*1b4e0*/  ISETP.GT.AND P5, PT, R0, 0xb0, P3 ;  /* 0x000000b00000780c */ /* 0x000fc60001fa4270 */
[----:B------:R-:W-:Y:S01]  /*1b4f0*/  @P6 STG.E.U16 desc[UR36][R6.64+0x150], R206 ;  /* 0x000150ce06006986 */ /* 0x000fe2000c101524 */
[----:B------:R-:W-:Y:S01]  /*1b500*/  ISETP.GT.AND P6, PT, R0, 0xb1, P3 ;  /* 0x000000b10000780c */ /* 0x000fe20001fc4270 */
[-C--:B------:R-:W-:Y:S01]  /*1b510*/  FMUL R207, R207, R2.reuse ;  /* 0x00000002cfcf7220 */ /* 0x080fe20000400000 */
[-C--:B------:R-:W-:Y:S01]  /*1b520*/  FMUL R209, R209, R2.reuse ;  /* 0x00000002d1d17220 */ /* 0x080fe20000400000 */
[----:B------:R-:W-:Y:S01]  /*1b530*/  FMUL R208, R208, R2 ;  /* 0x00000002d0d07220 */ /* 0x000fe20000400000 */
[----:B------:R-:W2:Y:S02]  /*1b540*/  LDL.LU R96, [R1+0x368] ;  /* 0x0003680001607983 */ /* 0x000ea40000300800 */
[----:B------:R-:W-:Y:S02]  /*1b550*/  F2FP.BF16.F32.PACK_AB R207, RZ, R207 ;  /* 0x000000cfffcf723e */ /* 0x000fe400000010ff */
[----:B------:R-:W2:Y:S01]  /*1b560*/  LDL.LU R97, [R1+0x364] ;  /* 0x0003640001617983 */ /* 0x000ea20000300800 */
[----:B------:R-:W-:-:S03]  /*1b570*/  F2FP.BF16.F32.PACK_AB R209, RZ, R209 ;  /* 0x000000d1ffd1723e */ /* 0x000fc600000010ff */
[----:B------:R-:W2:Y:S01]  /*1b580*/  LDL.LU R98, [R1+0x360] ;  /* 0x0003600001627983 */ /* 0x000ea20000300800 */
[----:B------:R-:W-:-:S03]  /*1b590*/  F2FP.BF16.F32.PACK_AB R208, RZ, R208 ;  /* 0x000000d0ffd0723e */ /* 0x000fc600000010ff */
        /* <DEDUP_REMOVED lines=9> */
[----:B------:R-:W2:Y:S01]  /*1b630*/  LDL.LU R100, [R1+0x358] ;  /* 0x0003580001647983 */ /* 0x000ea20000300800 */
[----:B------:R-:W-:-:S03]  /*1b640*/  FMUL R212, R212, R2 ;  /* 0x00000002d4d47220 */ /* 0x000fc60000400000 */
[----:B------:R-:W2:Y:S01]  /*1b650*/  LDL.LU R101, [R1+0x354] ;  /* 0x0003540001657983 */ /* 0x000ea20000300800 */
[----:B------:R-:W-:-:S03]  /*1b660*/  F2FP.BF16.F32.PACK_AB R210, RZ, R210 ;  /* 0x000000d2ffd2723e */ /* 0x000fc600000010ff */
[----:B------:R-:W2:Y:S01]  /*1b670*/  LDL.LU R102, [R1+0x350] ;  /* 0x0003500001667983 */ /* 0x000ea20000300800 */
[----:B------:R-:W-:-:S03]  /*1b680*/  F2FP.BF16.F32.PACK_AB R211, RZ, R211 ;  /* 0x000000d3ffd3723e */ /* 0x000fc600000010ff */
[----:B------:R-:W2:Y:S01]  /*1b690*/  LDL.LU R103, [R1+0x34c] ;  /* 0x00034c0001677983 */ /* 0x000ea20000300800 */
[----:B------:R-:W-:-:S03]  /*1b6a0*/  F2FP.BF16.F32.PACK_AB R212, RZ, R212 ;  /* 0x000000d4ffd4723e */ /* 0x000fc600000010ff */
[----:B------:R-:W-:Y:S01]  /*1b6b0*/  @P6 STG.E.U16 desc[UR36][R6.64+0x160], R210 ;  /* 0x000160d206006986 */ /* 0x000fe2000c101524 */
[----:B------:R-:W-:-:S03]  /*1b6c0*/  ISETP.GT.AND P3, PT, R0, 0xb9, P3 ;  /* 0x000000b90000780c */ /* 0x000fc60001f64270 */
[----:B------:R-:W-:Y:S01]  /*1b6d0*/  @P5 STG.E.U16 desc[UR36][R10.64+0x162], R211 ;  /* 0x000162d30a005986 */ /* 0x000fe2000c101524 */
[----:B------:R-:W-:-:S03]  /*1b6e0*/  FMUL R213, R213, R2 ;  /* 0x00000002d5d57220 */ /* 0x000fc60000400000 */
[----:B------:R-:W-:Y:S01]  /*1b6f0*/  @P4 STG.E.U16 desc[UR36][R8.64+0x170], R212 ;  /* 0x000170d408004986 */ /* 0x000fe2000c101524 */
[----:B------:R-:W-:Y:S02]  /*1b700*/  ISETP.GT.AND P4, PT, R0, 0xb8, P2 ;  /* 0x000000b80000780c */ /* 0x000fe40001784270 */
[C---:B------:R-:W-:Y:S01]  /*1b710*/  ISETP.GT.AND P0, PT, R3.reuse, 0x180, PT ;  /* 0x000001800300780c */ /* 0x040fe20003f04270 */
[----:B------:R-:W2:Y:S01]  /*1b720*/  LDL.LU R104, [R1+0x348] ;  /* 0x0003480001687983 */ /* 0x000ea20000300800 */
[----:B------:R-:W-:-:S03]  /*1b730*/  ISETP.GT.AND P1, PT, R3, 0x188, PT ;  /* 0x000001880300780c */ /* 0x000fc60003f24270 */
[----:B------:R-:W2:Y:S01]  /*1b740*/  LDL.LU R105, [R1+0x344] ;  /* 0x0003440001697983 */ /* 0x000ea20000300800 */
[----:B------:R-:W-:Y:S01]  /*1b750*/  ISETP.GT.AND P2, PT, R0, 0xb9, P2 ;  /* 0x000000b90000780c */ /* 0x000fe20001744270 */
[----:B------:R-:W-:Y:S02]  /*1b760*/  IMAD.U32 R3, RZ, RZ, UR8 ;  /* 0x00000008ff037e24 */ /* 0x000fe4000f8e00ff */
[----:B------:R-:W2:Y:S01]  /*1b770*/  LDL.LU R106, [R1+0x340] ;  /* 0x00034000016a7983 */ /* 0x000ea20000300800 */
[----:B------:R-:W-:Y:S01]  /*1b780*/  F2FP.BF16.F32.PACK_AB R213, RZ, R213 ;  /* 0x000000d5ffd5723e */ /* 0x000fe200000010ff */
[-C--:B------:R-:W-:Y:S01]  /*1b790*/  FMUL R214, R214, R2.reuse ;  /* 0x00000002d6d67220 */ /* 0x080fe20000400000 */
[----:B------:R-:W-:Y:S01]  /*1b7a0*/  ISETP.GT.AND P5, PT, R0, RZ, P0 ;  /* 0x000000ff0000720c */ /* 0x000fe200007a4270 */
[----:B------:R-:W2:Y:S01]  /*1b7b0*/  LDL.LU R107, [R1+0x33c] ;  /* 0x00033c00016b7983 */ /* 0x000ea20000300800 */
[-C--:B------:R-:W-:Y:S01]  /*1b7c0*/  FMUL R215, R215, R2.reuse ;  /* 0x00000002d7d77220 */ /* 0x080fe20000400000 */
[----:B------:R-:W-:Y:S01]  /*1b7d0*/  UIMAD UR11, UR9, 0x300, URZ ;  /* 0x00000300090b78a4 */ /* 0x000fe2000f8e023f */
[----:B------:R-:W-:Y:S01]  /*1b7e0*/  FMUL R24, R24, R2 ;  /* 0x0000000218187220 */ /* 0x000fe20000400000 */
[----:B------:R-:W-:Y:S01]  /*1b7f0*/  IMAD.WIDE.U32 R4, R3, 0x300, R4 ;  /* 0x0000030003047825 */ /* 0x000fe200078e0004 */
[----:B------:R0:W-:Y:S01]  /*1b800*/  @P3 STG.E.U16 desc[UR36][R8.64+0x172], R213 ;  /* 0x000172d508003986 */ /* 0x0001e2000c101524 */
[----:B------:R-:W-:-:S02]  /*1b810*/  F2FP.BF16.F32.PACK_AB R214, RZ, R214 ;  /* 0x000000d6ffd6723e */ /* 0x000fc400000010ff */
[----:B------:R-:W-:Y:S01]  /*1b820*/  F2FP.BF16.F32.PACK_AB R215, RZ, R215 ;  /* 0x000000d7ffd7723e */ /* 0x000fe200000010ff */
[----:B------:R-:W-:Y:S01]  /*1b830*/  VIADD R5, R5, UR11 ;  /* 0x0000000b05057c36 */ /* 0x000fe20008000000 */
[----:B------:R-:W-:Y:S01]  /*1b840*/  F2FP.BF16.F32.PACK_AB R24, RZ, R24 ;  /* 0x00000018ff18723e */ /* 0x000fe200000010ff */
[----:B------:R-:W2:Y:S01]  /*1b850*/  LDL.LU R108, [R1+0x338] ;  /* 0x00033800016c7983 */ /* 0x000ea20000300800 */
[----:B0-----:R-:W-:-:S03]  /*1b860*/  @P4 IMAD.MOV.U32 R8, RZ, RZ, R6 ;  /* 0x000000ffff084224 */ /* 0x001fc600078e0006 */
[----:B------:R-:W2:Y:S01]  /*1b870*/  LDL.LU R109, [R1+0x334] ;  /* 0x00033400016d7983 */ /* 0x000ea20000300800 */
[----:B------:R-:W-:Y:S01]  /*1b880*/  @P4 IMAD.MOV.U32 R9, RZ, RZ, R7 ;  /* 0x000000ffff094224 */ /* 0x000fe200078e0007 */
[C---:B------:R-:W-:Y:S02]  /*1b890*/  ISETP.GT.AND P3, PT, R0.reuse, 0x1, P0 ;  /* 0x000000010000780c */ /* 0x040fe40000764270 */
[----:B------:R-:W2:Y:S04]  /*1b8a0*/  LDL.LU R110, [R1+0x330] ;  /* 0x00033000016e7983 */ /* 0x000ea80000300800 */
[----:B------:R0:W-:Y:S01]  /*1b8b0*/  @P4 STG.E.U16 desc[UR36][R8.64+0x170], R214 ;  /* 0x000170d608004986 */ /* 0x0001e2000c101524 */
[----:B------:R-:W-:-:S03]  /*1b8c0*/  ISETP.GT.AND P4, PT, R0, 0x1, P1 ;  /* 0x000000010000780c */ /* 0x000fc60000f84270 */
[----:B------:R1:W-:Y:S01]  /*1b8d0*/  @P2 STG.E.U16 desc[UR36][R10.64+0x172], R215 ;  /* 0x000172d70a002986 */ /* 0x0003e2000c101524 */
[----:B------:R-:W-:-:S03]  /*1b8e0*/  FMUL R25, R25, R2 ;  /* 0x0000000219197220 */ /* 0x000fc60000400000 */
[----:B------:R-:W-:Y:S01]  /*1b8f0*/  @P5 STG.E.U16 desc[UR36][R4.64], R24 ;  /* 0x0000001804005986 */ /* 0x000fe2000c101524 */
[----:B------:R-:W-:-:S03]  /*1b900*/  ISETP.GT.AND P5, PT, R0, RZ, P1 ;  /* 0x000000ff0000720c */ /* 0x000fc60000fa4270 */
[----:B------:R-:W2:Y:S01]  /*1b910*/  LDL.LU R111, [R1+0x32c] ;  /* 0x00032c00016f7983 */ /* 0x000ea20000300800 */
[-C--:B------:R-:W-:Y:S01]  /*1b920*/  FMUL R26, R26, R2.reuse ;  /* 0x000000021a1a7220 */ /* 0x080fe20000400000 */
[----:B------:R-:W-:Y:S01]  /*1b930*/  FMUL R27, R27, R2 ;  /* 0x000000021b1b7220 */ /* 0x000fe20000400000 */
[----:B------:R-:W-:Y:S01]  /*1b940*/  IADD3 R6, P6, R4, UR5, RZ ;  /* 0x0000000504067c10 */ /* 0x000fe2000ffde0ff */
[----:B------:R-:W2:Y:S01]  /*1b950*/  LDL.LU R112, [R1+0x328] ;  /* 0x0003280001707983 */ /* 0x000ea20000300800 */
[----:B------:R-:W-:Y:S02]  /*1b960*/  F2FP.BF16.F32.PACK_AB R25, RZ, R25 ;  /* 0x00000019ff19723e */ /* 0x000fe400000010ff */
[----:B------:R-:W-:Y:S01]  /*1b970*/  F2FP.BF16.F32.PACK_AB R26, RZ, R26 ;  /* 0x0000001aff1a723e */ /* 0x000fe200000010ff */
[----:B------:R-:W2:Y:S01]  /*1b980*/  LDL.LU R113, [R1+0x324] ;  /* 0x0003240001717983 */ /* 0x000ea20000300800 */
[----:B------:R-:W-:Y:S02]  /*1b990*/  IADD3.X R7, R5, UR4, RZ, P6, !PT ;  /* 0x0000000405077c10 */ /* 0x000fe4000b7fe4ff */
[----:B------:R-:W-:Y:S01]  /*1b9a0*/  F2FP.BF16.F32.PACK_AB R27, RZ, R27 ;  /* 0x0000001bff1b723e */ /* 0x000fe200000010ff */
[----:B------:R-:W-:Y:S01]  /*1b9b0*/  @P3 STG.E.U16 desc[UR36][R4.64+0x2], R25 ;  /* 0x0000021904003986 */ /* 0x000fe2000c101524 */
[----:B------:R-:W-:-:S02]  /*1b9c0*/  ISETP.GT.AND P2, PT, R0, 0x8, P0 ;  /* 0x000000080000780c */ /* 0x000fc40000744270 */
[----:B------:R-:W-:Y:S01]  /*1b9d0*/  ISETP.GT.AND P3, PT, R0, 0x9, P0 ;  /* 0x000000090000780c */ /* 0x000fe20000764270 */
[----:B------:R-:W-:Y:S01]  /*1b9e0*/  @P5 STG.E.U16 desc[UR36][R6.64], R26 ;  /* 0x0000001a06005986 */ /* 0x000fe2000c101524 */
[-C--:B------:R-:W-:Y:S01]  /*1b9f0*/  FMUL R28, R28, R2.reuse ;  /* 0x000000021c1c7220 */ /* 0x080fe20000400000 */
[C---:B------:R-:W-:Y:S02]  /*1ba00*/  ISETP.GT.AND P5, PT, R0.reuse, 0x9, P1 ;  /* 0x000000090000780c */ /* 0x040fe40000fa4270 */
[----:B------:R-:W-:Y:S01]  /*1ba10*/  @P4 STG.E.U16 desc[UR36][R6.64+0x2], R27 ;  /* 0x0000021b06004986 */ /* 0x000fe2000c101524 */
[----:B------:R-:W-:Y:S01]  /*1ba20*/  ISETP.GT.AND P4, PT, R0, 0x8, P1 ;  /* 0x000000080000780c */ /* 0x000fe20000f84270 */
[-C--:B------:R-:W-:Y:S01]  /*1ba30*/  FMUL R29, R29, R2.reuse ;  /* 0x000000021d1d7220 */ /* 0x080fe20000400000 */
        /* <DEDUP_REMOVED lines=14> */
[----:B------:R-:W-:Y:S01]  /*1bb20*/  ISETP.GT.AND P4, PT, R0, 0x10, P1 ;  /* 0x000000100000780c */ /* 0x000fe20000f84270 */
[-C--:B------:R-:W-:Y:S02]  /*1bb30*/  FMUL R33, R33, R2.reuse ;  /* 0x0000000221217220 */ /* 0x080fe40000400000 */
[----:B------:R-:W2:Y:S01]  /*1bb40*/  LDL.LU R116, [R1+0x318] ;  /* 0x0003180001747983 */ /* 0x000ea20000300800 */
[----:B------:R-:W-:-:S03]  /*1bb50*/  FMUL R34, R34, R2 ;  /* 0x0000000222227220 */ /* 0x000fc60000400000 */
[----:B------:R-:W-:Y:S01]  /*1bb60*/  @P5 STG.E.U16 desc[UR36][R6.64+0x12], R31 ;  /* 0x0000121f06005986 */ /* 0x000fe2000c101524 */
[----:B------:R-:W-:-:S03]  /*1bb70*/  ISETP.GT.AND P5, PT, R0, 0x11, P1 ;  /* 0x000000110000780c */ /* 0x000fc60000fa4270 */
[----:B------:R-:W2:Y:S01]  /*1bb80*/  LDL.LU R117, [R1+0x314] ;  /* 0x0003140001757983 */ /* 0x000ea20000300800 */
[----:B------:R-:W-:-:S03]  /*1bb90*/  FMUL R35, R35, R2 ;  /* 0x0000000223237220 */ /* 0x000fc60000400000 */
[----:B------:R-:W2:Y:S01]  /*1bba0*/  LDL.LU R118, [R1+0x310] ;  /* 0x0003100001767983 */ /* 0x000ea20000300800 */
[----:B------:R-:W-:-:S03]  /*1bbb0*/  F2FP.BF16.F32.PACK_AB R32, RZ, R32 ;  /* 0x00000020ff20723e */ /* 0x000fc600000010ff */
[----:B------:R-:W2:Y:S01]  /*1bbc0*/  LDL.LU R119, [R1+0x30c] ;  /* 0x00030c0001777983 */ /* 0x000ea20000300800 */
[----:B------:R-:W-:Y:S02]  /*1bbd0*/  F2FP.BF16.F32.PACK_AB R33, RZ, R33 ;  /* 0x00000021ff21723e */ /* 0x000fe400000010ff */
        /* <DEDUP_REMOVED lines=15> */
[-C--:B------:R-:W-:Y:S01]  /*1bcd0*/  FMUL R40, R40, R2.reuse ;  /* 0x0000000228287220 */ /* 0x080fe20000400000 */
[----:B------:R-:W-:Y:S01]  /*1bce0*/  F2FP.BF16.F32.PACK_AB R37, RZ, R37 ;  /* 0x00000025ff25723e */ /* 0x000fe200000010ff */
[----:B------:R-:W-:Y:S01]  /*1bcf0*/  FMUL R41, R41, R2 ;  /* 0x0000000229297220 */ /* 0x000fe20000400000 */
        /* <DEDUP_REMOVED lines=10> */
[C---:B------:R-:W-:Y:S01]  /*1bda0*/  ISETP.GT.AND P5, PT, R0.reuse, 0x21, P1 ;  /* 0x000000210000780c */ /* 0x040fe20000fa4270 */
[----:B------:R-:W-:Y:S01]  /*1bdb0*/  FMUL R43, R43, R2 ;  /* 0x000000022b2b7220 */ /* 0x000fe20000400000 */
[----:B------:R-:W-:Y:S01]  /*1bdc0*/  F2FP.BF16.F32.PACK_AB R40, RZ, R40 ;  /* 0x00000028ff28723e */ /* 0x000fe200000010ff */
[----:B------:R0:W5:Y:S01]  /*1bdd0*/  LDL.LU R16, [R1+0x308] ;  /* 0x0003080001107983 */ /* 0x0001620000300800 */
        /* <DEDUP_REMOVED lines=15> */
[----:B------:R-:W-:-:S02]  /*1bed0*/  F2FP.BF16.F32.PACK_AB R44, RZ, R44 ;  /* 0x0000002cff2c723e */ /* 0x000fc400000010ff */
        /* <DEDUP_REMOVED lines=103> */
[-C--:B---3--:R-:W-:Y:S02]  /*1c550*/  FMUL R72, R72, R2.reuse ;  /* 0x0000000248487220 */ /* 0x088fe40000400000 */
        /* <DEDUP_REMOVED lines=47> */
[-C--:B--2---:R-:W-:Y:S02]  /*1c850*/  FMUL R84, R84, R2.reuse ;  /* 0x0000000254547220 */ /* 0x084fe40000400000 */
        /* <DEDUP_REMOVED lines=94> */
[----:B------:R-:W-:-:S03]  /*1ce40*/  ISETP.GT.AND P3, PT, R0, 0xa9, P0 ;  /* 0x000000a90000780c */ /* 0x000fc60000764270 */
[----:B------:R-:W-:Y:S01]  /*1ce50*/  @P4 STG.E.U16 desc[UR36][R6.64+0x140], R106 ;  /* 0x0001406a06004986 */ /* 0x000fe2000c101524 */
[-C--:B------:R-:W-:Y:S01]  /*1ce60*/  FMUL R108, R108, R2.reuse ;  /* 0x000000026c6c7220 */ /* 0x080fe20000400000 */
[C---:B------:R-:W-:Y:S02]  /*1ce70*/  ISETP.GT.AND P6, PT, R0.reuse, 0xa9, P1 ;  /* 0x000000a90000780c */ /* 0x040fe40000fc4270 */
[----:B------:R-:W-:Y:S01]  /*1ce80*/  @P5 STG.E.U16 desc[UR36][R6.64+0x142], R107 ;  /* 0x0001426b06005986 */ /* 0x000fe2000c101524 */
[----:B------:R-:W-:Y:S01]  /*1ce90*/  ISETP.GT.AND P5, PT, R0, 0xa8, P1 ;  /* 0x000000a80000780c */ /* 0x000fe20000fa4270 */
[-C--:B------:R-:W-:Y:S01]  /*1cea0*/  FMUL R109, R109, R2.reuse ;  /* 0x000000026d6d7220 */ /* 0x080fe20000400000 */
[-C--:B------:R-:W-:Y:S01]  /*1ceb0*/  FMUL R110, R110, R2.reuse ;  /* 0x000000026e6e7220 */ /* 0x080fe20000400000 */
[----:B------:R-:W-:Y:S01]  /*1cec0*/  FMUL R111, R111, R2 ;  /* 0x000000026f6f7220 */ /* 0x000fe20000400000 */
[----:B------:R-:W-:Y:S02]  /*1ced0*/  F2FP.BF16.F32.PACK_AB R108, RZ, R108 ;  /* 0x0000006cff6c723e */ /* 0x000fe400000010ff */
[----:B------:R-:W-:-:S02]  /*1cee0*/  F2FP.BF16.F32.PACK_AB R109, RZ, R109 ;  /* 0x0000006dff6d723e */ /* 0x000fc400000010ff */
[----:B------:R-:W-:Y:S02]  /*1cef0*/  F2FP.BF16.F32.PACK_AB R110, RZ, R110 ;  /* 0x0000006eff6e723e */ /* 0x000fe400000010ff */
[----:B------:R-:W-:Y:S01]  /*1cf00*/  F2FP.BF16.F32.PACK_AB R111, RZ, R111 ;  /* 0x0000006fff6f723e */ /* 0x000fe200000010ff */
[----:B------:R-:W-:Y:S01]  /*1cf10*/  @P2 STG.E.U16 desc[UR36][R4.64+0x150], R108 ;  /* 0x0001506c04002986 */ /* 0x000fe2000c101524 */
[C---:B------:R-:W-:Y:S02]  /*1cf20*/  ISETP.GT.AND P4, PT, R0.reuse, 0xb0, P0 ;  /* 0x000000b00000780c */ /* 0x040fe40000784270 */
[C---:B------:R-:W-:Y:S01]  /*1cf30*/  ISETP.GT.AND P2, PT, R0.reuse, 0xb1, P0 ;  /* 0x000000b10000780c */ /* 0x040fe20000744270 */
[----:B------:R-:W-:Y:S01]  /*1cf40*/  @P3 STG.E.U16 desc[UR36][R4.64+0x152], R109 ;  /* 0x0001526d04003986 */ /* 0x000fe2000c101524 */
[C---:B------:R-:W-:Y:S02]  /*1cf50*/  ISETP.GT.AND P3, PT, R0.reuse, 0xb8, P0 ;  /* 0x000000b80000780c */ /* 0x040fe40000764270 */
[----:B------:R-:W-:Y:S01]  /*1cf60*/  ISETP.GT.AND P0, PT, R0, 0xb9, P0 ;  /* 0x000000b90000780c */ /* 0x000fe20000704270 */
[----:B------:R-:W-:Y:S01]  /*1cf70*/  @P5 STG.E.U16 desc[UR36][R6.64+0x150], R110 ;  /* 0x0001506e06005986 */ /* 0x000fe2000c101524 */
[----:B------:R-:W-:-:S03]  /*1cf80*/  FMUL R112, R112, R2 ;  /* 0x0000000270707220 */ /* 0x000fc60000400000 */
[----:B------:R-:W-:Y:S01]  /*1cf90*/  @P6 STG.E.U16 desc[UR36][R6.64+0x152], R111 ;  /* 0x0001526f06006986 */ /* 0x000fe2000c101524 */
[C---:B------:R-:W-:Y:S01]  /*1cfa0*/  ISETP.GT.AND P6, PT, R0.reuse, 0xb0, P1 ;  /* 0x000000b00000780c */ /* 0x040fe20000fc4270 */
[----:B------:R-:W-:Y:S01]  /*1cfb0*/  FMUL R113, R113, R2 ;  /* 0x0000000271717220 */ /* 0x000fe20000400000 */
[----:B------:R-:W-:Y:S02]  /*1cfc0*/  F2FP.BF16.F32.PACK_AB R112, RZ, R112 ;  /* 0x00000070ff70723e */ /* 0x000fe400000010ff */
[----:B------:R-:W-:Y:S01]  /*1cfd0*/  ISETP.GT.AND P5, PT, R0, 0xb1, P1 ;  /* 0x000000b10000780c */ /* 0x000fe20000fa4270 */
[----:B------:R-:W-:Y:S01]  /*1cfe0*/  FMUL R114, R114, R2 ;  /* 0x0000000272727220 */ /* 0x000fe20000400000 */
[----:B------:R-:W-:Y:S01]  /*1cff0*/  F2FP.BF16.F32.PACK_AB R113, RZ, R113 ;  /* 0x00000071ff71723e */ /* 0x000fe200000010ff */
[----:B------:R-:W-:Y:S01]  /*1d000*/  @P4 STG.E.U16 desc[UR36][R4.64+0x160], R112 ;  /* 0x0001607004004986 */ /* 0x000fe2000c101524 */
[----:B------:R-:W-:Y:S01]  /*1d010*/  ISETP.GT.AND P4, PT, R0, 0xb8, P1 ;  /* 0x000000b80000780c */ /* 0x000fe20000f84270 */
[--C-:B0-----:R-:W-:Y:S01]  /*1d020*/  @P3 IMAD.MOV.U32 R8, RZ, RZ, R4.reuse ;  /* 0x000000ffff083224 */ /* 0x101fe200078e0004 */
[----:B------:R-:W-:Y:S01]  /*1d030*/  F2FP.BF16.F32.PACK_AB R114, RZ, R114 ;  /* 0x00000072ff72723e */ /* 0x000fe200000010ff */
[----:B------:R-:W-:Y:S01]  /*1d040*/  @P3 IMAD.MOV.U32 R9, RZ, RZ, R5 ;  /* 0x000000ffff093224 */ /* 0x000fe200078e0005 */
[----:B------:R0:W-:Y:S01]  /*1d050*/  @P2 STG.E.U16 desc[UR36][R4.64+0x162], R113 ;  /* 0x0001627104002986 */ /* 0x0001e2000c101524 */
[----:B-1----:R-:W-:-:S02]  /*1d060*/  @P0 IMAD.MOV.U32 R10, RZ, RZ, R4 ;  /* 0x000000ffff0a0224 */ /* 0x002fc400078e0004 */
[----:B------:R-:W-:Y:S02]  /*1d070*/  @P0 IMAD.MOV.U32 R11, RZ, RZ, R5 ;  /* 0x000000ffff0b0224 */ /* 0x000fe400078e0005 */
[-C--:B------:R-:W-:Y:S01]  /*1d080*/  FMUL R115, R115, R2.reuse ;  /* 0x0000000273737220 */ /* 0x080fe20000400000 */
[-C--:B------:R-:W-:Y:S01]  /*1d090*/  FMUL R116, R116, R2.reuse ;  /* 0x0000000274747220 */ /* 0x080fe20000400000 */
[----:B------:R-:W-:Y:S01]  /*1d0a0*/  ISETP.GT.AND P1, PT, R0, 0xb9, P1 ;  /* 0x000000b90000780c */ /* 0x000fe20000f24270 */
[----:B0-----:R-:W-:Y:S02]  /*1d0b0*/  @P6 IMAD.MOV.U32 R4, RZ, RZ, R6 ;  /* 0x000000ffff046224 */ /* 0x001fe400078e0006 */
[----:B------:R-:W-:Y:S02]  /*1d0c0*/  @P6 IMAD.MOV.U32 R5, RZ, RZ, R7 ;  /* 0x000000ffff056224 */ /* 0x000fe400078e0007 */
[-C--:B------:R-:W-:Y:S01]  /*1d0d0*/  FMUL R117, R117, R2.reuse ;  /* 0x0000000275757220 */ /* 0x080fe20000400000 */
[----:B------:R-:W-:Y:S01]  /*1d0e0*/  F2FP.BF16.F32.PACK_AB R115, RZ, R115 ;  /* 0x00000073ff73723e */ /* 0x000fe200000010ff */
[-C--:B------:R-:W-:Y:S01]  /*1d0f0*/  FMUL R118, R118, R2.reuse ;  /* 0x0000000276767220 */ /* 0x080fe20000400000 */
[----:B------:R0:W-:Y:S01]  /*1d100*/  @P6 STG.E.U16 desc[UR36][R4.64+0x160], R114 ;  /* 0x0001607204006986 */ /* 0x0001e2000c101524 */
[----:B------:R-:W-:Y:S01]  /*1d110*/  FMUL R119, R119, R2 ;  /* 0x0000000277777220 */ /* 0x000fe20000400000 */
[----:B------:R-:W-:-:S02]  /*1d120*/  F2FP.BF16.F32.PACK_AB R116, RZ, R116 ;  /* 0x00000074ff74723e */ /* 0x000fc400000010ff */
[----:B------:R-:W-:Y:S02]  /*1d130*/  F2FP.BF16.F32.PACK_AB R117, RZ, R117 ;  /* 0x00000075ff75723e */ /* 0x000fe400000010ff */
[----:B------:R-:W-:Y:S01]  /*1d140*/  F2FP.BF16.F32.PACK_AB R118, RZ, R118 ;  /* 0x00000076ff76723e */ /* 0x000fe200000010ff */
[----:B0-----:R-:W-:Y:S02]  /*1d150*/  @P5 IMAD.MOV.U32 R4, RZ, RZ, R6 ;  /* 0x000000ffff045224 */ /* 0x001fe400078e0006 */
[----:B------:R-:W-:Y:S01]  /*1d160*/  @P5 IMAD.MOV.U32 R5, RZ, RZ, R7 ;  /* 0x000000ffff055224 */ /* 0x000fe200078e0007 */
[----:B------:R-:W-:-:S04]  /*1d170*/  F2FP.BF16.F32.PACK_AB R119, RZ, R119 ;  /* 0x00000077ff77723e */ /* 0x000fc800000010ff */
[----:B------:R0:W-:Y:S04]  /*1d180*/  @P5 STG.E.U16 desc[UR36][R4.64+0x162], R115 ;  /* 0x0001627304005986 */ /* 0x0001e8000c101524 */
[----:B------:R1:W-:Y:S04]  /*1d190*/  @P3 STG.E.U16 desc[UR36][R8.64+0x170], R116 ;  /* 0x0001707408003986 */ /* 0x0003e8000c101524 */
[----:B------:R1:W-:Y:S01]  /*1d1a0*/  @P0 STG.E.U16 desc[UR36][R10.64+0x172], R117 ;  /* 0x000172750a000986 */ /* 0x0003e2000c101524 */
[----:B0-----:R-:W-:Y:S02]  /*1d1b0*/  @P4 IMAD.MOV.U32 R4, RZ, RZ, R6 ;  /* 0x000000ffff044224 */ /* 0x001fe400078e0006 */
[----:B------:R-:W-:-:S05]  /*1d1c0*/  @P4 IMAD.MOV.U32 R5, RZ, RZ, R7 ;  /* 0x000000ffff054224 */ /* 0x000fca00078e0007 */
[----:B------:R1:W-:Y:S04]  /*1d1d0*/  @P4 STG.E.U16 desc[UR36][R4.64+0x170], R118 ;  /* 0x0001707604004986 */ /* 0x0003e8000c101524 */
[----:B------:R1:W-:Y:S02]  /*1d1e0*/  @P1 STG.E.U16 desc[UR36][R6.64+0x172], R119 ;  /* 0x0001727706001986 */ /* 0x0003e4000c101524 */
.L_x_789:
[----:B------:R-:W-:Y:S05]  /*1d1f0*/  BSYNC B0 ;  /* 0x0000000000007941 */ /* 0x000fea0003800000 */
.L_x_29:
[----:B01----:R-:W4:Y:S04]  /*1d200*/  LDL.LU R5, [R1+0x300] ;  /* 0x0003000001057983 */ /* 0x003f280000300800 */
[----:B------:R-:W4:Y:S01]  /*1d210*/  LDL.LU R4, [R1+0x304] ;  /* 0x0003040001047983 */ /* 0x000f220000300800 */
[----:B------:R-:W-:Y:S01]  /*1d220*/  ULDC UR4, c[0x0][0xc] ;  /* 0x0000030000047ab9 */ /* 0x000fe20000000800 */
[----:B------:R-:W-:Y:S01]  /*1d230*/  ULDC UR5, c[0x0][0x10] ;  /* 0x0000040000057ab9 */ /* 0x000fe20000000800 */
[----:B------:R-:W4:Y:S01]  /*1d240*/  LDC R3, c[0x0][0x14] ;  /* 0x00000500ff037b82 */ /* 0x000f220000000800 */
[----:B------:R-:W-:Y:S01]  /*1d250*/  UIMAD.WIDE.U32 UR4, UR4, UR5, URZ ;  /* 0x00000005040472a5 */ /* 0x000fe2000f8e003f */
[----:B---3--:R-:W-:Y:S01]  /*1d260*/  PRMT R0, RZ, 0x7610, R0 ;  /* 0x00007610ff007816 */ /* 0x008fe20000000000 */
[----:B------:R-:W-:Y:S01]  /*1d270*/  UMOV UR42, 0xffffffff ;  /* 0xffffffff002a7882 */ /* 0x000fe20000000000 */
[----:B------:R-:W-:-:S03]  /*1d280*/  UMOV UR43, 0xffffffff ;  /* 0xffffffff002b7882 */ /* 0x000fc60000000000 */
[----:B----4-:R-:W-:-:S04]  /*1d290*/  IMAD.WIDE.U32 R4, R3, UR4, R4 ;  /* 0x0000000403047c25 */ /* 0x010fc8000f8e0004 */
[----:B------:R-:W-:Y:S01]  /*1d2a0*/  IMAD R3, R3, UR5, RZ ;  /* 0x0000000503037c24 */ /* 0x000fe2000f8e02ff */
[----:B------:R-:W-:Y:S01]  /*1d2b0*/  ULDC.64 UR4, c[0x0][0x650] ;  /* 0x0001940000047ab9 */ /* 0x000fe20000000a00 */
[----:B------:R-:W-:Y:S01]  /*1d2c0*/  IMAD.MOV.U32 R7, RZ, RZ, R4 ;  /* 0x000000ffff077224 */ /* 0x000fe200078e0004 */
[----:B------:R-:W-:Y:S01]  /*1d2d0*/  ISETP.GE.U32.AND P0, PT, R4, UR4, PT ;  /* 0x0000000404007c0c */ /* 0x000fe2000bf06070 */
[----:B------:R-:W-:-:S05]  /*1d2e0*/  IMAD.IADD R6, R5, 0x1, R3 ;  /* 0x0000000105067824 */ /* 0x000fca00078e0203 */
[----:B------:R0:W-:Y:S01]  /*1d2f0*/  STL [R1+0x300], R6 ;  /* 0x0003000601007387 */ /* 0x0001e20000100800 */
[----:B------:R-:W-:-:S03]  /*1d300*/  ISETP.GE.U32.AND.EX P0, PT, R6, UR5, PT, P0 ;  /* 0x0000000506007c0c */ /* 0x000fc6000bf06100 */
[----:B------:R0:W-:Y:S10]  /*1d310*/  STL [R1+0x304], R7 ;  /* 0x0003040701007387 */ /* 0x0001f40000100800 */
[----:B0-----:R-:W-:Y:S05]  /*1d320*/  @P0 BRA `(.L_x_790) ;  /* 0x0000000400880947 */ /* 0x001fea0003800000 */
[----:B------:R-:W0:Y:S01]  /*1d330*/  S2UR UR6, SR_CTAID.X ;  /* 0x00000000000679c3 */ /* 0x000e220000002500 */
[----:B------:R-:W-:Y:S01]  /*1d340*/  ULDC.64 UR12, c[0x0][0x628] ;  /* 0x00018a00000c7ab9 */ /* 0x000fe20000000a00 */
[----:B------:R-:W-:Y:S01]  /*1d350*/  ULDC UR4, c[0x0][0x150] ;  /* 0x0000540000047ab9 */ /* 0x000fe20000000800 */
[----:B------:R-:W-:Y:S01]  /*1d360*/  ISETP.NE.U32.AND P0, PT, RZ, UR12, PT ;  /* 0x0000000cff007c0c */ /* 0x000fe2000bf05070 */
[----:B------:R-:W-:Y:S01]  /*1d370*/  ULDC UR15, c[0x0][0x630] ;  /* 0x00018c00000f7ab9 */ /* 0x000fe20000000800 */
[C---:B------:R-:W-:Y:S01]  /*1d380*/  R2UR UR16, R7.reuse ;  /* 0x00000000071072ca */ /* 0x040fe200000e0000 */
[----:B------:R-:W-:Y:S01]  /*1d390*/  ULDC UR19, c[0x0][0x154] ;  /* 0x0000550000137ab9 */ /* 0x000fe20000000800 */
[----:B------:R-:W-:Y:S01]  /*1d3a0*/  ISETP.NE.AND.EX P0, PT, RZ, UR13, PT, P0 ;  /* 0x0000000dff007c0c */ /* 0x000fe2000bf05300 */
[----:B------:R-:W1:Y:S01]  /*1d3b0*/  S2UR UR18, SR_CTAID.Y ;  /* 0x00000000001279c3 */ /* 0x000e620000002600 */
[----:B------:R-:W-:Y:S02]  /*1d3c0*/  R2UR UR17, R6 ;  /* 0x00000000061172ca */ /* 0x000fe400000e0000 */
[----:B------:R-:W-:-:S02]  /*1d3d0*/  R2UR UR10, R7 ;  /* 0x00000000070a72ca */ /* 0x000fc400000e0000 */
[----:B------:R-:W-:Y:S02]  /*1d3e0*/  R2UR UR11, R6 ;  /* 0x00000000060b72ca */ /* 0x000fe400000e0000 */
[----:B0-----:R-:W-:-:S05]  /*1d3f0*/  I2FP.F32.U32 R0, UR6 ;  /* 0x0000000600007c45 */ /* 0x001fca0008201000 */
[----:B------:R-:W-:-:S04]  /*1d400*/  FMUL R0, R0, UR4 ;  /* 0x0000000400007c20 */ /* 0x000fc80008400000 */
[----:B------:R0:W3:Y:S01]  /*1d410*/  F2I.U32.TRUNC.NTZ R3, R0 ;  /* 0x0000000000037305 */ /* 0x0000e2000020f000 */
[----:B-1----:R-:W-:Y:S05]  /*1d420*/  @!P0 BRA `(.L_x_791) ;  /* 0x0000000000308947 */ /* 0x002fea0003800000 */
        /* <DEDUP_REMOVED lines=12> */
.L_x_791:
[----:B------:R-:W-:Y:S01]  /*1d4f0*/  USHF.R.U64 UR43, UR10, UR15, UR11 ;  /* 0x0000000f0a2b7299 */ /* 0x000fe2000800120b */
[----:B0-----:R-:W-:Y:S01]  /*1d500*/  I2FP.F32.U32 R0, UR18 ;  /* 0x0000001200007c45 */ /* 0x001fe20008201000 */
[----:B------:R-:W-:Y:S02]  /*1d510*/  USHF.R.U32.HI UR4, URZ, UR15, UR11 ;  /* 0x0000000f3f047299 */ /* 0x000fe4000801160b */
        /* <DEDUP_REMOVED lines=8> */
[----:B------:R-:W-:Y:S01]  /*1d5a0*/  UIMAD.WIDE.U32 UR8, UR10, UR12, UR8 ;  /* 0x0000000c0a0872a5 */ /* 0x000fe2000f8e0008 */
[----:B---3--:R-:W-:Y:S01]  /*1d5b0*/  R2UR UR12, R3 ;  /* 0x00000000030c72ca */ /* 0x008fe200000e0000 */
[----:B------:R-:W-:Y:S01]  /*1d5c0*/  UIMAD UR10, UR10, UR13, UR4 ;  /* 0x0000000d0a0a72a4 */ /* 0x000fe2000f8e0204 */
[----:B------:R-:W-:Y:S01]  /*1d5d0*/  ULDC UR11, c[0x0][0x618] ;  /* 0x00018600000b7ab9 */ /* 0x000fe20000000800 */
[----:B------:R-:W-:Y:S02]  /*1d5e0*/  ULDC UR21, c[0x0][0x658] ;  /* 0x0001960000157ab9 */ /* 0x000fe40000000800 */
[----:B------:R-:W-:Y:S01]  /*1d5f0*/  UIADD3 UR9, UR9, UR10, URZ ;  /* 0x0000000a09097290 */ /* 0x000fe2000fffe03f */
[----:B------:R-:W-:Y:S01]  /*1d600*/  UMOV UR15, 0xffffffff ;  /* 0xffffffff000f7882 */ /* 0x000fe20000000000 */
[----:B------:R-:W-:Y:S01]  /*1d610*/  ULDC.64 UR4, c[0x0][0x640] ;  /* 0x0001900000047ab9 */ /* 0x000fe20000000a00 */
[----:B------:R-:W-:Y:S01]  /*1d620*/  USHF.L.U32 UR15, UR15, UR21, URZ ;  /* 0x000000150f0f7299 */ /* 0x000fe2000800063f */
[----:B------:R-:W-:Y:S01]  /*1d630*/  ISETP.NE.U32.AND P0, PT, RZ, UR4, PT ;  /* 0x00000004ff007c0c */ /* 0x000fe2000bf05070 */
[----:B------:R-:W-:-:S02]  /*1d640*/  USHF.R.U64 UR16, UR8, UR11, UR9 ;  /* 0x0000000b08107299 */ /* 0x000fc40008001209 */
[----:B------:R-:W-:Y:S01]  /*1d650*/  USHF.R.U32.HI UR8, URZ, UR11, UR9 ;  /* 0x0000000b3f087299 */ /* 0x000fe20008011609 */
[----:B0-----:R-:W-:Y:S01]  /*1d660*/  R2UR UR14, R0 ;  /* 0x00000000000e72ca */ /* 0x001fe200000e0000 */
[----:B------:R-:W-:Y:S01]  /*1d670*/  ULDC UR17, c[0x0][0x608] ;  /* 0x0001820000117ab9 */ /* 0x000fe20000000800 */
[----:B------:R-:W-:Y:S01]  /*1d680*/  ULOP3.LUT UR41, URZ, UR15, URZ, 0x33, !UPT ;  /* 0x0000000f3f297292 */ /* 0x000fe2000f8e333f */
[----:B------:R-:W-:Y:S01]  /*1d690*/  ISETP.NE.AND.EX P0, PT, RZ, UR5, PT, P0 ;  /* 0x00000005ff007c0c */ /* 0x000fe2000bf05300 */
[----:B------:R-:W-:Y:S02]  /*1d6a0*/  USHF.R.U64 UR15, UR16, UR17, UR8 ;  /* 0x00000011100f7299 */ /* 0x000fe40008001208 */
[----:B------:R-:W-:Y:S02]  /*1d6b0*/  USHF.R.U32.HI UR8, URZ, UR17, UR8 ;  /* 0x000000113f087299 */ /* 0x000fe40008011608 */
[----:B------:R-:W-:Y:S02]  /*1d6c0*/  UIADD3 UR12, -UR12, URZ, URZ ;  /* 0x0000003f0c0c7290 */ /* 0x000fe4000fffe13f */
[----:B------:R-:W-:Y:S01]  /*1d6d0*/  USHF.R.U64 UR17, UR15, UR21, UR8 ;  /* 0x000000150f117299 */ /* 0x000fe20008001208 */
[----:B------:R-:W-:Y:S01]  /*1d6e0*/  UMOV UR19, 0x1 ;  /* 0x0000000100137882 */ /* 0x000fe20000000000 */
[----:B------:R-:W-:Y:S01]  /*1d6f0*/  ULDC UR13, c[0x0][0x144] ;  /* 0x00005100000d7ab9 */ /* 0x000fe20000000800 */
[----:B------:R-:W-:Y:S01]  /*1d700*/  ULDC UR7, c[0x0][0x600] ;  /* 0x0001800000077ab9 */ /* 0x000fe20000000800 */
[----:B------:R-:W-:-:S02]  /*1d710*/  USHF.L.U32 UR24, UR19, UR21, URZ ;  /* 0x0000001513187299 */ /* 0x000fc4000800063f */
[----:B------:R-:W-:Y:S02]  /*1d720*/  USHF.R.U32.HI UR8, URZ, UR21, UR8 ;  /* 0x000000153f087299 */ /* 0x000fe40008011608 */
[----:B------:R-:W-:Y:S02]  /*1d730*/  UIMAD UR21, UR13, UR12, UR6 ;  /* 0x0000000c0d1572a4 */ /* 0x000fe4000f8e0206 */
[----:B------:R-:W-:Y:S02]  /*1d740*/  UIADD3 UR20, UR7, -0x1, URZ ;  /* 0xffffffff07147890 */ /* 0x000fe4000fffe03f */
[----:B------:R-:W-:Y:S01]  /*1d750*/  UIADD3 UR19, -UR14, URZ, URZ ;  /* 0x0000003f0e137290 */ /* 0x000fe2000fffe13f */
        /* <DEDUP_REMOVED lines=17> */
.L_x_792:
[----:B------:R-:W-:Y:S01]  /*1d870*/  UISETP.NE.AND UP0, UPT, UR46, URZ, UPT ;  /* 0x0000003f2e00728c */ /* 0x000fe2000bf05270 */
[----:B------:R-:W-:Y:S01]  /*1d880*/  IMAD.MOV.U32 R0, RZ, RZ, 0x1 ;  /* 0x00000001ff007424 */ /* 0x000fe200078e00ff */
[----:B------:R-:W-:Y:S02]  /*1d890*/  USHF.R.U64 UR4, UR6, UR22, UR8 ;  /* 0x0000001606047299 */ /* 0x000fe40008001208 */
[----:B------:R-:W-:Y:S02]  /*1d8a0*/  ULOP3.LUT UR41, UR15, UR41, URZ, 0xc0, !UPT ;  /* 0x000000290f297292 */ /* 0x000fe4000f8ec03f */
[----:B------:R-:W-:Y:S02]  /*1d8b0*/  UIADD3 UR5, -UR4, URZ, URZ ;  /* 0x0000003f04057290 */ /* 0x000fe4000fffe13f */
[----:B------:R-:W-:Y:S02]  /*1d8c0*/  UIMAD UR41, UR24, UR4, UR41 ;  /* 0x00000004182972a4 */ /* 0x000fe4000f8e0229 */
[----:B------:R-:W-:-:S02]  /*1d8d0*/  ULOP3.LUT UR16, UR16, UR20, URZ, 0xc0, !UPT ;  /* 0x0000001410107292 */ /* 0x000fc4000f8ec03f */
[----:B------:R-:W-:Y:S02]  /*1d8e0*/  @UP0 UIMAD UR21, UR25, UR19, UR18 ;  /* 0x00000013191502a4 */ /* 0x000fe4000f8e0212 */
[----:B------:R-:W-:-:S03]  /*1d8f0*/  UIMAD UR4, UR5, UR23, UR17 ;  /* 0x00000017050472a4 */ /* 0x000fc6000f8e0211 */
[----:B------:R-:W-:Y:S01]  /*1d900*/  ULDC UR5, c[0x0][0x610] ;  /* 0x0001840000057ab9 */ /* 0x000fe20000000800 */
[----:B------:R-:W-:Y:S02]  /*1d910*/  UIMAD UR4, UR4, UR7, UR16 ;  /* 0x00000007040472a4 */ /* 0x000fe4000f8e0210 */
[----:B------:R-:W-:-:S04]  /*1d920*/  UIMAD UR41, UR41, UR5, UR21 ;  /* 0x00000005292972a4 */ /* 0x000fc8000f8e0215 */
[----:B------:R-:W-:Y:S02]  /*1d930*/  USEL UR42, UR4, UR41, !UP0 ;  /* 0x00000029042a7287 */ /* 0x000fe4000c000000 */
[----:B------:R-:W-:-:S12]  /*1d940*/  USEL UR41, UR41, UR4, !UP0 ;  /* 0x0000000429297287 */ /* 0x000fd8000c000000 */
.L_x_790:
[----:B------:R-:W-:-:S13]  /*1d950*/  LOP3.LUT P0, RZ, R0, 0xff, RZ, 0xc0, !PT ;  /* 0x000000ff00ff7812 */ /* 0x000fda000780c0ff */
[----:B------:R-:W-:Y:S05]  /*1d960*/  @P0 BRA `(.L_x_793) ;  /* 0xfffffe3800240947 */ /* 0x000fea000383ffff */
[----:B------:R-:W-:Y:S05]  /*1d970*/  EXIT ;  /* 0x000000000000794d */ /* 0x000fea0003800000 */
.L_x_4:
[----:B------:R-:W2:Y:S01]  /*1d980*/  LDL R4, [R1+0x304] ;  /* 0x0003040001047983 */ /* 0x000ea20000100800 */
[----:B------:R-:W-:-:S03]  /*1d990*/  ULDC.64 UR8, c[0x0][0x650] ;  /* 0x0001940000087ab9 */ /* 0x000fc60000000a00 */
[----:B------:R-:W3:Y:S01]  /*1d9a0*/  LDL R3, [R1+0x300] ;  /* 0x0003000001037983 */ /* 0x000ee20000100800 */
[----:B------:R-:W-:Y:S01]  /*1d9b0*/  PRMT R0, RZ, 0x7610, R0 ;  /* 0x00007610ff007816 */ /* 0x000fe20000000000 */
[----:B------:R-:W-:Y:S02]  /*1d9c0*/  IMAD.MOV.U32 R5, RZ, RZ, -0x1 ;  /* 0xffffffffff057424 */ /* 0x000fe400078e00ff */
[----:B------:R-:W-:Y:S02]  /*1d9d0*/  IMAD.MOV.U32 R2, RZ, RZ, -0x1 ;  /* 0xffffffffff027424 */ /* 0x000fe400078e00ff */
[----:B------:R-:W-:Y:S01]  /*1d9e0*/  IMAD.MOV.U32 R10, RZ, RZ, -0x1 ;  /* 0xffffffffff0a7424 */ /* 0x000fe200078e00ff */
[----:B--2---:R-:W-:-:S04]  /*1d9f0*/  ISETP.GE.U32.AND P0, PT, R4, UR8, PT ;  /* 0x0000000804007c0c */ /* 0x004fc8000bf06070 */
[----:B---3--:R-:W-:-:S13]  /*1da00*/  ISETP.GE.U32.AND.EX P0, PT, R3, UR9, PT, P0 ;  /* 0x0000000903007c0c */ /* 0x008fda000bf06100 */
[----:B------:R-:W-:Y:S05]  /*1da10*/  @P0 BRA `(.L_x_794) ;  /* 0x00000004008c0947 */ /* 0x000fea0003800000 */
[----:B------:R-:W-:Y:S01]  /*1da20*/  I2FP.F32.U32 R0, UR4 ;  /* 0x0000000400007c45 */ /* 0x000fe20008201000 */
[----:B0-----:R-:W-:Y:S01]  /*1da30*/  ULDC.64 UR16, c[0x0][0x628] ;  /* 0x00018a0000107ab9 */ /* 0x001fe20000000a00 */
        /* <DEDUP_REMOVED lines=24> */
.L_x_795:
        /* <DEDUP_REMOVED lines=24> */
[----:B------:R-:W-:Y:S01]  /*1dd40*/  UMOV UR19, 0x1 ;  /* 0x0000000100137882 */ /* 0x000fe20000000000 */
[----:B------:R-:W-:Y:S01]  /*1dd50*/  ULDC UR20, c[0x0][0x608] ;  /* 0x0001820000147ab9 */ /* 0x000fe20000000800 */
[----:B------:R-:W-:Y:S01]  /*1dd60*/  USHF.L.U32 UR26, UR19, UR23, URZ ;  /* 0x00000017131a7299 */ /* 0x000fe2000800063f */
[----:B------:R-:W-:Y:S01]  /*1dd70*/  ISETP.NE.AND.EX P0, PT, RZ, UR9, PT, P0 ;  /* 0x00000009ff007c0c */ /* 0x000fe2000bf05300 */
[----:B------:R-:W-:Y:S02]  /*1dd80*/  USHF.R.U64 UR19, UR18, UR20, UR11 ;  /* 0x0000001412137299 */ /* 0x000fe4000800120b */
[----:B------:R-:W-:Y:S02]  /*1dd90*/  USHF.R.U32.HI UR11, URZ, UR20, UR11 ;  /* 0x000000143f0b7299 */ /* 0x000fe4000801160b */
[----:B------:R-:W-:-:S02]  /*1dda0*/  UIADD3 UR15, -UR15, URZ, URZ ;  /* 0x0000003f0f0f7290 */ /* 0x000fc4000fffe13f */
[----:B------:R-:W-:Y:S01]  /*1ddb0*/  USHF.R.U64 UR20, UR19, UR23, UR11 ;  /* 0x0000001713147299 */ /* 0x000fe2000800120b */
[----:B------:R-:W-:Y:S01]  /*1ddc0*/  ULDC UR16, c[0x0][0x144] ;  /* 0x0000510000107ab9 */ /* 0x000fe20000000800 */
[----:B------:R-:W-:Y:S01]  /*1ddd0*/  ULDC UR6, c[0x0][0x600] ;  /* 0x0001800000067ab9 */ /* 0x000fe20000000800 */
[----:B------:R-:W-:Y:S02]  /*1dde0*/  USHF.R.U32.HI UR11, URZ, UR23, UR11 ;  /* 0x000000173f0b7299 */ /* 0x000fe4000801160b */
[----:B------:R-:W-:Y:S02]  /*1ddf0*/  UIMAD UR23, UR16, UR15, UR4 ;  /* 0x0000000f101772a4 */ /* 0x000fe4000f8e0204 */
[----:B------:R-:W-:Y:S02]  /*1de00*/  UIADD3 UR22, UR6, -0x1, URZ ;  /* 0xffffffff06167890 */ /* 0x000fe4000fffe03f */
[----:B------:R-:W-:Y:S02]  /*1de10*/  ULOP3.LUT UR27, URZ, UR13, URZ, 0x33, !UPT ;  /* 0x0000000d3f1b7292 */ /* 0x000fe4000f8e333f */
        /* <DEDUP_REMOVED lines=18> */
.L_x_796:
[----:B------:R-:W-:Y:S01]  /*1df40*/  UISETP.NE.AND UP0, UPT, UR46, URZ, UPT ;  /* 0x0000003f2e00728c */ /* 0x000fe2000bf05270 */
[----:B------:R-:W-:Y:S01]  /*1df50*/  IMAD.MOV.U32 R0, RZ, RZ, 0x1 ;  /* 0x00000001ff007424 */ /* 0x000fe200078e00ff */
[----:B------:R-:W-:Y:S01]  /*1df60*/  USHF.R.U64 UR8, UR4, UR24, UR11 ;  /* 0x0000001804087299 */ /* 0x000fe2000800120b */
[----:B------:R-:W-:Y:S01]  /*1df70*/  IMAD.U32 R10, RZ, RZ, UR5 ;  /* 0x00000005ff0a7e24 */ /* 0x000fe2000f8e00ff */
[----:B------:R-:W-:Y:S02]  /*1df80*/  ULOP3.LUT UR4, UR19, UR27, URZ, 0xc0, !UPT ;  /* 0x0000001b13047292 */ /* 0x000fe4000f8ec03f */
[----:B------:R-:W-:Y:S02]  /*1df90*/  ULOP3.LUT UR18, UR18, UR22, URZ, 0xc0, !UPT ;  /* 0x0000001612127292 */ /* 0x000fe4000f8ec03f */
[----:B------:R-:W-:-:S03]  /*1dfa0*/  UIMAD UR4, UR26, UR8, UR4 ;  /* 0x000000081a0472a4 */ /* 0x000fc6000f8e0204 */
[----:B------:R-:W-:Y:S02]  /*1dfb0*/  @UP0 UIMAD UR23, UR28, UR21, UR7 ;  /* 0x000000151c1702a4 */ /* 0x000fe4000f8e0207 */
[----:B------:R-:W-:-:S03]  /*1dfc0*/  UIADD3 UR7, -UR8, URZ, URZ ;  /* 0x0000003f08077290 */ /* 0x000fc6000fffe13f */
[----:B------:R-:W-:Y:S01]  /*1dfd0*/  ULDC UR8, c[0x0][0x610] ;  /* 0x0001840000087ab9 */ /* 0x000fe20000000800 */
[----:B------:R-:W-:Y:S02]  /*1dfe0*/  UIMAD UR7, UR7, UR25, UR20 ;  /* 0x00000019070772a4 */ /* 0x000fe4000f8e0214 */
[----:B------:R-:W-:Y:S02]  /*1dff0*/  UIMAD UR4, UR4, UR8, UR23 ;  /* 0x00000008040472a4 */ /* 0x000fe4000f8e0217 */
[----:B------:R-:W-:-:S04]  /*1e000*/  UIMAD UR7, UR7, UR6, UR18 ;  /* 0x00000006070772a4 */ /* 0x000fc8000f8e0212 */
[----:B------:R-:W-:Y:S02]  /*1e010*/  USEL UR6, UR7, UR4, !UP0 ;  /* 0x0000000407067287 */ /* 0x000fe4000c000000 */
[----:B------:R-:W-:-:S04]  /*1e020*/  USEL UR4, UR4, UR7, !UP0 ;  /* 0x0000000704047287 */ /* 0x000fc8000c000000 */
[----:B------:R-:W-:Y:S02]  /*1e030*/  IMAD.U32 R2, RZ, RZ, UR6 ;  /* 0x00000006ff027e24 */ /* 0x000fe4000f8e00ff */
[----:B------:R-:W-:-:S07]  /*1e040*/  IMAD.U32 R5, RZ, RZ, UR4 ;  /* 0x00000004ff057e24 */ /* 0x000fce000f8e00ff */
.L_x_794:
[----:B------:R-:W-:-:S08]  /*1e050*/  NOP ;  /* 0x0000000000007918 */ /* 0x000fd00000000000 */
[----:B0-----:R-:W0:-:S00]  /*1e060*/  USETMAXREG.DEALLOC.CTAPOOL 0x18 ;  /* 0x00000018000079c8 */ /* 0x001e0000080e0500 */
[----:B------:R-:W-:-:S13]  /*1e070*/  ISETP.NE.AND P0, PT, RZ, UR10, PT ;  /* 0x0000000aff007c0c */ /* 0x000fda000bf05270 */
[----:B------:R-:W-:Y:S05]  /*1e080*/  @P0 EXIT ;  /* 0x000000000000094d */ /* 0x000fea0003800000 */
[----:B0-----:R-:W-:Y:S01]  /*1e090*/  LOP3.LUT P0, RZ, R0, 0xff, RZ, 0xc0, !PT ;  /* 0x000000ff00ff7812 */ /* 0x001fe2000780c0ff */
[----:B------:R-:W-:Y:S02]  /*1e0a0*/  IMAD.MOV.U32 R0, RZ, RZ, 0x1 ;  /* 0x00000001ff007424 */ /* 0x000fe400078e00ff */
[----:B------:R-:W-:-:S10]  /*1e0b0*/  IMAD.MOV.U32 R7, RZ, RZ, RZ ;  /* 0x000000ffff077224 */ /* 0x000fd400078e00ff */
[----:B------:R-:W-:Y:S05]  /*1e0c0*/  @!P0 BRA `(.L_x_797) ;  /* 0x0000000c00648947 */ /* 0x000fea0003800000 */
[----:B------:R-:W0:Y:S01]  /*1e0d0*/  S2R R3, SR_TID.X ;  /* 0x0000000000037919 */ /* 0x000e220000002100 */
[----:B------:R-:W1:Y:S01]  /*1e0e0*/  LDC R0, c[0x0][0x28c] ;  /* 0x0000a300ff007b82 */ /* 0x000e620000000800 */
[----:B------:R-:W-:Y:S01]  /*1e0f0*/  ULDC UR5, c[0x0][0x658] ;  /* 0x0001960000057ab9 */ /* 0x000fe20000000800 */
[----:B------:R-:W-:Y:S01]  /*1e100*/  UMOV UR7, 0xffffffff ;  /* 0xffffffff00077882 */ /* 0x000fe20000000000 */
[----:B------:R-:W-:Y:S01]  /*1e110*/  ULDC UR6, c[0x0][0xc] ;  /* 0x0000030000067ab9 */ /* 0x000fe20000000800 */
[----:B------:R-:W-:Y:S01]  /*1e120*/  USHF.L.U32 UR9, UR7, UR5, URZ ;  /* 0x0000000507097299 */ /* 0x000fe2000800063f */
[----:B------:R-:W-:Y:S01]  /*1e130*/  BSSY B0, `(.L_x_797) ;  /* 0x00000d2000007945 */ /* 0x000fe20003800000 */
[----:B------:R-:W-:Y:S01]  /*1e140*/  UMOV UR8, 0x1 ;  /* 0x0000000100087882 */ /* 0x000fe20000000000 */
[----:B------:R-:W-:Y:S01]  /*1e150*/  ULDC UR7, c[0x0][0x10] ;  /* 0x0000040000077ab9 */ /* 0x000fe20000000800 */
[----:B------:R-:W-:Y:S01]  /*1e160*/  USHF.L.U32 UR5, UR8, UR5, URZ ;  /* 0x0000000508057299 */ /* 0x000fe2000800063f */
[----:B------:R-:W-:Y:S01]  /*1e170*/  IMAD.MOV.U32 R8, RZ, RZ, 0x1 ;  /* 0x00000001ff087424 */ /* 0x000fe200078e00ff */
[----:B------:R-:W-:Y:S01]  /*1e180*/  UIMAD.WIDE.U32 UR6, UR6, UR7, URZ ;  /* 0x00000007060672a5 */ /* 0x000fe2000f8e003f */
[----:B------:R-:W-:Y:S01]  /*1e190*/  IMAD.MOV.U32 R7, RZ, RZ, RZ ;  /* 0x000000ffff077224 */ /* 0x000fe200078e00ff */
[----:B------:R-:W-:Y:S01]  /*1e1a0*/  ULDC UR8, c[0x0][0x14] ;  /* 0x0000050000087ab9 */ /* 0x000fe20000000800 */
[----:B------:R-:W-:Y:S01]  /*1e1b0*/  ULDC UR4, c[0x0][0x600] ;  /* 0x0001800000047ab9 */ /* 0x000fe20000000800 */
[----:B------:R-:W-:-:S02]  /*1e1c0*/  UIMAD.WIDE.U32 UR20, UR6, UR8, URZ ;  /* 0x00000008061472a5 */ /* 0x000fc4000f8e003f */
[----:B------:R-:W-:Y:S02]  /*1e1d0*/  UIMAD UR7, UR7, UR8, URZ ;  /* 0x00000008070772a4 */ /* 0x000fe4000f8e023f */
[----:B------:R-:W-:Y:S02]  /*1e1e0*/  ULOP3.LUT UR24, UR40, 0x2, URZ, 0xfc, !UPT ;  /* 0x0000000228187892 */ /* 0x000fe4000f8efc3f */
[----:B------:R-:W-:Y:S02]  /*1e1f0*/  UIADD3 UR4, UR4, -0x1, URZ ;  /* 0xffffffff04047890 */ /* 0x000fe4000fffe03f */
[----:B------:R-:W-:Y:S01]  /*1e200*/  ULOP3.LUT UR6, URZ, UR9, URZ, 0x33, !UPT ;  /* 0x000000093f067292 */ /* 0x000fe2000f8e333f */
[----:B-1----:R-:W-:Y:S01]  /*1e210*/  VIADD R0, R0, 0xf ;  /* 0x0000000f00007836 */ /* 0x002fe20000000000 */
[----:B------:R-:W-:Y:S01]  /*1e220*/  UIADD3 UR7, UR21, UR7, URZ ;  /* 0x0000000715077290 */ /* 0x000fe2000fffe03f */
[----:B------:R-:W-:Y:S01]  /*1e230*/  ULDC.64 UR22, c[0x0][0x198] ;  /* 0x0000660000167ab9 */ /* 0x000fe20000000a00 */
[----:B0-----:R-:W-:-:S02]  /*1e240*/  LOP3.LUT P2, RZ, R3, 0x7f, RZ, 0xc0, !PT ;  /* 0x0000007f03ff7812 */ /* 0x001fc4000784c0ff */
[----:B------:R-:W-:Y:S02]  /*1e250*/  LOP3.LUT P0, RZ, R3, 0x1f, RZ, 0xc0, !PT ;  /* 0x0000001f03ff7812 */ /* 0x000fe4000780c0ff */
[----:B------:R-:W-:Y:S02]  /*1e260*/  SHF.R.S32.HI R3, RZ, 0x1f, R0 ;  /* 0x0000001fff037819 */ /* 0x000fe40000011400 */
[----:B------:R-:W-:Y:S02]  /*1e270*/  PLOP3.LUT P0, PT, P0, P2, PT, 0x8a, 0x0 ;  /* 0x000000000000781c */ /* 0x000fe40000705172 */
[----:B------:R-:W-:Y:S01]  /*1e280*/  LEA.HI R3, R3, R0, RZ, 0x4 ;  /* 0x0000000003037211 */ /* 0x000fe200078f20ff */
[----:B------:R-:W-:-:S03]  /*1e290*/  IMAD.MOV.U32 R0, RZ, RZ, 0x1 ;  /* 0x00000001ff007424 */ /* 0x000fc600078e00ff */
[----:B------:R-:W-:-:S05]  /*1e2a0*/  SHF.R.S32.HI R6, RZ, 0x4, R3 ;  /* 0x00000004ff067819 */ /* 0x000fca0000011403 */
[----:B------:R-:W-:-:S07]  /*1e2b0*/  VIADD R11, R6, 0x1 ;  /* 0x00000001060b7836 */ /* 0x000fce0000000000 */
.L_x_809:
[----:B------:R-:W-:-:S03]  /*1e2c0*/  UMOV UR8, 0xffffffff ;  /* 0xffffffff00087882 */ /* 0x000fc60000000000 */
[----:B------:R-:W-:Y:S05]  /*1e2d0*/  BRA.DIV UR8, `(.L_x_798) ;  /* 0x0000001208a87947 */ /* 0x000fea000b800000 */
[----:B------:R-:W-:-:S13]  /*1e2e0*/  ELECT P6, URZ, PT ;  /* 0x00000000003f782f */ /* 0x000fda00038c0000 */
.L_x_826:
[----:B------:R-:W0:Y:S01]  /*1e2f0*/  LDC R3, c[0x0][0x28c] ;  /* 0x0000a300ff037b82 */ /* 0x000e220000000800 */
[----:B------:R-:W-:Y:S01]  /*1e300*/  BSSY B1, `(.L_x_799) ;  /* 0x0000038000017945 */ /* 0x000fe20003800000 */
[----:B0-----:R-:W-:-:S13]  /*1e310*/  ISETP.LT.OR P6, PT, R3, 0x1, !P6 ;  /* 0x000000010300780c */ /* 0x001fda00077c1670 */
[----:B------:R-:W-:Y:S05]  /*1e320*/  @P6 BRA `(.L_x_800) ;  /* 0x0000000000d46947 */ /* 0x000fea0003800000 */
[----:B------:R-:W-:Y:S02]  /*1e330*/  IMAD R2, R2, 0xc0, RZ ;  /* 0x000000c002027824 */ /* 0x000fe400078e02ff */
[----:B------:R-:W-:Y:S02]  /*1e340*/  IMAD.SHL.U32 R5, R5, 0x200, RZ ;  /* 0x0000020005057824 */ /* 0x000fe400078e00ff */
[----:B------:R-:W-:Y:S02]  /*1e350*/  IMAD.MOV.U32 R14, RZ, RZ, RZ ;  /* 0x000000ffff0e7224 */ /* 0x000fe400078e00ff */
[----:B------:R-:W-:Y:S02]  /*1e360*/  IMAD.MOV.U32 R4, RZ, RZ, R11 ;  /* 0x000000ffff047224 */ /* 0x000fe400078e000b */
[----:B------:R-:W-:Y:S02]  /*1e370*/  IMAD.MOV.U32 R3, RZ, RZ, R0 ;  /* 0x000000ffff037224 */ /* 0x000fe400078e0000 */
[----:B------:R-:W-:-:S07]  /*1e380*/  IMAD.MOV.U32 R9, RZ, RZ, R7 ;  /* 0x000000ffff097224 */ /* 0x000fce00078e0007 */
.L_x_804:
[----:B------:R-:W0:Y:S01]  /*1e390*/  S2R R13, SR_CgaCtaId ;  /* 0x00000000000d7919 */ /* 0x000e220000008800 */
[----:B------:R-:W-:-:S04]  /*1e3a0*/  MOV R12, 0x400 ;  /* 0x00000400000c7802 */ /* 0x000fc80000000f00 */
[----:B0-----:R-:W-:Y:S02]  /*1e3b0*/  LEA R16, R13, R12, 0x18 ;  /* 0x0000000c0d107211 */ /* 0x001fe400078ec0ff */
[----:B------:R-:W-:Y:S01]  /*1e3c0*/  SHF.L.U32 R12, R3, 0x1f, RZ ;  /* 0x0000001f030c7819 */ /* 0x000fe200000006ff */
[----:B------:R-:W0:Y:S02]  /*1e3d0*/  @!P2 LDC R13, c[0x0][0x500] ;  /* 0x00014000ff0dab82 */ /* 0x000e240000000800 */
[----:B------:R-:W-:-:S04]  /*1e3e0*/  IMAD R15, R9, 0x8, R16 ;  /* 0x00000008090f7824 */ /* 0x000fc800078e0210 */
[----:B------:R-:W1:Y:S02]  /*1e3f0*/  SYNCS.PHASECHK.TRANS64.TRYWAIT P1, [R15+URZ+0x50], R12 ;  /* 0x0000500c0f0075a7 */ /* 0x000e64000802017f */
[----:B-1----:R-:W-:Y:S05]  /*1e400*/  @!P1 BRA `(.L_x_801) ;  /* 0x00000010007c9947 */ /* 0x002fea0003800000 */
.L_x_827:
[----:B------:R-:W-:Y:S01]  /*1e410*/  UPRMT UR8, UR24, 0x9910, URZ ;  /* 0x0000991018087896 */ /* 0x000fe2000800003f */
[----:B0-----:R0:W-:Y:S03]  /*1e420*/  @!P2 SYNCS.ARRIVE.TRANS64 RZ, [R15+URZ], R13 ;  /* 0x0000000d0fffa9a7 */ /* 0x0011e6000800003f */
[----:B------:R-:W-:-:S06]  /*1e430*/  UISETP.NE.AND UP0, UPT, UR8, 0x2, UPT ;  /* 0x000000020800788c */ /* 0x000fcc000bf05270 */
[----:B------:R-:W-:-:S13]  /*1e440*/  PLOP3.LUT P1, PT, PT, PT, UP0, 0x80, 0x0 ;  /* 0x000000000000781c */ /* 0x000fda0003f2f008 */
[----:B0-----:R-:W-:Y:S05]  /*1e450*/  @P1 BRA `(.L_x_802) ;  /* 0x0000000000041947 */ /* 0x001fea0003800000 */
[----:B------:R-:W-:Y:S01]  /*1e460*/  BPT.TRAP 0x1 ;  /* 0x000000040000795c */ /* 0x000fe20000300000 */
.L_x_802:
[----:B------:R-:W-:Y:S05]  /*1e470*/  @P0 BRA `(.L_x_803) ;  /* 0x0000000000040947 */ /* 0x000fea0003800000 */
[----:B------:R-:W-:Y:S01]  /*1e480*/  BPT.TRAP 0x1 ;  /* 0x000000040000795c */ /* 0x000fe20000300000 */
.L_x_803:
[--C-:B-1----:R-:W-:Y:S01]  /*1e490*/  IMAD R12, R9, 0x4000, R16.reuse ;  /* 0x00004000090c7824 */ /* 0x102fe200078e0210 */
[----:B------:R-:W-:Y:S01]  /*1e4a0*/  R2UR UR18, R5 ;  /* 0x00000000051272ca */ /* 0x000fe200000e0000 */
[----:B------:R-:W-:Y:S01]  /*1e4b0*/  IMAD R16, R9, 0x1800, R16 ;  /* 0x0000180009107824 */ /* 0x000fe200078e0210 */
[----:B------:R-:W-:Y:S01]  /*1e4c0*/  R2UR UR9, R15 ;  /* 0x000000000f0972ca */ /* 0x000fe200000e0000 */
[----:B------:R-:W-:Y:S01]  /*1e4d0*/  VIADD R4, R4, 0xffffffff ;  /* 0xffffffff04047836 */ /* 0x000fe20000000000 */
[----:B------:R-:W-:Y:S01]  /*1e4e0*/  R2UR UR8, R12 ;  /* 0x000000000c0872ca */ /* 0x000fe200000e0000 */
[----:B------:R-:W-:Y:S01]  /*1e4f0*/  UIADD3 UR14, UP0, UR22, 0xf0, URZ ;  /* 0x000000f0160e7890 */ /* 0x000fe2000ff1e03f */
[----:B------:R-:W-:Y:S01]  /*1e500*/  R2UR UR11, R16 ;  /* 0x00000000100b72ca */ /* 0x000fe200000e0000 */
[----:B------:R-:W-:Y:S01]  /*1e510*/  UIADD3 UR26, UP1, UR22, 0x1f0, URZ ;  /* 0x000001f0161a7890 */ /* 0x000fe2000ff3e03f */
[----:B------:R-:W-:Y:S01]  /*1e520*/  R2UR UR10, R14 ;  /* 0x000000000e0a72ca */ /* 0x000fe200000e0000 */
[----:B------:R-:W-:Y:S01]  /*1e530*/  UIADD3.X UR15, URZ, UR23, URZ, UP0, !UPT ;  /* 0x000000173f0f7290 */ /* 0x000fe200087fe43f */
[----:B------:R-:W-:Y:S01]  /*1e540*/  R2UR UR12, R10 ;  /* 0x000000000a0c72ca */ /* 0x000fe200000e0000 */
[----:B------:R-:W-:Y:S01]  /*1e550*/  VIADD R9, R9, 0x1 ;  /* 0x0000000109097836 */ /* 0x000fe20000000000 */
[----:B------:R-:W-:Y:S01]  /*1e560*/  R2UR UR19, R2 ;  /* 0x00000000021372ca */ /* 0x000fe200000e0000 */
[----:B------:R-:W-:Y:S01]  /*1e570*/  UIADD3.X UR27, URZ, UR23, URZ, UP1, !UPT ;  /* 0x000000173f1b7290 */ /* 0x000fe20008ffe43f */
[----:B------:R-:W-:Y:S01]  /*1e580*/  ISETP.GT.AND P3, PT, R4, 0x1, PT ;  /* 0x000000010400780c */ /* 0x000fe20003f64270 */
[----:B------:R-:W-:Y:S01]  /*1e590*/  UMOV UR16, 0x0 ;  /* 0x0000000000107882 */ /* 0x000fe20000000000 */
[----:B------:R-:W-:Y:S01]  /*1e5a0*/  UMOV UR17, 0x10000000 ;  /* 0x1000000000117882 */ /* 0x000fe20000000000 */
[----:B------:R-:W-:Y:S01]  /*1e5b0*/  UIADD3 UR8, UR8, 0x180, URZ ;  /* 0x0000018008087890 */ /* 0x000fe2000fffe03f */
[----:B------:R-:W-:Y:S01]  /*1e5c0*/  ISETP.NE.AND P1, PT, R9, 0xa, PT ;  /* 0x0000000a0900780c */ /* 0x000fe20003f25270 */
[----:B------:R-:W-:Y:S01]  /*1e5d0*/  UIADD3 UR13, UR11, 0x28180, URZ ;  /* 0x000281800b0d7890 */ /* 0x000fe2000fffe03f */
[----:B------:R-:W-:-:S02]  /*1e5e0*/  VIADD R14, R14, 0x10 ;  /* 0x000000100e0e7836 */ /* 0x000fc40000000000 */
[----:B------:R-:W-:Y:S01]  /*1e5f0*/  UMOV UR11, UR18 ;  /* 0x00000012000b7c82 */ /* 0x000fe20008000000 */
[----:B------:R-:W-:Y:S02]  /*1e600*/  SEL R12, RZ, 0x1, P1 ;  /* 0x00000001ff0c7807 */ /* 0x000fe40000800000 */
[----:B------:R-:W-:Y:S01]  /*1e610*/  SEL R9, R9, RZ, P1 ;  /* 0x000000ff09097207 */ /* 0x000fe20000800000 */
[----:B------:R0:W-:Y:S01]  /*1e620*/  UTMALDG.3D [UR8], [UR14], desc[UR16] ;  /* 0x000010080e0075b4 */ /* 0x0001e20008011000 */
[----:B------:R-:W-:Y:S01]  /*1e630*/  LOP3.LUT R3, R3, R12, RZ, 0x3c, !PT ;  /* 0x0000000c03037212 */ /* 0x000fe200078e3cff */
[----:B0-----:R-:W-:Y:S01]  /*1e640*/  UMOV UR8, UR13 ;  /* 0x0000000d00087c82 */ /* 0x001fe20008000000 */
[----:B------:R-:W-:Y:S02]  /*1e650*/  UMOV UR11, UR19 ;  /* 0x00000013000b7c82 */ /* 0x000fe40008000000 */
[----:B------:R0:W-:Y:S02]  /*1e660*/  UTMALDG.3D [UR8], [UR26], desc[UR16] ;  /* 0x000010081a0075b4 */ /* 0x0001e40008011000 */
[----:B0-----:R-:W-:Y:S05]  /*1e670*/  @P3 BRA `(.L_x_804) ;  /* 0xfffffffc00443947 */ /* 0x001fea000383ffff */
.L_x_800:
[----:B------:R-:W-:Y:S05]  /*1e680*/  BSYNC B1 ;  /* 0x0000000000017941 */ /* 0x000fea0003800000 */
.L_x_799:
[----:B------:R-:W2:Y:S01]  /*1e690*/  LDL.LU R16, [R1+0x300] ;  /* 0x0003000001107983 */ /* 0x000ea20000300800 */
[----:B------:R-:W-:Y:S01]  /*1e6a0*/  LOP3.LUT P1, RZ, R8, 0xff, RZ, 0xc0, !PT ;  /* 0x000000ff08ff7812 */ /* 0x000fe2000782c0ff */
[C---:B------:R-:W-:Y:S01]  /*1e6b0*/  IMAD.IADD R4, R6.reuse, 0x1, R7 ;  /* 0x0000000106047824 */ /* 0x040fe200078e0207 */
[----:B------:R-:W-:Y:S01]  /*1e6c0*/  ULDC.64 UR8, c[0x0][0x650] ;  /* 0x0001940000087ab9 */ /* 0x000fe20000000a00 */
[----:B------:R-:W3:Y:S01]  /*1e6d0*/  LDL.LU R15, [R1+0x304] ;  /* 0x00030400010f7983 */ /* 0x000ee20000300800 */
[----:B------:R-:W-:Y:S01]  /*1e6e0*/  ISETP.GE.U32.AND P3, PT, R6, 0xa, PT ;  /* 0x0000000a0600780c */ /* 0x000fe20003f66070 */
[----:B------:R-:W-:Y:S01]  /*1e6f0*/  BSSY B1, `(.L_x_805) ;  /* 0x0000073000017945 */ /* 0x000fe20003800000 */
[----:B------:R-:W-:Y:S01]  /*1e700*/  IMAD.MOV.U32 R10, RZ, RZ, -0x1 ;  /* 0xffffffffff0a7424 */ /* 0x000fe200078e00ff */
[----:B------:R-:W-:-:S06]  /*1e710*/  PRMT R8, RZ, 0x7610, R8 ;  /* 0x00007610ff087816 */ /* 0x000fcc0000000008 */
[----:B------:R-:W0:Y:S01]  /*1e720*/  @P1 S2R R3, SR_CgaCtaId ;  /* 0x0000000000031919 */ /* 0x000e220000008800 */
[----:B------:R-:W-:-:S04]  /*1e730*/  @P1 MOV R2, 0x400 ;  /* 0x0000040000021802 */ /* 0x000fc80000000f00 */
[----:B0-----:R-:W-:-:S04]  /*1e740*/  @P1 LEA R2, R3, R2, 0x18 ;  /* 0x0000000203021211 */ /* 0x001fc800078ec0ff */
[----:B------:R0:W-:Y:S01]  /*1e750*/  @P1 SYNCS.ARRIVE.TRANS64.A1T0 RZ, [R2+URZ+0xb8], RZ ;  /* 0x0000b8ff02ff19a7 */ /* 0x0001e2000810003f */
[----:B------:R-:W-:-:S04]  /*1e760*/  ISETP.GT.U32.AND P1, PT, R4, 0x9, PT ;  /* 0x000000090400780c */ /* 0x000fc80003f24070 */
[----:B------:R-:W-:Y:S01]  /*1e770*/  ISETP.LT.U32.AND P1, PT, R6, 0xa, P1 ;  /* 0x0000000a0600780c */ /* 0x000fe20000f21070 */
[----:B0-----:R-:W-:-:S04]  /*1e780*/  IMAD.WIDE.U32 R2, R4, -0x33333333, RZ ;  /* 0xcccccccd04027825 */ /* 0x001fc800078e00ff */
[----:B------:R-:W-:Y:S01]  /*1e790*/  IMAD.MOV.U32 R2, RZ, RZ, -0x1 ;  /* 0xffffffffff027424 */ /* 0x000fe200078e00ff */
[----:B------:R-:W-:Y:S02]  /*1e7a0*/  SHF.R.U32.HI R5, RZ, 0x3, R3 ;  /* 0x00000003ff057819 */ /* 0x000fe40000011603 */
[----:B------:R-:W-:-:S03]  /*1e7b0*/  SEL R3, RZ, 0x1, !P1 ;  /* 0x00000001ff037807 */ /* 0x000fc60004800000 */
[----:B------:R-:W-:Y:S01]  /*1e7c0*/  IMAD R7, R5, -0xa, R4 ;  /* 0xfffffff605077824 */ /* 0x000fe200078e0204 */
[----:B------:R-:W-:Y:S02]  /*1e7d0*/  LOP3.LUT R0, R0, R3, RZ, 0x3c, !PT ;  /* 0x0000000300007212 */ /* 0x000fe400078e3cff */
[----:B------:R-:W-:Y:S02]  /*1e7e0*/  PRMT R3, RZ, 0x7610, R3 ;  /* 0x00007610ff037816 */ /* 0x000fe40000000003 */
[----:B------:R-:W-:Y:S02]  /*1e7f0*/  @P3 LOP3.LUT R0, R0, 0x1, R5, 0x78, !PT ;  /* 0x0000000100003812 */ /* 0x000fe400078e7805 */
[----:B------:R-:W-:Y:S02]  /*1e800*/  MOV R5, 0xffffffff ;  /* 0xffffffff00057802 */ /* 0x000fe40000000f00 */
[----:B---3--:R-:W-:-:S04]  /*1e810*/  IADD3 R15, P1, R15, UR20, RZ ;  /* 0x000000140f0f7c10 */ /* 0x008fc8000ff3e0ff */
[----:B--2---:R-:W-:Y:S01]  /*1e820*/  IADD3.X R16, R16, UR7, RZ, P1, !PT ;  /* 0x0000000710107c10 */ /* 0x004fe20008ffe4ff */
[----:B------:R0:W-:Y:S01]  /*1e830*/  STL [R1+0x304], R15 ;  /* 0x0003040f01007387 */ /* 0x0001e20000100800 */
[----:B------:R-:W-:-:S03]  /*1e840*/  ISETP.GE.U32.AND P1, PT, R15, UR8, PT ;  /* 0x000000080f007c0c */ /* 0x000fc6000bf26070 */
[----:B------:R0:W-:Y:S01]  /*1e850*/  STL [R1+0x300], R16 ;  /* 0x0003001001007387 */ /* 0x0001e20000100800 */
[----:B------:R-:W-:-:S13]  /*1e860*/  ISETP.GE.U32.AND.EX P1, PT, R16, UR9, PT, P1 ;  /* 0x0000000910007c0c */ /* 0x000fda000bf26110 */
[----:B0-----:R-:W-:Y:S05]  /*1e870*/  @P1 BRA `(.L_x_806) ;  /* 0x0000000400681947 */ /* 0x001fea0003800000 */
[----:B------:R-:W0:Y:S01]  /*1e880*/  S2UR UR8, SR_CTAID.X ;  /* 0x00000000000879c3 */ /* 0x000e220000002500 */
[----:B------:R-:W-:Y:S01]  /*1e890*/  ULDC.64 UR10, c[0x0][0x628] ;  /* 0x00018a00000a7ab9 */ /* 0x000fe20000000a00 */
[----:B------:R-:W-:Y:S01]  /*1e8a0*/  ULDC UR9, c[0x0][0x150] ;  /* 0x0000540000097ab9 */ /* 0x000fe20000000800 */
[----:B------:R-:W-:Y:S01]  /*1e8b0*/  ISETP.NE.U32.AND P1, PT, RZ, UR10, PT ;  /* 0x0000000aff007c0c */ /* 0x000fe2000bf25070 */
[----:B------:R-:W-:Y:S01]  /*1e8c0*/  ULDC UR12, c[0x0][0x630] ;  /* 0x00018c00000c7ab9 */ /* 0x000fe20000000800 */
[----:B------:R-:W-:Y:S01]  /*1e8d0*/  ULDC UR14, c[0x0][0x154] ;  /* 0x00005500000e7ab9 */ /* 0x000fe20000000800 */
[----:B------:R-:W-:Y:S01]  /*1e8e0*/  IMAD.MOV.U32 R3, RZ, RZ, R16 ;  /* 0x000000ffff037224 */ /* 0x000fe200078e0010 */
[----:B------:R-:W-:Y:S01]  /*1e8f0*/  ISETP.NE.AND.EX P1, PT, RZ, UR11, PT, P1 ;  /* 0x0000000bff007c0c */ /* 0x000fe2000bf25310 */
[----:B------:R-:W1:Y:S01]  /*1e900*/  S2UR UR13, SR_CTAID.Y ;  /* 0x00000000000d79c3 */ /* 0x000e620000002600 */
[----:B0-----:R-:W-:-:S05]  /*1e910*/  I2FP.F32.U32 R2, UR8 ;  /* 0x0000000800027c45 */ /* 0x001fca0008201000 */
[----:B------:R-:W-:Y:S01]  /*1e920*/  FMUL R9, R2, UR9 ;  /* 0x0000000902097c20 */ /* 0x000fe20008400000 */
[----:B------:R-:W-:Y:S01]  /*1e930*/  IMAD.MOV.U32 R2, RZ, RZ, R15 ;  /* 0x000000ffff027224 */ /* 0x000fe200078e000f */
[----:B-1----:R-:W-:-:S04]  /*1e940*/  I2FP.F32.U32 R12, UR13 ;  /* 0x0000000d000c7c45 */ /* 0x002fc80008201000 */
[----:B------:R-:W0:Y:S01]  /*1e950*/  F2I.U32.TRUNC.NTZ R9, R9 ;  /* 0x0000000900097305 */ /* 0x000e22000020f000 */
[----:B------:R-:W-:Y:S05]  /*1e960*/  @!P1 BRA `(.L_x_807) ;  /* 0x0000000000289947 */ /* 0x000fea0003800000 */
[----:B------:R-:W-:Y:S02]  /*1e970*/  ULDC UR9, c[0x0][0x634] ;  /* 0x00018d0000097ab9 */ /* 0x000fe40000000800 */
[----:B------:R-:W-:-:S05]  /*1e980*/  IADD3 R3, P1, R15, UR9, RZ ;  /* 0x000000090f037c10 */ /* 0x000fca000ff3e0ff */
[----:B------:R-:W-:-:S04]  /*1e990*/  IMAD.X R13, RZ, RZ, R16, P1 ;  /* 0x000000ffff0d7224 */ /* 0x000fc800008e0610 */
[----:B------:R-:W-:-:S04]  /*1e9a0*/  IMAD.WIDE.U32 R4, R13, UR10, RZ ;  /* 0x0000000a0d047c25 */ /* 0x000fc8000f8e00ff */
[----:B------:R-:W-:-:S04]  /*1e9b0*/  IMAD.WIDE.U32 R4, P1, R3, UR11, R4 ;  /* 0x0000000b03047c25 */ /* 0x000fc8000f820004 */
[----:B------:R-:W-:-:S04]  /*1e9c0*/  IMAD.WIDE.U32 R2, R3, UR10, RZ ;  /* 0x0000000a03027c25 */ /* 0x000fc8000f8e00ff */
[----:B------:R-:W-:Y:S01]  /*1e9d0*/  IMAD.MOV.U32 R2, RZ, RZ, R5 ;  /* 0x000000ffff027224 */ /* 0x000fe200078e0005 */
[----:B------:R-:W-:Y:S01]  /*1e9e0*/  IADD3 RZ, P3, R3, R4, RZ ;  /* 0x0000000403ff7210 */ /* 0x000fe20007f7e0ff */
[----:B------:R-:W-:-:S04]  /*1e9f0*/  IMAD.X R3, RZ, RZ, RZ, P1 ;  /* 0x000000ffff037224 */ /* 0x000fc800008e06ff */
[----:B------:R-:W-:-:S08]  /*1ea00*/  IMAD.WIDE.U32.X R2, R13, UR11, R2, P3 ;  /* 0x0000000b0d027c25 */ /* 0x000fd000098e0402 */
.L_x_807:
[--C-:B------:R-:W-:Y:S01]  /*1ea10*/  SHF.R.U64 R10, R2, UR12, R3.reuse ;  /* 0x0000000c020a7c19 */ /* 0x100fe20008001203 */
[----:B------:R-:W-:Y:S01]  /*1ea20*/  ULDC.64 UR10, c[0x0][0x620] ;  /* 0x00018800000a7ab9 */ /* 0x000fe20000000a00 */
[----:B------:R-:W-:Y:S01]  /*1ea30*/  SHF.R.U32.HI R2, RZ, UR12, R3 ;  /* 0x0000000cff027c19 */ /* 0x000fe20008011603 */
[----:B------:R-:W-:Y:S01]  /*1ea40*/  IMAD.MOV.U32 R3, RZ, RZ, R16 ;  /* 0x000000ffff037224 */ /* 0x000fe200078e0010 */
[----:B------:R-:W-:Y:S01]  /*1ea50*/  IADD3 R13, P1, RZ, -R10, RZ ;  /* 0x8000000aff0d7210 */ /* 0x000fe20007f3e0ff */
[----:B------:R-:W-:Y:S01]  /*1ea60*/  FMUL R12, R12, UR14 ;  /* 0x0000000e0c0c7c20 */ /* 0x000fe20008400000 */
[----:B------:R-:W-:Y:S01]  /*1ea70*/  ULDC.64 UR14, c[0x0][0x640] ;  /* 0x00019000000e7ab9 */ /* 0x000fe20000000a00 */
[----:B0-----:R-:W-:Y:S02]  /*1ea80*/  R2UR UR9, R9 ;  /* 0x00000000090972ca */ /* 0x001fe400000e0000 */
[----:B------:R-:W-:Y:S01]  /*1ea90*/  IMAD.X R2, RZ, RZ, ~R2, P1 ;  /* 0x000000ffff027224 */ /* 0x000fe200008e0e02 */
[----:B------:R-:W-:Y:S01]  /*1eaa0*/  ISETP.NE.U32.AND P1, PT, RZ, UR14, PT ;  /* 0x0000000eff007c0c */ /* 0x000fe2000bf25070 */
[----:B------:R-:W0:Y:S02]  /*1eab0*/  F2I.U32.TRUNC.NTZ R12, R12 ;  /* 0x0000000c000c7305 */ /* 0x000e24000020f000 */
[----:B------:R-:W-:Y:S01]  /*1eac0*/  IMAD R2, R2, UR10, RZ ;  /* 0x0000000a02027c24 */ /* 0x000fe2000f8e02ff */
[----:B------:R-:W-:-:S03]  /*1ead0*/  ISETP.NE.AND.EX P1, PT, RZ, UR15, PT, P1 ;  /* 0x0000000fff007c0c */ /* 0x000fc6000bf25310 */
[----:B------:R-:W-:Y:S02]  /*1eae0*/  IMAD R5, R13, UR11, R2 ;  /* 0x0000000b0d057c24 */ /* 0x000fe4000f8e0202 */
[----:B------:R-:W-:-:S04]  /*1eaf0*/  IMAD.MOV.U32 R2, RZ, RZ, R15 ;  /* 0x000000ffff027224 */ /* 0x000fc800078e000f */
[----:B------:R-:W-:Y:S01]  /*1eb00*/  IMAD.WIDE.U32 R2, R13, UR10, R2 ;  /* 0x0000000a0d027c25 */ /* 0x000fe2000f8e0002 */
[----:B------:R-:W-:Y:S01]  /*1eb10*/  ULDC UR10, c[0x0][0x618] ;  /* 0x00018600000a7ab9 */ /* 0x000fe20000000800 */
[----:B0-----:R-:W-:Y:S02]  /*1eb20*/  R2UR UR11, R12 ;  /* 0x000000000c0b72ca */ /* 0x001fe400000e0000 */
[----:B------:R-:W-:-:S05]  /*1eb30*/  IMAD.IADD R3, R3, 0x1, R5 ;  /* 0x0000000103037824 */ /* 0x000fca00078e0205 */
[--C-:B------:R-:W-:Y:S02]  /*1eb40*/  SHF.R.U64 R9, R2, UR10, R3.reuse ;  /* 0x0000000a02097c19 */ /* 0x100fe40008001203 */
[----:B------:R-:W-:Y:S01]  /*1eb50*/  SHF.R.U32.HI R2, RZ, UR10, R3 ;  /* 0x0000000aff027c19 */ /* 0x000fe20008011603 */
[----:B------:R-:W-:-:S03]  /*1eb60*/  ULDC UR10, c[0x0][0x608] ;  /* 0x00018200000a7ab9 */ /* 0x000fc60000000800 */
[--C-:B------:R-:W-:Y:S02]  /*1eb70*/  SHF.R.U64 R13, R9, UR10, R2.reuse ;  /* 0x0000000a090d7c19 */ /* 0x100fe40008001202 */
[----:B------:R-:W-:Y:S01]  /*1eb80*/  SHF.R.U32.HI R2, RZ, UR10, R2 ;  /* 0x0000000aff027c19 */ /* 0x000fe20008011602 */
[----:B------:R-:W-:-:S03]  /*1eb90*/  ULDC UR10, c[0x0][0x658] ;  /* 0x00019600000a7ab9 */ /* 0x000fc60000000800 */
[--C-:B------:R-:W-:Y:S02]  /*1eba0*/  SHF.R.U64 R12, R13, UR10, R2.reuse ;  /* 0x0000000a0d0c7c19 */ /* 0x100fe40008001202 */
[----:B------:R-:W-:-:S03]  /*1ebb0*/  SHF.R.U32.HI R15, RZ, UR10, R2 ;  /* 0x0000000aff0f7c19 */ /* 0x000fc60008011602 */
[----:B------:R-:W-:Y:S02]  /*1ebc0*/  IMAD.MOV.U32 R2, RZ, RZ, R12 ;  /* 0x000000ffff027224 */ /* 0x000fe400078e000c */
[----:B------:R-:W-:Y:S01]  /*1ebd0*/  IMAD.MOV.U32 R3, RZ, RZ, R15 ;  /* 0x000000ffff037224 */ /* 0x000fe200078e000f */
[----:B------:R-:W-:Y:S06]  /*1ebe0*/  @!P1 BRA `(.L_x_808) ;  /* 0x0000000000289947 */ /* 0x000fec0003800000 */
        /* <DEDUP_REMOVED lines=10> */
.L_x_808:
[----:B------:R-:W-:Y:S01]  /*1ec90*/  ULDC UR10, c[0x0][0x648] ;  /* 0x00019200000a7ab9 */ /* 0x000fe20000000800 */
[----:B------:R-:W-:Y:S01]  /*1eca0*/  UISETP.NE.AND UP0, UPT, UR46, URZ, UPT ;  /* 0x0000003f2e00728c */ /* 0x000fe2000bf05270 */
[----:B------:R-:W-:Y:S01]  /*1ecb0*/  SHF.R.U64 R2, R2, UR10, R3 ;  /* 0x0000000a02027c19 */ /* 0x000fe20008001203 */
[----:B------:R-:W-:Y:S01]  /*1ecc0*/  ULDC UR10, c[0x0][0x638] ;  /* 0x00018e00000a7ab9 */ /* 0x000fe20000000800 */
[----:B------:R-:W-:Y:S01]  /*1ecd0*/  UIADD3 UR11, -UR11, URZ, URZ ;  /* 0x0000003f0b0b7290 */ /* 0x000fe2000fffe13f */
[----:B------:R-:W-:Y:S02]  /*1ece0*/  LOP3.LUT R13, R13, UR6, RZ, 0xc0, !PT ;  /* 0x000000060d0d7c12 */ /* 0x000fe4000f8ec0ff */
[----:B------:R-:W-:Y:S01]  /*1ecf0*/  IMAD.MOV R3, RZ, RZ, -R2 ;  /* 0x000000ffff037224 */ /* 0x000fe200078e0a02 */
[----:B------:R-:W-:Y:S02]  /*1ed00*/  LOP3.LUT R9, R9, UR4, RZ, 0xc0, !PT ;  /* 0x0000000409097c12 */ /* 0x000fe4000f8ec0ff */
[----:B------:R-:W-:Y:S01]  /*1ed10*/  IMAD R5, R2, UR5, R13 ;  /* 0x0000000502057c24 */ /* 0x000fe2000f8e020d */
[----:B------:R-:W-:Y:S01]  /*1ed20*/  PLOP3.LUT P1, PT, PT, PT, UP0, 0x40, 0x0 ;  /* 0x000000000000781c */ /* 0x000fe20003f2e808 */
[----:B------:R-:W-:Y:S01]  /*1ed30*/  IMAD R12, R3, UR10, R12 ;  /* 0x0000000a030c7c24 */ /* 0x000fe2000f8e020c */
[----:B------:R-:W-:Y:S01]  /*1ed40*/  UIADD3 UR10, -UR9, URZ, URZ ;  /* 0x0000003f090a7290 */ /* 0x000fe2000fffe13f */
[----:B------:R-:W-:Y:S01]  /*1ed50*/  PLOP3.LUT P3, PT, PT, PT, UP0, 0x40, 0x0 ;  /* 0x000000000000781c */ /* 0x000fe20003f6e808 */
[----:B------:R-:W-:Y:S01]  /*1ed60*/  IMAD.MOV.U32 R3, RZ, RZ, 0x1 ;  /* 0x00000001ff037424 */ /* 0x000fe200078e00ff */
[----:B------:R-:W-:-:S02]  /*1ed70*/  ULDC UR9, c[0x0][0x144] ;  /* 0x0000510000097ab9 */ /* 0x000fc40000000800 */
[----:B------:R-:W-:-:S03]  /*1ed80*/  UIMAD UR8, UR9, UR10, UR8 ;  /* 0x0000000a090872a4 */ /* 0x000fc6000f8e0208 */
[----:B------:R-:W-:Y:S02]  /*1ed90*/  ULDC UR9, c[0x0][0x148] ;  /* 0x0000520000097ab9 */ /* 0x000fe40000000800 */
[----:B------:R-:W-:-:S03]  /*1eda0*/  @UP0 UIMAD UR8, UR9, UR11, UR13 ;  /* 0x0000000b090802a4 */ /* 0x000fc6000f8e020d */
[----:B------:R-:W-:Y:S02]  /*1edb0*/  ULDC UR9, c[0x0][0x600] ;  /* 0x0001800000097ab9 */ /* 0x000fe40000000800 */
[----:B------:R-:W-:Y:S02]  /*1edc0*/  IMAD R12, R12, UR9, R9 ;  /* 0x000000090c0c7c24 */ /* 0x000fe4000f8e0209 */
[----:B------:R-:W-:Y:S01]  /*1edd0*/  IMAD.U32 R2, RZ, RZ, UR8 ;  /* 0x00000008ff027e24 */ /* 0x000fe2000f8e00ff */
[----:B------:R-:W-:-:S03]  /*1ede0*/  ULDC UR8, c[0x0][0x610] ;  /* 0x0001840000087ab9 */ /* 0x000fc60000000800 */
[----:B------:R-:W-:-:S05]  /*1edf0*/  IMAD R5, R5, UR8, R2 ;  /* 0x0000000805057c24 */ /* 0x000fca000f8e0202 */
[----:B------:R-:W-:Y:S02]  /*1ee00*/  SEL R2, R12, R5, P1 ;  /* 0x000000050c027207 */ /* 0x000fe40000800000 */
[----:B------:R-:W-:-:S07]  /*1ee10*/  SEL R5, R5, R12, P3 ;  /* 0x0000000c05057207 */ /* 0x000fce0001800000 */
.L_x_806:
[----:B------:R-:W-:Y:S05]  /*1ee20*/  BSYNC B1 ;  /* 0x0000000000017941 */ /* 0x000fea0003800000 */
.L_x_805:
[----:B------:R-:W-:-:S13]  /*1ee30*/  LOP3.LUT P1, RZ, R3, 0xff, RZ, 0xc0, !PT ;  /* 0x000000ff03ff7812 */ /* 0x000fda000782c0ff */
[----:B------:R-:W-:Y:S05]  /*1ee40*/  @P1 BRA `(.L_x_809) ;  /* 0xfffffff4001c1947 */ /* 0x000fea000383ffff */
[----:B------:R-:W-:Y:S05]  /*1ee50*/  BSYNC B0 ;  /* 0x0000000000007941 */ /* 0x000fea0003800000 */
.L_x_797:
[----:B------:R-:W-:-:S03]  /*1ee60*/  UMOV UR8, 0xffffffff ;  /* 0xffffffff00087882 */ /* 0x000fc60000000000 */
[----:B------:R-:W-:Y:S05]  /*1ee70*/  BRA.DIV UR8, `(.L_x_810) ;  /* 0x0000000608f47947 */ /* 0x000fea000b800000 */
[----:B------:R-:W-:-:S13]  /*1ee80*/  ELECT P6, URZ, PT ;  /* 0x00000000003f782f */ /* 0x000fda00038c0000 */
.L_x_830:
[----:B------:R-:W-:Y:S04]  /*1ee90*/  BSSY B0, `(.L_x_811) ;  /* 0x0000062000007945 */ /* 0x000fe80003800000 */
[----:B------:R-:W-:Y:S05]  /*1eea0*/  @!P6 BRA `(.L_x_812) ;  /* 0x000000040080e947 */ /* 0x000fea0003800000 */
[----:B------:R-:W-:-:S04]  /*1eeb0*/  ULOP3.LUT UR8, UR40, 0x2, URZ, 0xfc, !UPT ;  /* 0x0000000228087892 */ /* 0x000fc8000f8efc3f */
[----:B------:R-:W-:-:S06]  /*1eec0*/  UISETP.NE.AND UP0, UPT, UR8, 0x3, UPT ;  /* 0x000000030800788c */ /* 0x000fcc000bf05270 */
[----:B------:R-:W-:-:S13]  /*1eed0*/  PLOP3.LUT P0, PT, PT, PT, UP0, 0x80, 0x0 ;  /* 0x000000000000781c */ /* 0x000fda0003f0f008 */
[----:B------:R-:W-:Y:S05]  /*1eee0*/  @!P0 BRA `(.L_x_813) ;  /* 0x0000000000048947 */ /* 0x000fea0003800000 */
[----:B------:R-:W-:Y:S01]  /*1eef0*/  BPT.TRAP 0x1 ;  /* 0x000000040000795c */ /* 0x000fe20000300000 */
.L_x_813:
[----:B------:R-:W0:Y:S01]  /*1ef00*/  S2R R3, SR_CgaCtaId ;  /* 0x0000000000037919 */ /* 0x000e220000008800 */
[----:B------:R-:W-:-:S04]  /*1ef10*/  MOV R2, 0x400 ;  /* 0x0000040000027802 */ /* 0x000fc80000000f00 */
[----:B0-----:R-:W-:Y:S02]  /*1ef20*/  LEA R2, R3, R2, 0x18 ;  /* 0x0000000203027211 */ /* 0x001fe400078ec0ff */
[----:B------:R-:W-:-:S03]  /*1ef30*/  SHF.L.U32 R3, R0, 0x1f, RZ ;  /* 0x0000001f00037819 */ /* 0x000fc600000006ff */
[----:B------:R-:W-:-:S04]  /*1ef40*/  VIADD R2, R2, 0x50 ;  /* 0x0000005002027836 */ /* 0x000fc80000000000 */
[----:B------:R-:W-:-:S04]  /*1ef50*/  IMAD R4, R7, 0x8, R2 ;  /* 0x0000000807047824 */ /* 0x000fc800078e0202 */
[----:B------:R-:W0:Y:S02]  /*1ef60*/  SYNCS.PHASECHK.TRANS64.TRYWAIT P0, [R4+URZ], R3 ;  /* 0x00000003040075a7 */ /* 0x000e24000800017f */
[----:B0-----:R-:W-:Y:S05]  /*1ef70*/  @!P0 BRA `(.L_x_814) ;  /* 0x0000000400d48947 */ /* 0x001fea0003800000 */
.L_x_831:
[----:B------:R-:W-:-:S05]  /*1ef80*/  VIADD R7, R7, 0x1 ;  /* 0x0000000107077836 */ /* 0x000fca0000000000 */
[----:B------:R-:W-:-:S04]  /*1ef90*/  ISETP.NE.AND P0, PT, R7, 0xa, PT ;  /* 0x0000000a0700780c */ /* 0x000fc80003f05270 */
[----:B0-----:R-:W-:Y:S02]  /*1efa0*/  SEL R3, RZ, 0x1, P0 ;  /* 0x00000001ff037807 */ /* 0x001fe40000000000 */
[----:B------:R-:W-:Y:S02]  /*1efb0*/  SEL R7, R7, RZ, P0 ;  /* 0x000000ff07077207 */ /* 0x000fe40000000000 */
[----:B------:R-:W-:-:S03]  /*1efc0*/  LOP3.LUT R4, R0, R3, RZ, 0x3c, !PT ;  /* 0x0000000300047212 */ /* 0x000fc600078e3cff */
[----:B------:R-:W-:Y:S01]  /*1efd0*/  IMAD R3, R7, 0x8, R2 ;  /* 0x0000000807037824 */ /* 0x000fe200078e0202 */
[----:B------:R-:W-:-:S04]  /*1efe0*/  SHF.L.U32 R0, R4, 0x1f, RZ ;  /* 0x0000001f04007819 */ /* 0x000fc800000006ff */
[----:B------:R-:W0:Y:S02]  /*1eff0*/  SYNCS.PHASECHK.TRANS64.TRYWAIT P0, [R3+URZ], R0 ;  /* 0x00000000030075a7 */ /* 0x000e24000800017f */
[----:B0-----:R-:W-:Y:S05]  /*1f000*/  @!P0 BRA `(.L_x_815) ;  /* 0x0000000400c48947 */ /* 0x001fea0003800000 */
.L_x_832:
[----:B0-----:R-:W-:-:S05]  /*1f010*/  VIADD R0, R7, 0x1 ;  /* 0x0000000107007836 */ /* 0x001fca0000000000 */
[----:B------:R-:W-:-:S04]  /*1f020*/  ISETP.NE.AND P0, PT, R0, 0xa, PT ;  /* 0x0000000a0000780c */ /* 0x000fc80003f05270 */
[----:B------:R-:W-:Y:S02]  /*1f030*/  SEL R3, RZ, 0x1, P0 ;  /* 0x00000001ff037807 */ /* 0x000fe40000000000 */
[----:B------:R-:W-:Y:S02]  /*1f040*/  SEL R5, R0, RZ, P0 ;  /* 0x000000ff00057207 */ /* 0x000fe40000000000 */
[----:B------:R-:W-:-:S03]  /*1f050*/  LOP3.LUT R4, R4, R3, RZ, 0x3c, !PT ;  /* 0x0000000304047212 */ /* 0x000fc600078e3cff */
[----:B------:R-:W-:Y:S01]  /*1f060*/  IMAD R3, R5, 0x8, R2 ;  /* 0x0000000805037824 */ /* 0x000fe200078e0202 */
[----:B------:R-:W-:-:S04]  /*1f070*/  SHF.L.U32 R0, R4, 0x1f, RZ ;  /* 0x0000001f04007819 */ /* 0x000fc800000006ff */
[----:B------:R-:W0:Y:S02]  /*1f080*/  SYNCS.PHASECHK.TRANS64.TRYWAIT P0, [R3+URZ], R0 ;  /* 0x00000000030075a7 */ /* 0x000e24000800017f */
[----:B0-----:R-:W-:Y:S05]  /*1f090*/  @!P0 BRA `(.L_x_816) ;  /* 0x0000000400b48947 */ /* 0x001fea0003800000 */
.L_x_833:
        /* <DEDUP_REMOVED lines=9> */
.L_x_834:
        /* <DEDUP_REMOVED lines=9> */
.L_x_835:
        /* <DEDUP_REMOVED lines=9> */
.L_x_836:
        /* <DEDUP_REMOVED lines=9> */
.L_x_837:
        /* <DEDUP_REMOVED lines=9> */
.L_x_838:
        /* <DEDUP_REMOVED lines=9> */
.L_x_839:
[----:B0-----:R-:W-:-:S05]  /*1f400*/  VIADD R0, R5, 0x1 ;  /* 0x0000000105007836 */ /* 0x001fca0000000000 */
[----:B------:R-:W-:-:S04]  /*1f410*/  ISETP.NE.AND P0, PT, R0, 0xa, PT ;  /* 0x0000000a0000780c */ /* 0x000fc80003f05270 */
[----:B------:R-:W-:Y:S02]  /*1f420*/  SEL R4, RZ, 0x1, P0 ;  /* 0x00000001ff047807 */ /* 0x000fe40000000000 */
[----:B------:R-:W-:Y:S02]  /*1f430*/  SEL R3, R0, RZ, P0 ;  /* 0x000000ff00037207 */ /* 0x000fe40000000000 */
[----:B------:R-:W-:-:S03]  /*1f440*/  LOP3.LUT R0, R7, R4, RZ, 0x3c, !PT ;  /* 0x0000000407007212 */ /* 0x000fc600078e3cff */
[----:B------:R-:W-:Y:S01]  /*1f450*/  IMAD R3, R3, 0x8, R2 ;  /* 0x0000000803037824 */ /* 0x000fe200078e0202 */
[----:B------:R-:W-:-:S07]  /*1f460*/  SHF.L.U32 R0, R0, 0x1f, RZ ;  /* 0x0000001f00007819 */ /* 0x000fce00000006ff */
.L_x_823:
[----:B0-----:R0:W1:Y:S02]  /*1f470*/  SYNCS.PHASECHK.TRANS64.TRYWAIT P0, [R3+URZ], R0 ;  /* 0x00000000030075a7 */ /* 0x001064000800017f */
[----:B-1----:R-:W-:Y:S05]  /*1f480*/  @!P0 NANOSLEEP.SYNCS 0x989680 ;  /* 0x009896800000895d */ /* 0x002fea0003900000 */
[----:B------:R-:W1:Y:S02]  /*1f490*/  @!P0 SYNCS.PHASECHK.TRANS64 P0, [R3+URZ], R0 ;  /* 0x00000000030085a7 */ /* 0x000e64000800007f */
[----:B-1----:R-:W-:Y:S05]  /*1f4a0*/  @!P0 BRA `(.L_x_823) ;  /* 0xfffffffc00f08947 */ /* 0x002fea000383ffff */
.L_x_812:
[----:B------:R-:W-:Y:S05]  /*1f4b0*/  BSYNC B0 ;  /* 0x0000000000007941 */ /* 0x000fea0003800000 */
.L_x_811:
[----:B------:R-:W-:Y:S05]  /*1f4c0*/  EXIT ;  /* 0x000000000000794d */ /* 0x000fea0003800000 */
.L_x_18:
[----:B-1----:R1:W4:Y:S02]  /*1f4d0*/  SYNCS.PHASECHK.TRANS64.TRYWAIT P1, [R3+URZ], R0 ;  /* 0x00000000030075a7 */ /* 0x002324000802017f */
[----:B----4-:R-:W-:Y:S05]  /*1f4e0*/  @!P1 NANOSLEEP.SYNCS 0x989680 ;  /* 0x009896800000995d */ /* 0x010fea0003900000 */
[----:B------:R-:W4:Y:S02]  /*1f4f0*/  @!P1 SYNCS.PHASECHK.TRANS64 P1, [R3+URZ], R0 ;  /* 0x00000000030095a7 */ /* 0x000f24000802007f */
[----:B----4-:R-:W-:Y:S05]  /*1f500*/  @!P1 BRA `(.L_x_18) ;  /* 0xfffffffc00f09947 */ /* 0x010fea000383ffff */
[----:B------:R-:W-:Y:S05]  /*1f510*/  BRA `(.L_x_17) ;  /* 0xfffffe1c00fc7947 */ /* 0x000fea000383ffff */
.L_x_23:
[----:B-1----:R-:W-:-:S04]  /*1f520*/  IMAD.U32 R6, RZ, RZ, UR4 ;  /* 0x00000004ff067e24 */ /* 0x002fc8000f8e00ff */
[----:B------:R1:W2:Y:S03]  /*1f530*/  SYNCS.PHASECHK.TRANS64.TRYWAIT P1, [R6+URZ], R4 ;  /* 0x00000004060075a7 */ /* 0x0002a6000802017f */
[----:B--2---:R-:W-:Y:S05]  /*1f540*/  @!P1 NANOSLEEP.SYNCS 0x989680 ;  /* 0x009896800000995d */ /* 0x004fea0003900000 */
[----:B------:R-:W2:Y:S02]  /*1f550*/  @!P1 SYNCS.PHASECHK.TRANS64 P1, [R6+URZ], R4 ;  /* 0x00000004060095a7 */ /* 0x000ea4000802007f */
[----:B--2---:R-:W-:Y:S05]  /*1f560*/  @!P1 BRA `(.L_x_23) ;  /* 0xfffffffc00ec9947 */ /* 0x004fea000383ffff */
[----:B------:R-:W-:Y:S05]  /*1f570*/  BRA `(.L_x_22) ;  /* 0xfffffe2800387947 */ /* 0x000fea000383ffff */
.L_x_798:
[----:B------:R-:W-:Y:S01]  /*1f580*/  BSSY B1, `(.L_x_824) ;  /* 0x0000006000017945 */ /* 0x000fe20003800000 */
[----:B------:R-:W-:-:S07]  /*1f590*/  IMAD.MOV.U32 R15, RZ, RZ, -0x1 ;  /* 0xffffffffff0f7424 */ /* 0x000fce00078e00ff */
[----:B------:R-:W-:Y:S05]  /*1f5a0*/  WARPSYNC.COLLECTIVE R15, `(.L_x_825) ;  /* 0x000000000f0c7348 */ /* 0x000fea0003c00000 */
[----:B------:R-:W-:Y:S02]  /*1f5b0*/  ELECT P6, UR62, PT ;  /* 0x00000000003e782f */ /* 0x000fe400038c0000 */
[----:B------:R-:W-:Y:S01]  /*1f5c0*/  MOV R14, UR62 ;  /* 0x0000003e000e7c02 */ /* 0x000fe20008000f00 */
[----:B------:R-:W-:Y:S10]  /*1f5d0*/  ENDCOLLECTIVE ;  /* 0x000000000000791b */ /* 0x000ff40003800000 */
.L_x_825:
[----:B------:R-:W-:Y:S05]  /*1f5e0*/  BSYNC B1 ;  /* 0x0000000000017941 */ /* 0x000fea0003800000 */
.L_x_824:
[----:B------:R-:W-:Y:S05]  /*1f5f0*/  BRA `(.L_x_826) ;  /* 0xffffffec003c7947 */ /* 0x000fea000383ffff */
.L_x_801:
[----:B-1----:R1:W2:Y:S02]  /*1f600*/  SYNCS.PHASECHK.TRANS64.TRYWAIT P1, [R15+URZ+0x50], R12 ;  /* 0x0000500c0f0075a7 */ /* 0x0022a4000802017f */
[----:B--2---:R-:W-:Y:S05]  /*1f610*/  @!P1 NANOSLEEP.SYNCS 0x989680 ;  /* 0x009896800000995d */ /* 0x004fea0003900000 */
[----:B------:R-:W2:Y:S02]  /*1f620*/  @!P1 SYNCS.PHASECHK.TRANS64 P1, [R15+URZ+0x50], R12 ;  /* 0x0000500c0f0095a7 */ /* 0x000ea4000802007f */
[----:B--2---:R-:W-:Y:S05]  /*1f630*/  @!P1 BRA `(.L_x_801) ;  /* 0xfffffffc00f09947 */ /* 0x004fea000383ffff */
[----:B------:R-:W-:Y:S05]  /*1f640*/  BRA `(.L_x_827) ;  /* 0xffffffec00707947 */ /* 0x000fea000383ffff */
.L_x_810:
[----:B------:R-:W-:Y:S01]  /*1f650*/  BSSY B0, `(.L_x_828) ;  /* 0x0000006000007945 */ /* 0x000fe20003800000 */
[----:B------:R-:W-:-:S07]  /*1f660*/  IMAD.MOV.U32 R15, RZ, RZ, -0x1 ;  /* 0xffffffffff0f7424 */ /* 0x000fce00078e00ff */
[----:B------:R-:W-:Y:S05]  /*1f670*/  WARPSYNC.COLLECTIVE R15, `(.L_x_829) ;  /* 0x000000000f0c7348 */ /* 0x000fea0003c00000 */
[----:B------:R-:W-:Y:S02]  /*1f680*/  ELECT P6, UR62, PT ;  /* 0x00000000003e782f */ /* 0x000fe400038c0000 */
[----:B------:R-:W-:Y:S01]  /*1f690*/  MOV R14, UR62 ;  /* 0x0000003e000e7c02 */ /* 0x000fe20008000f00 */
[----:B------:R-:W-:Y:S10]  /*1f6a0*/  ENDCOLLECTIVE ;  /* 0x000000000000791b */ /* 0x000ff40003800000 */
.L_x_829:
[----:B------:R-:W-:Y:S05]  /*1f6b0*/  BSYNC B0 ;  /* 0x0000000000007941 */ /* 0x000fea0003800000 */
.L_x_828:
[----:B------:R-:W-:Y:S05]  /*1f6c0*/  BRA `(.L_x_830) ;  /* 0xfffffff400f07947 */ /* 0x000fea000383ffff */
.L_x_814:
[----:B0-----:R0:W1:Y:S02]  /*1f6d0*/  SYNCS.PHASECHK.TRANS64.TRYWAIT P0, [R4+URZ], R3 ;  /* 0x00000003040075a7 */ /* 0x001064000800017f */
[----:B-1----:R-:W-:Y:S05]  /*1f6e0*/  @!P0 NANOSLEEP.SYNCS 0x989680 ;  /* 0x009896800000895d */ /* 0x002fea0003900000 */
[----:B------:R-:W1:Y:S02]  /*1f6f0*/  @!P0 SYNCS.PHASECHK.TRANS64 P0, [R4+URZ], R3 ;  /* 0x00000003040085a7 */ /* 0x000e64000800007f */
[----:B-1----:R-:W-:Y:S05]  /*1f700*/  @!P0 BRA `(.L_x_814) ;  /* 0xfffffffc00f08947 */ /* 0x002fea000383ffff */
[----:B------:R-:W-:Y:S05]  /*1f710*/  BRA `(.L_x_831) ;  /* 0xfffffff800187947 */ /* 0x000fea000383ffff */
.L_x_815:
[----:B0-----:R0:W1:Y:S02]  /*1f720*/  SYNCS.PHASECHK.TRANS64.TRYWAIT P0, [R3+URZ], R0 ;  /* 0x00000000030075a7 */ /* 0x001064000800017f */
[----:B-1----:R-:W-:Y:S05]  /*1f730*/  @!P0 NANOSLEEP.SYNCS 0x989680 ;  /* 0x009896800000895d */ /* 0x002fea0003900000 */
[----:B------:R-:W1:Y:S02]  /*1f740*/  @!P0 SYNCS.PHASECHK.TRANS64 P0, [R3+URZ], R0 ;  /* 0x00000000030085a7 */ /* 0x000e64000800007f */
[----:B-1----:R-:W-:Y:S05]  /*1f750*/  @!P0 BRA `(.L_x_815) ;  /* 0xfffffffc00f08947 */ /* 0x002fea000383ffff */
[----:B------:R-:W-:Y:S05]  /*1f760*/  BRA `(.L_x_832) ;  /* 0xfffffff800287947 */ /* 0x000fea000383ffff */
.L_x_816:
[----:B0-----:R0:W1:Y:S02]  /*1f770*/  SYNCS.PHASECHK.TRANS64.TRYWAIT P0, [R3+URZ], R0 ;  /* 0x00000000030075a7 */ /* 0x001064000800017f */
[----:B-1----:R-:W-:Y:S05]  /*1f780*/  @!P0 NANOSLEEP.SYNCS 0x989680 ;  /* 0x009896800000895d */ /* 0x002fea0003900000 */
[----:B------:R-:W1:Y:S02]  /*1f790*/  @!P0 SYNCS.PHASECHK.TRANS64 P0, [R3+URZ], R0 ;  /* 0x00000000030085a7 */ /* 0x000e64000800007f */
[----:B-1----:R-:W-:Y:S05]  /*1f7a0*/  @!P0 BRA `(.L_x_816) ;  /* 0xfffffffc00f08947 */ /* 0x002fea000383ffff */
[----:B------:R-:W-:Y:S05]  /*1f7b0*/  BRA `(.L_x_833) ;  /* 0xfffffff800387947 */ /* 0x000fea000383ffff */
.L_x_817:
[----:B0-----:R0:W1:Y:S02]  /*1f7c0*/  SYNCS.PHASECHK.TRANS64.TRYWAIT P0, [R3+URZ], R0 ;  /* 0x00000000030075a7 */ /* 0x001064000800017f */
[----:B-1----:R-:W-:Y:S05]  /*1f7d0*/  @!P0 NANOSLEEP.SYNCS 0x989680 ;  /* 0x009896800000895d */ /* 0x002fea0003900000 */
[----:B------:R-:W1:Y:S02]  /*1f7e0*/  @!P0 SYNCS.PHASECHK.TRANS64 P0, [R3+URZ], R0 ;  /* 0x00000000030085a7 */ /* 0x000e64000800007f */
[----:B-1----:R-:W-:Y:S05]  /*1f7f0*/  @!P0 BRA `(.L_x_817) ;  /* 0xfffffffc00f08947 */ /* 0x002fea000383ffff */
[----:B------:R-:W-:Y:S05]  /*1f800*/  BRA `(.L_x_834) ;  /* 0xfffffff800487947 */ /* 0x000fea000383ffff */
.L_x_818:
[----:B0-----:R0:W1:Y:S02]  /*1f810*/  SYNCS.PHASECHK.TRANS64.TRYWAIT P0, [R3+URZ], R0 ;  /* 0x00000000030075a7 */ /* 0x001064000800017f */
[----:B-1----:R-:W-:Y:S05]  /*1f820*/  @!P0 NANOSLEEP.SYNCS 0x989680 ;  /* 0x009896800000895d */ /* 0x002fea0003900000 */
[----:B------:R-:W1:Y:S02]  /*1f830*/  @!P0 SYNCS.PHASECHK.TRANS64 P0, [R3+URZ], R0 ;  /* 0x00000000030085a7 */ /* 0x000e64000800007f */
[----:B-1----:R-:W-:Y:S05]  /*1f840*/  @!P0 BRA `(.L_x_818) ;  /* 0xfffffffc00f08947 */ /* 0x002fea000383ffff */
[----:B------:R-:W-:Y:S05]  /*1f850*/  BRA `(.L_x_835) ;  /* 0xfffffff800587947 */ /* 0x000fea000383ffff */
.L_x_819:
[----:B0-----:R0:W1:Y:S02]  /*1f860*/  SYNCS.PHASECHK.TRANS64.TRYWAIT P0, [R3+URZ], R0 ;  /* 0x00000000030075a7 */ /* 0x001064000800017f */
[----:B-1----:R-:W-:Y:S05]  /*1f870*/  @!P0 NANOSLEEP.SYNCS 0x989680 ;  /* 0x009896800000895d */ /* 0x002fea0003900000 */
[----:B------:R-:W1:Y:S02]  /*1f880*/  @!P0 SYNCS.PHASECHK.TRANS64 P0, [R3+URZ], R0 ;  /* 0x00000000030085a7 */ /* 0x000e64000800007f */
[----:B-1----:R-:W-:Y:S05]  /*1f890*/  @!P0 BRA `(.L_x_819) ;  /* 0xfffffffc00f08947 */ /* 0x002fea000383ffff */
[----:B------:R-:W-:Y:S05]  /*1f8a0*/  BRA `(.L_x_836) ;  /* 0xfffffff800687947 */ /* 0x000fea000383ffff */
.L_x_820:
[----:B0-----:R0:W1:Y:S02]  /*1f8b0*/  SYNCS.PHASECHK.TRANS64.TRYWAIT P0, [R3+URZ], R0 ;  /* 0x00000000030075a7 */ /* 0x001064000800017f */
[----:B-1----:R-:W-:Y:S05]  /*1f8c0*/  @!P0 NANOSLEEP.SYNCS 0x989680 ;  /* 0x009896800000895d */ /* 0x002fea0003900000 */
[----:B------:R-:W1:Y:S02]  /*1f8d0*/  @!P0 SYNCS.PHASECHK.TRANS64 P0, [R3+URZ], R0 ;  /* 0x00000000030085a7 */ /* 0x000e64000800007f */
[----:B-1----:R-:W-:Y:S05]  /*1f8e0*/  @!P0 BRA `(.L_x_820) ;  /* 0xfffffffc00f08947 */ /* 0x002fea000383ffff */
[----:B------:R-:W-:Y:S05]  /*1f8f0*/  BRA `(.L_x_837) ;  /* 0xfffffff800787947 */ /* 0x000fea000383ffff */
.L_x_821:
[----:B0-----:R0:W1:Y:S02]  /*1f900*/  SYNCS.PHASECHK.TRANS64.TRYWAIT P0, [R3+URZ], R0 ;  /* 0x00000000030075a7 */ /* 0x001064000800017f */
[----:B-1----:R-:W-:Y:S05]  /*1f910*/  @!P0 NANOSLEEP.SYNCS 0x989680 ;  /* 0x009896800000895d */ /* 0x002fea0003900000 */
[----:B------:R-:W1:Y:S02]  /*1f920*/  @!P0 SYNCS.PHASECHK.TRANS64 P0, [R3+URZ], R0 ;  /* 0x00000000030085a7 */ /* 0x000e64000800007f */
[----:B-1----:R-:W-:Y:S05]  /*1f930*/  @!P0 BRA `(.L_x_821) ;  /* 0xfffffffc00f08947 */ /* 0x002fea000383ffff */
[----:B------:R-:W-:Y:S05]  /*1f940*/  BRA `(.L_x_838) ;  /* 0xfffffff800887947 */ /* 0x000fea000383ffff */
.L_x_822:
[----:B0-----:R0:W1:Y:S02]  /*1f950*/  SYNCS.PHASECHK.TRANS64.TRYWAIT P0, [R3+URZ], R0 ;  /* 0x00000000030075a7 */ /* 0x001064000800017f */
[----:B-1----:R-:W-:Y:S05]  /*1f960*/  @!P0 NANOSLEEP.SYNCS 0x989680 ;  /* 0x009896800000895d */ /* 0x002fea0003900000 */
[----:B------:R-:W1:Y:S02]  /*1f970*/  @!P0 SYNCS.PHASECHK.TRANS64 P0, [R3+URZ], R0 ;  /* 0x00000000030085a7 */ /* 0x000e64000800007f */
[----:B-1----:R-:W-:Y:S05]  /*1f980*/  @!P0 BRA `(.L_x_822) ;  /* 0xfffffffc00f08947 */ /* 0x002fea000383ffff */
[----:B------:R-:W-:Y:S05]  /*1f990*/  BRA `(.L_x_839) ;  /* 0xfffffff800987947 */ /* 0x000fea000383ffff */
.L_x_840:
[----:B------:R-:W-:-:S00]  /*1f9a0*/  BRA `(.L_x_840) ;  /* 0xfffffffc00fc7947 */ /* 0x000fc0000383ffff */
[----:B------:R-:W-:-:S00]  /*1f9b0*/  NOP ;  /* 0x0000000000007918 */ /* 0x000fc00000000000 */
        /* <DEDUP_REMOVED lines=12> */
.L_x_841:


//--------------------- .nv.global.init           --------------------------
	.section	.nv.global.init,"aw",@progbits
.nv.global.init:
	.type		$str$22,@object
	.size		$str$22,($str$23 - $str$22)
$str$22:
        /*0000*/ 	.byte	0x6b, 0x5f, 0x74, 0x69, 0x6c, 0x65, 0x5f, 0x63, 0x6f, 0x75, 0x6e, 0x74, 0x20, 0x3e, 0x3d, 0x20
        /*0010*/ 	.byte	0x31, 0x00
	.type		$str$23,@object
	.size		$str$23,(__unnamed_1 - $str$23)
$str$23:
        /*0012*/ 	.byte	0x2f, 0x74, 0x6d, 0x70, 0x2f, 0x63, 0x75, 0x74, 0x6c, 0x61, 0x73, 0x73, 0x5f, 0x73, 0x77, 0x65
        /*0022*/ 	.byte	0x65, 0x70, 0x5f, 0x73, 0x72, 0x63, 0x2f, 0x69, 0x6e, 0x63, 0x6c, 0x75, 0x64, 0x65, 0x2f, 0x63
        /*0032*/ 	.byte	0x75, 0x74, 0x6c, 0x61, 0x73, 0x73, 0x2f, 0x67, 0x65, 0x6d, 0x6d, 0x2f, 0x63, 0x6f, 0x6c, 0x6c
        /*0042*/ 	.byte	0x65, 0x63, 0x74, 0x69, 0x76, 0x65, 0x2f, 0x73, 0x6d, 0x39, 0x30, 0x5f, 0x6d, 0x6d, 0x61, 0x5f
        /*0052*/ 	.byte	0x74, 0x6d, 0x61, 0x5f, 0x67, 0x6d, 0x6d, 0x61, 0x5f, 0x73, 0x73, 0x5f, 0x77, 0x61, 0x72, 0x70
        /*0062*/ 	.byte	0x73, 0x70, 0x65, 0x63, 0x69, 0x61, 0x6c, 0x69, 0x7a, 0x65, 0x64, 0x2e, 0x68, 0x70, 0x70, 0x00
	.type		__unnamed_1,@object
	.size		__unnamed_1,(.L_0 - __unnamed_1)
__unnamed_1:
        /* <DEDUP_REMOVED lines=181> */
        /*0bc2*/ 	.byte	0x65, 0x6e, 0x74, 0x69, 0x74, 0x79, 0x5d, 0x00
.L_0:


//--------------------- .nv.shared._ZN7cutlass13device_kernelINS_4gemm6kernel13GemmUniversalIN4cute5tupleIJiiiiEEENS1_10collective13CollectiveMmaINS1_34MainloopSm90TmaGmmaWarpSpecializedILi10ENS5_IJNS4_1CILi1EEESB_SB_EEENS1_35KernelTmaWarpSpecializedCooperativeEEENS5_IJNSA_ILi512EEENSA_ILi192EEENSA_ILi16EEEEEENS_10bfloat16_tENS5_IJlSB_lEEESJ_SK_NS4_8TiledMMAINS4_8MMA_AtomIJNS4_4SM904GMMA28MMA_64x192x16_F32BF16BF16_SSILNSO_5MajorE0ELSQ_0ELNSO_7ScaleInE1ELSR_1EEEEEENS4_6LayoutINS5_IJNSA_ILi2EEESB_SB_EEENS5_IJSB_NSA_ILi0EEESX_EEEEENS5_IJNS4_10UnderscoreES10_S10_EEEEENS4_13SM90_TMA_LOADENS4_14ComposedLayoutINS4_7SwizzleILi1ELi4ELi3EEENS4_18smem_ptr_flag_bitsILi16EEENSU_INS5_IJNSA_ILi8EEESH_EEENS5_IJSH_SB_EEEEEEEvNS4_8identityES13_S1D_vS1E_EENS_8epilogue10collective6detail29Sm90TmaWarpSpecializedAdapterINS1H_15DefaultEpilogueISJ_SK_SK_NS1G_6thread17LinearCombinationISJ_Li1EffLNS1L_9ScaleType4KindE0ELNS_15FloatRoundStyleE2ESJ_EENS1_15EpilogueDefaultEEEEEvvEEEEvNT_6ParamsE --------------------------
	.section	.nv.shared._ZN7cutlass13device_kernelINS_4gemm6kernel13GemmUniversalIN4cute5tupleIJiiiiEEENS1_10collective13CollectiveMmaINS1_34MainloopSm90TmaGmmaWarpSpecializedILi10ENS5_IJNS4_1CILi1EEESB_SB_EEENS1_35KernelTmaWarpSpecializedCooperativeEEENS5_IJNSA_ILi512EEENSA_ILi192EEENSA_ILi16EEEEEENS_10bfloat16_tENS5_IJlSB_lEEESJ_SK_NS4_8TiledMMAINS4_8MMA_AtomIJNS4_4SM904GMMA28MMA_64x192x16_F32BF16BF16_SSILNSO_5MajorE0ELSQ_0ELNSO_7ScaleInE1ELSR_1EEEEEENS4_6LayoutINS5_IJNSA_ILi2EEESB_SB_EEENS5_IJSB_NSA_ILi0EEESX_EEEEENS5_IJNS4_10UnderscoreES10_S10_EEEEENS4_13SM90_TMA_LOADENS4_14ComposedLayoutINS4_7SwizzleILi1ELi4ELi3EEENS4_18smem_ptr_flag_bitsILi16EEENSU_INS5_IJNSA_ILi8EEESH_EEENS5_IJSH_SB_EEEEEEEvNS4_8identityES13_S1D_vS1E_EENS_8epilogue10collective6detail29Sm90TmaWarpSpecializedAdapterINS1H_15DefaultEpilogueISJ_SK_SK_NS1G_6thread17LinearCombinationISJ_Li1EffLNS1L_9ScaleType4KindE0ELNS_15FloatRoundStyleE2ESJ_EENS1_15EpilogueDefaultEEEEEvvEEEEvNT_6ParamsE,"aw",@nobits
	.sectionflags	@""
	.align	16
	.zero		1024


//--------------------- .nv.shared.reserved.0     --------------------------
	.section	.nv.shared.reserved.0,"aw",@nobits
	.weak		__nv_reservedSMEM_offset_0_alias
	.size		__nv_reservedSMEM_offset_0_alias, 0, 0
	.other		__nv_reservedSMEM_offset_0_alias,@"STO_CUDA_RESERVED_SHARED STV_DEFAULT"
__nv_reservedSMEM_offset_0_alias:
	.zero		0


//--------------------- .nv.global                --------------------------
	.section	.nv.global,"aw",@nobits
.nv.global:
	.type		_ZN39_INTERNAL_9d2934d3_4_k_cu_c791107c_95774cute1_E,@object
	.size		_ZN39_INTERNAL_9d2934d3_4_k_cu_c791107c_95774cute1_E,(_ZN39_INTERNAL_9d2934d3_4_k_cu_c791107c_95774cuda3std3__45__cpo6cbeginE - _ZN39_INTERNAL_9d2934d3_4_k_cu_c791107c_95774cute1_E)
_ZN39_INTERNAL_9d2934d3_4_k_cu_c791107c_95774cute1_E:
	.zero		1
	.type		_ZN39_INTERNAL_9d2934d3_4_k_cu_c791107c_95774cuda3std3__45__cpo6cbeginE,@object
	.size		_ZN39_INTERNAL_9d2934d3_4_k_cu_c791107c_95774cuda3std3__45__cpo6cbeginE,(_ZN39_INTERNAL_9d2934d3_4_k_cu_c791107c_95774cuda3std3__48in_placeE - _ZN39_INTERNAL_9d2934d3_4_k_cu_c791107c_95774cuda3std3__45__cpo6cbeginE)
_ZN39_INTERNAL_9d2934d3_4_k_cu_c791107c_95774cuda3std3__45__cpo6cbeginE:
	.zero		1
	.type		_ZN39_INTERNAL_9d2934d3_4_k_cu_c791107c_95774cuda3std3__48in_placeE,@object
	.size		_ZN39_INTERNAL_9d2934d3_4_k_cu_c791107c_95774cuda3std3__48in_placeE,(_ZN39_INTERNAL_9d2934d3_4_k_cu_c791107c_95774cuda3std6ranges3__45__cpo9iter_moveE - _ZN39_INTERNAL_9d2934d3_4_k_cu_c791107c_95774cuda3std3__48in_placeE)
_ZN39_INTERNAL_9d2934d3_4_k_cu_c791107c_95774cuda3std3__48in_placeE:
	.zero		1
	.type		_ZN39_INTERNAL_9d2934d3_4_k_cu_c791107c_95774cuda3std6ranges3__45__cpo9iter_moveE,@object
	.size		_ZN39_INTERNAL_9d2934d3_4_k_cu_c791107c_95774cuda3std6ranges3__45__cpo9iter_moveE,(_ZN39_INTERNAL_9d2934d3_4_k_cu_c791107c_95774cuda3std3__45__cpo5beginE - _ZN39_INTERNAL_9d2934d3_4_k_cu_c791107c_95774cuda3std6ranges3__45__cpo9iter_moveE)
_ZN39_INTERNAL_9d2934d3_4_k_cu_c791107c_95774cuda3std6ranges3__45__cpo9iter_moveE:
	.zero		1
	.type		_ZN39_INTERNAL_9d2934d3_4_k_cu_c791107c_95774cuda3std3__45__cpo5beginE,@object
	.size		_ZN39_INTERNAL_9d2934d3_4_k_cu_c791107c_95774cuda3std3__45__cpo5beginE,(_ZN39_INTERNAL_9d2934d3_4_k_cu_c791107c_95774cuda3std3__441_GLOBAL__N__9d2934d3_4_k_cu_c791107c_95776ignoreE - _ZN39_INTERNAL_9d2934d3_4_k_cu_c791107c_95774cuda3std3__45__cpo5beginE)
_ZN39_INTERNAL_9d2934d3_4_k_cu_c791107c_95774cuda3std3__45__cpo5beginE:
	.zero		1
	.type		_ZN39_INTERNAL_9d2934d3_4_k_cu_c791107c_95774cuda3std3__441_GLOBAL__N__9d2934d3_4_k_cu_c791107c_95776ignoreE,@object
	.size		_ZN39_INTERNAL_9d2934d3_4_k_cu_c791107c_95774cuda3std3__441_GLOBAL__N__9d2934d3_4_k_cu_c791107c_95776ignoreE,(_ZN39_INTERNAL_9d2934d3_4_k_cu_c791107c_95774cute7productE - _ZN39_INTERNAL_9d2934d3_4_k_cu_c791107c_95774cuda3std3__441_GLOBAL__N__9d2934d3_4_k_cu_c791107c_95776ignoreE)
_ZN39_INTERNAL_9d2934d3_4_k_cu_c791107c_95774cuda3std3__441_GLOBAL__N__9d2934d3_4_k_cu_c791107c_95776ignoreE:
	.zero		1
	.type		_ZN39_INTERNAL_9d2934d3_4_k_cu_c791107c_95774cute7productE,@object
	.size		_ZN39_INTERNAL_9d2934d3_4_k_cu_c791107c_95774cute7productE,(_ZN39_INTERNAL_9d2934d3_4_k_cu_c791107c_95774cuda3std3__45__cpo3endE - _ZN39_INTERNAL_9d2934d3_4_k_cu_c791107c_95774cute7productE)
_ZN39_INTERNAL_9d2934d3_4_k_cu_c791107c_95774cute7productE:
	.zero		1
	.type		_ZN39_INTERNAL_9d2934d3_4_k_cu_c791107c_95774cuda3std3__45__cpo3endE,@object
	.size		_ZN39_INTERNAL_9d2934d3_4_k_cu_c791107c_95774cuda3std3__45__cpo3endE,(_ZN39_INTERNAL_9d2934d3_4_k_cu_c791107c_95774cuda3std3__419piecewise_constructE - _ZN39_INTERNAL_9d2934d3_4_k_cu_c791107c_95774cuda3std3__45__cpo3endE)
_ZN39_INTERNAL_9d2934d3_4_k_cu_c791107c_95774cuda3std3__45__cpo3endE:
	.zero		1
	.type		_ZN39_INTERNAL_9d2934d3_4_k_cu_c791107c_95774cuda3std3__419piecewise_constructE,@object
	.size		_ZN39_INTERNAL_9d2934d3_4_k_cu_c791107c_95774cuda3std3__419piecewise_constructE,(_ZN39_INTERNAL_9d2934d3_4_k_cu_c791107c_95774cuda3std3__45__cpo4cendE - _ZN39_INTERNAL_9d2934d3_4_k_cu_c791107c_95774cuda3std3__419piecewise_constructE)
_ZN39_INTERNAL_9d2934d3_4_k_cu_c791107c_95774cuda3std3__419piecewise_constructE:
	.zero		1
	.type		_ZN39_INTERNAL_9d2934d3_4_k_cu_c791107c_95774cuda3std3__45__cpo4cendE,@object
	.size		_ZN39_INTERNAL_9d2934d3_4_k_cu_c791107c_95774cuda3std3__45__cpo4cendE,(_ZN39_INTERNAL_9d2934d3_4_k_cu_c791107c_95774cuda3std6ranges3__45__cpo4swapE - _ZN39_INTERNAL_9d2934d3_4_k_cu_c791107c_95774cuda3std3__45__cpo4cendE)
_ZN39_INTERNAL_9d2934d3_4_k_cu_c791107c_95774cuda3std3__45__cpo4cendE:
	.zero		1
	.type		_ZN39_INTERNAL_9d2934d3_4_k_cu_c791107c_95774cuda3std6ranges3__45__cpo4swapE,@object
	.size		_ZN39_INTERNAL_9d2934d3_4_k_cu_c791107c_95774cuda3std6ranges3__45__cpo4swapE,(.L_8 - _ZN39_INTERNAL_9d2934d3_4_k_cu_c791107c_95774cuda3std6ranges3__45__cpo4swapE)
_ZN39_INTERNAL_9d2934d3_4_k_cu_c791107c_95774cuda3std6ranges3__45__cpo4swapE:
	.zero		1
.L_8:


//--------------------- .nv.constant0._ZN7cutlass13device_kernelINS_4gemm6kernel13GemmUniversalIN4cute5tupleIJiiiiEEENS1_10collective13CollectiveMmaINS1_34MainloopSm90TmaGmmaWarpSpecializedILi10ENS5_IJNS4_1CILi1EEESB_SB_EEENS1_35KernelTmaWarpSpecializedCooperativeEEENS5_IJNSA_ILi512EEENSA_ILi192EEENSA_ILi16EEEEEENS_10bfloat16_tENS5_IJlSB_lEEESJ_SK_NS4_8TiledMMAINS4_8MMA_AtomIJNS4_4SM904GMMA28MMA_64x192x16_F32BF16BF16_SSILNSO_5MajorE0ELSQ_0ELNSO_7ScaleInE1ELSR_1EEEEEENS4_6LayoutINS5_IJNSA_ILi2EEESB_SB_EEENS5_IJSB_NSA_ILi0EEESX_EEEEENS5_IJNS4_10UnderscoreES10_S10_EEEEENS4_13SM90_TMA_LOADENS4_14ComposedLayoutINS4_7SwizzleILi1ELi4ELi3EEENS4_18smem_ptr_flag_bitsILi16EEENSU_INS5_IJNSA_ILi8EEESH_EEENS5_IJSH_SB_EEEEEEEvNS4_8identityES13_S1D_vS1E_EENS_8epilogue10collective6detail29Sm90TmaWarpSpecializedAdapterINS1H_15DefaultEpilogueISJ_SK_SK_NS1G_6thread17LinearCombinationISJ_Li1EffLNS1L_9ScaleType4KindE0ELNS_15FloatRoundStyleE2ESJ_EENS1_15EpilogueDefaultEEEEEvvEEEEvNT_6ParamsE --------------------------
	.section	.nv.constant0._ZN7cutlass13device_kernelINS_4gemm6kernel13GemmUniversalIN4cute5tupleIJiiiiEEENS1_10collective13CollectiveMmaINS1_34MainloopSm90TmaGmmaWarpSpecializedILi10ENS5_IJNS4_1CILi1EEESB_SB_EEENS1_35KernelTmaWarpSpecializedCooperativeEEENS5_IJNSA_ILi512EEENSA_ILi192EEENSA_ILi16EEEEEENS_10bfloat16_tENS5_IJlSB_lEEESJ_SK_NS4_8TiledMMAINS4_8MMA_AtomIJNS4_4SM904GMMA28MMA_64x192x16_F32BF16BF16_SSILNSO_5MajorE0ELSQ_0ELNSO_7ScaleInE1ELSR_1EEEEEENS4_6LayoutINS5_IJNSA_ILi2EEESB_SB_EEENS5_IJSB_NSA_ILi0EEESX_EEEEENS5_IJNS4_10UnderscoreES10_S10_EEEEENS4_13SM90_TMA_LOADENS4_14ComposedLayoutINS4_7SwizzleILi1ELi4ELi3EEENS4_18smem_ptr_flag_bitsILi16EEENSU_INS5_IJNSA_ILi8EEESH_EEENS5_IJSH_SB_EEEEEEEvNS4_8identityES13_S1D_vS1E_EENS_8epilogue10collective6detail29Sm90TmaWarpSpecializedAdapterINS1H_15DefaultEpilogueISJ_SK_SK_NS1G_6thread17LinearCombinationISJ_Li1EffLNS1L_9ScaleType4KindE0ELNS_15FloatRoundStyleE2ESJ_EENS1_15EpilogueDefaultEEEEEvvEEEEvNT_6ParamsE,"a",@progbits
	.sectionflags	@""
	.align	4
.nv.constant0._ZN7cutlass13device_kernelINS_4gemm6kernel13GemmUniversalIN4cute5tupleIJiiiiEEENS1_10collective13CollectiveMmaINS1_34MainloopSm90TmaGmmaWarpSpecializedILi10ENS5_IJNS4_1CILi1EEESB_SB_EEENS1_35KernelTmaWarpSpecializedCooperativeEEENS5_IJNSA_ILi512EEENSA_ILi192EEENSA_ILi16EEEEEENS_10bfloat16_tENS5_IJlSB_lEEESJ_SK_NS4_8TiledMMAINS4_8MMA_AtomIJNS4_4SM904GMMA28MMA_64x192x16_F32BF16BF16_SSILNSO_5MajorE0ELSQ_0ELNSO_7ScaleInE1ELSR_1EEEEEENS4_6LayoutINS5_IJNSA_ILi2EEESB_SB_EEENS5_IJSB_NSA_ILi0EEESX_EEEEENS5_IJNS4_10UnderscoreES10_S10_EEEEENS4_13SM90_TMA_LOADENS4_14ComposedLayoutINS4_7SwizzleILi1ELi4ELi3EEENS4_18smem_ptr_flag_bitsILi16EEENSU_INS5_IJNSA_ILi8EEESH_EEENS5_IJSH_SB_EEEEEEEvNS4_8identityES13_S1D_vS1E_EENS_8epilogue10collective6detail29Sm90TmaWarpSpecializedAdapterINS1H_15DefaultEpilogueISJ_SK_SK_NS1G_6thread17LinearCombinationISJ_Li1EffLNS1L_9ScaleType4KindE0ELNS_15FloatRoundStyleE2ESJ_EENS1_15EpilogueDefaultEEEEEvvEEEEvNT_6ParamsE:
	.zero		1664


//--------------------- SYMBOLS --------------------------

	.type		.nv.reservedSmem.offset0,@object
	.size		.nv.reservedSmem.offset0,0x4
	.type		__assertfail,@function
